	.target	sm_90a

	.elftype	@"ET_EXEC"


//--------------------- .note.nv.tkinfo           --------------------------
	.section	.note.nv.tkinfo,"",@"SHT_NOTE"
	.sectionflags	@"SHF_NOTE_NV_TKINFO"
	.tkinfo
        /*0018*/ 	.word	0x00000002
        /*0030*/ 	.string	""
        /*0030*/ 	.string	"ptxas"
        /*0030*/ 	.string	"Cuda compilation tools, release 13.0, V13.0.88"
        /*0030*/ 	.string	"Build cuda_13.0.r13.0/compiler.36424714_0"
        /*0030*/ 	.string	"-arch sm_90a -m 64 "



//--------------------- .note.nv.cuinfo           --------------------------
	.section	.note.nv.cuinfo,"",@"SHT_NOTE"
	.sectionflags	@"SHF_NOTE_NV_CUINFO"
        /*0018*/ 	.short	0x0002
        /*001a*/ 	.short	0x005a
        /*001c*/ 	.short	0x0082
	.zero		2


//--------------------- .nv.info                  --------------------------
	.section	.nv.info,"",@"SHT_CUDA_INFO"
	.align	4


	//----- nvinfo : EIATTR_REGCOUNT
	.align		4
        /*0000*/ 	.byte	0x04, 0x2f
        /*0002*/ 	.short	(.L_12 - .L_11)
	.align		4
.L_11:
        /*0004*/ 	.word	index@(_ZN7cutlass13device_kernelINS_4gemm6kernel13GemmUniversalIN4cute5tupleIJiiiiEEENS1_10collective13CollectiveMmaINS1_37MainloopSm90TmaGmmaWarpSpecializedFP8ILi2ENS5_IJNS4_1CILi1EEESB_SB_EEENS1_35KernelTmaWarpSpecializedCooperativeEEENS5_IJNSA_ILi256EEENSA_ILi384EEENSA_ILi128EEEEEENS_12float_e4m3_tENS5_IJlSB_lEEESJ_SK_NS4_8TiledMMAINS4_8MMA_AtomIJNS4_4SM904GMMA31MMA_64x192x32_F32E4M3E4M3_SS_TNILNSO_7ScaleInE1ELSQ_1EEEEEENS4_6LayoutINS5_IJNSA_ILi2EEESB_SB_EEENS5_IJSB_NSA_ILi0EEESW_EEEEENS5_IJNS4_10UnderscoreESZ_SZ_EEEEENS4_13SM90_TMA_LOADENS4_14ComposedLayoutINS4_7SwizzleILi3ELi4ELi3EEENS4_18smem_ptr_flag_bitsILi8EEENST_INS5_IJNSA_ILi8EEESH_EEENS5_IJSH_SB_EEEEEEEvNS4_8identityES12_S1C_vS1D_EENS_8epilogue10collective6detail29Sm90TmaWarpSpecializedAdapterINS1G_15DefaultEpilogueISJ_SK_SK_NS1F_6thread17LinearCombinationISJ_Li1EffLNS1K_9ScaleType4KindE0ELNS_15FloatRoundStyleE2ESJ_EENS1_15EpilogueDefaultEEEEEvvEEEEvNT_6ParamsE)
        /*0008*/ 	.word	0x000000a8


	//----- nvinfo : EIATTR_FRAME_SIZE
	.align		4
.L_12:
        /*000c*/ 	.byte	0x04, 0x11
        /*000e*/ 	.short	(.L_14 - .L_13)
	.align		4
.L_13:
        /*0010*/ 	.word	index@(_ZN7cutlass13device_kernelINS_4gemm6kernel13GemmUniversalIN4cute5tupleIJiiiiEEENS1_10collective13CollectiveMmaINS1_37MainloopSm90TmaGmmaWarpSpecializedFP8ILi2ENS5_IJNS4_1CILi1EEESB_SB_EEENS1_35KernelTmaWarpSpecializedCooperativeEEENS5_IJNSA_ILi256EEENSA_ILi384EEENSA_ILi128EEEEEENS_12float_e4m3_tENS5_IJlSB_lEEESJ_SK_NS4_8TiledMMAINS4_8MMA_AtomIJNS4_4SM904GMMA31MMA_64x192x32_F32E4M3E4M3_SS_TNILNSO_7ScaleInE1ELSQ_1EEEEEENS4_6LayoutINS5_IJNSA_ILi2EEESB_SB_EEENS5_IJSB_NSA_ILi0EEESW_EEEEENS5_IJNS4_10UnderscoreESZ_SZ_EEEEENS4_13SM90_TMA_LOADENS4_14ComposedLayoutINS4_7SwizzleILi3ELi4ELi3EEENS4_18smem_ptr_flag_bitsILi8EEENST_INS5_IJNSA_ILi8EEESH_EEENS5_IJSH_SB_EEEEEEEvNS4_8identityES12_S1C_vS1D_EENS_8epilogue10collective6detail29Sm90TmaWarpSpecializedAdapterINS1G_15DefaultEpilogueISJ_SK_SK_NS1F_6thread17LinearCombinationISJ_Li1EffLNS1K_9ScaleType4KindE0ELNS_15FloatRoundStyleE2ESJ_EENS1_15EpilogueDefaultEEEEEvvEEEEvNT_6ParamsE)
        /*0014*/ 	.word	0x000015e8


	//----- nvinfo : EIATTR_MIN_STACK_SIZE
	.align		4
.L_14:
        /*0018*/ 	.byte	0x04, 0x12
        /*001a*/ 	.short	(.L_16 - .L_15)
	.align		4
.L_15:
        /*001c*/ 	.word	index@(_ZN7cutlass13device_kernelINS_4gemm6kernel13GemmUniversalIN4cute5tupleIJiiiiEEENS1_10collective13CollectiveMmaINS1_37MainloopSm90TmaGmmaWarpSpecializedFP8ILi2ENS5_IJNS4_1CILi1EEESB_SB_EEENS1_35KernelTmaWarpSpecializedCooperativeEEENS5_IJNSA_ILi256EEENSA_ILi384EEENSA_ILi128EEEEEENS_12float_e4m3_tENS5_IJlSB_lEEESJ_SK_NS4_8TiledMMAINS4_8MMA_AtomIJNS4_4SM904GMMA31MMA_64x192x32_F32E4M3E4M3_SS_TNILNSO_7ScaleInE1ELSQ_1EEEEEENS4_6LayoutINS5_IJNSA_ILi2EEESB_SB_EEENS5_IJSB_NSA_ILi0EEESW_EEEEENS5_IJNS4_10UnderscoreESZ_SZ_EEEEENS4_13SM90_TMA_LOADENS4_14ComposedLayoutINS4_7SwizzleILi3ELi4ELi3EEENS4_18smem_ptr_flag_bitsILi8EEENST_INS5_IJNSA_ILi8EEESH_EEENS5_IJSH_SB_EEEEEEEvNS4_8identityES12_S1C_vS1D_EENS_8epilogue10collective6detail29Sm90TmaWarpSpecializedAdapterINS1G_15DefaultEpilogueISJ_SK_SK_NS1F_6thread17LinearCombinationISJ_Li1EffLNS1K_9ScaleType4KindE0ELNS_15FloatRoundStyleE2ESJ_EENS1_15EpilogueDefaultEEEEEvvEEEEvNT_6ParamsE)
        /*0020*/ 	.word	0x000015e8
.L_16:


//--------------------- .nv.compat                --------------------------
	.section	.nv.compat,"",@"SHT_CUDA_COMPAT_INFO"
	.align	4
        /*0000*/ 	.byte	0x02, 0x09, 0x01, 0x00, 0x02, 0x02, 0x04, 0x00, 0x02, 0x05, 0x05, 0x00, 0x03, 0x07, 0x01, 0x01
        /*0010*/ 	.byte	0x02, 0x03, 0x01, 0x00, 0x02, 0x06, 0x01, 0x00, 0x04, 0x0b, 0x08, 0x00, 0x00, 0x00, 0x00, 0x00
        /*0020*/ 	.byte	0x00, 0x00, 0x00, 0x00


//--------------------- .nv.info._ZN7cutlass13device_kernelINS_4gemm6kernel13GemmUniversalIN4cute5tupleIJiiiiEEENS1_10collective13CollectiveMmaINS1_37MainloopSm90TmaGmmaWarpSpecializedFP8ILi2ENS5_IJNS4_1CILi1EEESB_SB_EEENS1_35KernelTmaWarpSpecializedCooperativeEEENS5_IJNSA_ILi256EEENSA_ILi384EEENSA_ILi128EEEEEENS_12float_e4m3_tENS5_IJlSB_lEEESJ_SK_NS4_8TiledMMAINS4_8MMA_AtomIJNS4_4SM904GMMA31MMA_64x192x32_F32E4M3E4M3_SS_TNILNSO_7ScaleInE1ELSQ_1EEEEEENS4_6LayoutINS5_IJNSA_ILi2EEESB_SB_EEENS5_IJSB_NSA_ILi0EEESW_EEEEENS5_IJNS4_10UnderscoreESZ_SZ_EEEEENS4_13SM90_TMA_LOADENS4_14ComposedLayoutINS4_7SwizzleILi3ELi4ELi3EEENS4_18smem_ptr_flag_bitsILi8EEENST_INS5_IJNSA_ILi8EEESH_EEENS5_IJSH_SB_EEEEEEEvNS4_8identityES12_S1C_vS1D_EENS_8epilogue10collective6detail29Sm90TmaWarpSpecializedAdapterINS1G_15DefaultEpilogueISJ_SK_SK_NS1F_6thread17LinearCombinationISJ_Li1EffLNS1K_9ScaleType4KindE0ELNS_15FloatRoundStyleE2ESJ_EENS1_15EpilogueDefaultEEEEEvvEEEEvNT_6ParamsE --------------------------
	.section	.nv.info._ZN7cutlass13device_kernelINS_4gemm6kernel13GemmUniversalIN4cute5tupleIJiiiiEEENS1_10collective13CollectiveMmaINS1_37MainloopSm90TmaGmmaWarpSpecializedFP8ILi2ENS5_IJNS4_1CILi1EEESB_SB_EEENS1_35KernelTmaWarpSpecializedCooperativeEEENS5_IJNSA_ILi256EEENSA_ILi384EEENSA_ILi128EEEEEENS_12float_e4m3_tENS5_IJlSB_lEEESJ_SK_NS4_8TiledMMAINS4_8MMA_AtomIJNS4_4SM904GMMA31MMA_64x192x32_F32E4M3E4M3_SS_TNILNSO_7ScaleInE1ELSQ_1EEEEEENS4_6LayoutINS5_IJNSA_ILi2EEESB_SB_EEENS5_IJSB_NSA_ILi0EEESW_EEEEENS5_IJNS4_10UnderscoreESZ_SZ_EEEEENS4_13SM90_TMA_LOADENS4_14ComposedLayoutINS4_7SwizzleILi3ELi4ELi3EEENS4_18smem_ptr_flag_bitsILi8EEENST_INS5_IJNSA_ILi8EEESH_EEENS5_IJSH_SB_EEEEEEEvNS4_8identityES12_S1C_vS1D_EENS_8epilogue10collective6detail29Sm90TmaWarpSpecializedAdapterINS1G_15DefaultEpilogueISJ_SK_SK_NS1F_6thread17LinearCombinationISJ_Li1EffLNS1K_9ScaleType4KindE0ELNS_15FloatRoundStyleE2ESJ_EENS1_15EpilogueDefaultEEEEEvvEEEEvNT_6ParamsE,"",@"SHT_CUDA_INFO"
	.sectionflags	@""
	.align	4


	//----- nvinfo : EIATTR_CUDA_API_VERSION
	.align		4
        /*0000*/ 	.byte	0x04, 0x37
        /*0002*/ 	.short	(.L_18 - .L_17)
.L_17:
        /*0004*/ 	.word	0x00000082


	//----- nvinfo : EIATTR_KPARAM_INFO
	.align		4
.L_18:
        /*0008*/ 	.byte	0x04, 0x17
        /*000a*/ 	.short	(.L_20 - .L_19)
.L_19:
        /*000c*/ 	.word	0x00000000
        /*0010*/ 	.short	0x0000
        /*0012*/ 	.short	0x0070
        /*0014*/ 	.byte	0x00, 0xf0, 0x01, 0x10


	//----- nvinfo : EIATTR_SPARSE_MMA_MASK
	.align		4
.L_20:
        /*0018*/ 	.byte	0x03, 0x50
        /*001a*/ 	.short	0x0000


	//----- nvinfo : EIATTR_MAXREG_COUNT
	.align		4
        /*001c*/ 	.byte	0x03, 0x1b
        /*001e*/ 	.short	0x00a8


	//----- nvinfo : EIATTR_NUM_BARRIERS
	.align		4
        /*0020*/ 	.byte	0x02, 0x4c
        /*0022*/ 	.byte	0x01
	.zero		1


	//----- nvinfo : EIATTR_ANNOTATIONS
	.align		4
        /*0024*/ 	.byte	0x04, 0x55
        /*0026*/ 	.short	(.L_22 - .L_21)


	//   ....[0]....
.L_21:
        /*0028*/ 	.word	0x00000001
        /*002c*/ 	.byte	0x50, 0x05, 0x00, 0x00, 0x01, 0x00, 0x00, 0x00, 0x70, 0x05, 0x00, 0x00, 0x01, 0x00, 0x00, 0x00
        /* <DEDUP_REMOVED lines=3460> */
        /*d87c*/ 	.byte	0xa0, 0x13, 0x04, 0x00, 0x01, 0x00, 0x00, 0x00, 0xf0, 0x13, 0x04, 0x00


	//----- nvinfo : EIATTR_MERCURY_ISA_VERSION
	.align		4
.L_22:
        /*d888*/ 	.byte	0x03, 0x5f
        /*d88a*/ 	.short	0x0101


	//----- nvinfo : EIATTR_INT_WARP_WIDE_INSTR_OFFSETS
	.align		4
        /*d88c*/ 	.byte	0x04, 0x31
        /*d88e*/ 	.short	(.L_24 - .L_23)


	//   ....[0]....
.L_23:
        /*d890*/ 	.word	0x00000450


	//   ....[1]....
        /*d894*/ 	.word	0x00000470


	//   ....[2]....
        /*d898*/ 	.word	0x00000560


	//----- nvinfo : EIATTR_COOP_GROUP_MASK_REGIDS
	.align		4
.L_24:
        /*d89c*/ 	.byte	0x04, 0x29
        /*d89e*/ 	.short	(.L_26 - .L_25)


	//   ....[0]....
.L_25:
        /*d8a0*/ 	.word	0xffffffff


	//   ....[1]....
        /*d8a4*/ 	.word	0xffffffff


	//   ....[2]....
        /*d8a8*/ 	.word	0xffffffff


	//   ....[3]....
        /*d8ac*/ 	.word	0xffffffff


	//   ....[4]....
        /*d8b0*/ 	.word	0xffffffff


	//----- nvinfo : EIATTR_COOP_GROUP_INSTR_OFFSETS
	.align		4
.L_26:
        /*d8b4*/ 	.byte	0x04, 0x28
        /*d8b6*/ 	.short	(.L_28 - .L_27)


	//   ....[0]....
.L_27:
        /*d8b8*/ 	.word	0x00000070


	//   ....[1]....
        /*d8bc*/ 	.word	0x00000080


	//   ....[2]....
        /*d8c0*/ 	.word	0x000001a0


	//   ....[3]....
        /*d8c4*/ 	.word	0x00000380


	//   ....[4]....
        /*d8c8*/ 	.word	0x00003690


	//----- nvinfo : EIATTR_REG_RECONFIG
	.align		4
.L_28:
        /*d8cc*/ 	.byte	0x01, 0x54
	.zero		2


	//----- nvinfo : EIATTR_MBARRIER_INSTR_OFFSETS
	.align		4
        /*d8d0*/ 	.byte	0x04, 0x39
        /*d8d2*/ 	.short	(.L_30 - .L_29)


	//   ....[0]....
.L_29:
        /*d8d4*/ 	.word	0x00000320
        /*d8d8*/ 	.word	0x000000ff
        /*d8dc*/ 	.word	0x00000000
        /*d8e0*/ 	.short	0x0100
        /*d8e2*/ 	.byte	0x0a
	.zero		1


	//   ....[1]....
        /*d8e4*/ 	.word	0x00000330
        /*d8e8*/ 	.word	0x000000ff
        /*d8ec*/ 	.word	0x00000010
        /*d8f0*/ 	.short	0x0100
        /*d8f2*/ 	.byte	0x0a
	.zero		1


	//   ....[2]....
        /*d8f4*/ 	.word	0x00000340
        /*d8f8*/ 	.word	0x000000ff
        /*d8fc*/ 	.word	0x00000008
        /*d900*/ 	.short	0x0100
        /*d902*/ 	.byte	0x0a
	.zero		1


	//   ....[3]....
        /*d904*/ 	.word	0x00000350
        /*d908*/ 	.word	0x000000ff
        /*d90c*/ 	.word	0x00000018
        /*d910*/ 	.short	0x0100
        /*d912*/ 	.byte	0x0a
	.zero		1


	//   ....[4]....
        /*d914*/ 	.word	0x00000590
        /*d918*/ 	.word	0x000000ff
        /*d91c*/ 	.word	0x00000030
        /*d920*/ 	.short	0x0100
        /*d922*/ 	.byte	0x08
	.zero		1


	//   ....[5]....
        /*d924*/ 	.word	0x000005a0
        /*d928*/ 	.word	0x000000ff
        /*d92c*/ 	.word	0x00000038
        /*d930*/ 	.short	0x0100
        /*d932*/ 	.byte	0x08
	.zero		1


	//   ....[6]....
        /*d934*/ 	.word	0x00003a70
        /*d938*/ 	.word	0x000000ff
        /*d93c*/ 	.word	0x00000000
        /*d940*/ 	.short	0x010a
        /*d942*/ 	.byte	0x06
	.zero		1


	//   ....[7]....
        /*d944*/ 	.word	0x00003ab0
        /*d948*/ 	.word	0x000000ff
        /*d94c*/ 	.word	0x00000000
        /*d950*/ 	.short	0x010a
        /*d952*/ 	.byte	0x06
	.zero		1


	//   ....[8]....
        /*d954*/ 	.word	0x0000f8d0
        /*d958*/ 	.word	0x000000ff
        /*d95c*/ 	.word	0x00000000
        /*d960*/ 	.short	0x010a
        /*d962*/ 	.byte	0x12
	.zero		1


	//   ....[9]....
        /*d964*/ 	.word	0x0000f910
        /*d968*/ 	.word	0x000000ff
        /*d96c*/ 	.word	0x00000000
        /*d970*/ 	.short	0x010a
        /*d972*/ 	.byte	0x12
	.zero		1


	//   ....[10]....
        /*d974*/ 	.word	0x0001d3e0
        /*d978*/ 	.word	0x000000ff
        /*d97c*/ 	.word	0x00000000
        /*d980*/ 	.short	0x0101
        /*d982*/ 	.byte	0x11
	.zero		1


	//   ....[11]....
        /*d984*/ 	.word	0x00022c50
        /*d988*/ 	.word	0x000000ff
        /*d98c*/ 	.word	0x00000000
        /*d990*/ 	.short	0x0101
        /*d992*/ 	.byte	0x06
	.zero		1


	//   ....[12]....
        /*d994*/ 	.word	0x00040740
        /*d998*/ 	.word	0x00000010
        /*d99c*/ 	.word	0x00000010
        /*d9a0*/ 	.short	0x010a
        /*d9a2*/ 	.byte	0x3f
	.zero		1


	//   ....[13]....
        /*d9a4*/ 	.word	0x00040b20
        /*d9a8*/ 	.word	0x00000002
        /*d9ac*/ 	.word	0x00000038
        /*d9b0*/ 	.short	0x0101
        /*d9b2*/ 	.byte	0x3f
	.zero		1


	//   ....[14]....
        /*d9b4*/ 	.word	0x00041250
        /*d9b8*/ 	.word	0x00000005
        /*d9bc*/ 	.word	0x00000000
        /*d9c0*/ 	.short	0x010a
        /*d9c2*/ 	.byte	0x3f
	.zero		1


	//   ....[15]....
        /*d9c4*/ 	.word	0x000412e0
        /*d9c8*/ 	.word	0x00000003
        /*d9cc*/ 	.word	0x00000000
        /*d9d0*/ 	.short	0x010a
        /*d9d2*/ 	.byte	0x3f
	.zero		1


	//   ....[16]....
        /*d9d4*/ 	.word	0x00041350
        /*d9d8*/ 	.word	0x00000003
        /*d9dc*/ 	.word	0x00000000
        /*d9e0*/ 	.short	0x010a
        /*d9e2*/ 	.byte	0x3f
	.zero		1


	//   ....[17]....
        /*d9e4*/ 	.word	0x000413c0
        /*d9e8*/ 	.word	0x00000002
        /*d9ec*/ 	.word	0x00000000
        /*d9f0*/ 	.short	0x010a
        /*d9f2*/ 	.byte	0x3f
	.zero		1


	//   ....[18]....
        /*d9f4*/ 	.word	0x000414a0
        /*d9f8*/ 	.word	0x00000010
        /*d9fc*/ 	.word	0x00000010
        /*da00*/ 	.short	0x010a
        /*da02*/ 	.byte	0x3f
	.zero		1


	//   ....[19]....
        /*da04*/ 	.word	0x00041580
        /*da08*/ 	.word	0x00000005
        /*da0c*/ 	.word	0x00000000
        /*da10*/ 	.short	0x010a
        /*da12*/ 	.byte	0x3f
	.zero		1


	//----- nvinfo : EIATTR_NUM_MBARRIERS
	.align		4
.L_30:
        /*da14*/ 	.byte	0x03, 0x38
        /*da16*/ 	.short	0x0006


	//----- nvinfo : EIATTR_EXIT_INSTR_OFFSETS
	.align		4
        /*da18*/ 	.byte	0x04, 0x1c
        /*da1a*/ 	.short	(.L_32 - .L_31)


	//   ....[0]....
.L_31:
        /*da1c*/ 	.word	0x00000600


	//   ....[1]....
        /*da20*/ 	.word	0x00000f60


	//   ....[2]....
        /*da24*/ 	.word	0x0003fd70


	//   ....[3]....
        /*da28*/ 	.word	0x000403d0


	//   ....[4]....
        /*da2c*/ 	.word	0x00041330


	//----- nvinfo : EIATTR_MAX_THREADS
	.align		4
.L_32:
        /*da30*/ 	.byte	0x04, 0x05
        /*da32*/ 	.short	(.L_34 - .L_33)
.L_33:
        /*da34*/ 	.word	0x00000180
        /*da38*/ 	.word	0x00000001
        /*da3c*/ 	.word	0x00000001


	//----- nvinfo : EIATTR_CRS_STACK_SIZE
	.align		4
.L_34:
        /*da40*/ 	.byte	0x04, 0x1e
        /*da42*/ 	.short	(.L_36 - .L_35)
.L_35:
        /*da44*/ 	.word	0x00000000


	//----- nvinfo : EIATTR_CBANK_PARAM_SIZE
	.align		4
.L_36:
        /*da48*/ 	.byte	0x03, 0x19
        /*da4a*/ 	.short	0x0470


	//----- nvinfo : EIATTR_PARAM_CBANK
	.align		4
        /*da4c*/ 	.byte	0x04, 0x0a
        /*da4e*/ 	.short	(.L_38 - .L_37)
	.align		4
.L_37:
        /*da50*/ 	.word	index@(.nv.constant0._ZN7cutlass13device_kernelINS_4gemm6kernel13GemmUniversalIN4cute5tupleIJiiiiEEENS1_10collective13CollectiveMmaINS1_37MainloopSm90TmaGmmaWarpSpecializedFP8ILi2ENS5_IJNS4_1CILi1EEESB_SB_EEENS1_35KernelTmaWarpSpecializedCooperativeEEENS5_IJNSA_ILi256EEENSA_ILi384EEENSA_ILi128EEEEEENS_12float_e4m3_tENS5_IJlSB_lEEESJ_SK_NS4_8TiledMMAINS4_8MMA_AtomIJNS4_4SM904GMMA31MMA_64x192x32_F32E4M3E4M3_SS_TNILNSO_7ScaleInE1ELSQ_1EEEEEENS4_6LayoutINS5_IJNSA_ILi2EEESB_SB_EEENS5_IJSB_NSA_ILi0EEESW_EEEEENS5_IJNS4_10UnderscoreESZ_SZ_EEEEENS4_13SM90_TMA_LOADENS4_14ComposedLayoutINS4_7SwizzleILi3ELi4ELi3EEENS4_18smem_ptr_flag_bitsILi8EEENST_INS5_IJNSA_ILi8EEESH_EEENS5_IJSH_SB_EEEEEEEvNS4_8identityES12_S1C_vS1D_EENS_8epilogue10collective6detail29Sm90TmaWarpSpecializedAdapterINS1G_15DefaultEpilogueISJ_SK_SK_NS1F_6thread17LinearCombinationISJ_Li1EffLNS1K_9ScaleType4KindE0ELNS_15FloatRoundStyleE2ESJ_EENS1_15EpilogueDefaultEEEEEvvEEEEvNT_6ParamsE)
        /*da54*/ 	.short	0x0210
        /*da56*/ 	.short	0x0470


	//----- nvinfo : EIATTR_SW_WAR
	.align		4
.L_38:
        /*da58*/ 	.byte	0x04, 0x36
        /*da5a*/ 	.short	(.L_40 - .L_39)
.L_39:
        /*da5c*/ 	.word	0x00000008
.L_40:


//--------------------- .nv.callgraph             --------------------------
	.section	.nv.callgraph,"",@"SHT_CUDA_CALLGRAPH"
	.align	4
	.sectionentsize	8
	.align		4
        /*0000*/ 	.word	0x00000000
	.align		4
        /*0004*/ 	.word	0xffffffff
	.align		4
        /*0008*/ 	.word	0x00000000
	.align		4
        /*000c*/ 	.word	0xfffffffe
	.align		4
        /*0010*/ 	.word	0x00000000
	.align		4
        /*0014*/ 	.word	0xfffffffd
	.align		4
        /*0018*/ 	.word	0x00000000
	.align		4
        /*001c*/ 	.word	0xfffffffc


//--------------------- .nv.constant4             --------------------------
	.section	.nv.constant4,"a",@progbits
	.align	8
	.align		8
.nv.constant4:
        /*0000*/ 	.dword	_ZN39_INTERNAL_d36cd832_4_k_cu_367c26dd_32804cuda3std3__45__cpo5beginE
	.align		8
        /*0008*/ 	.dword	_ZN39_INTERNAL_d36cd832_4_k_cu_367c26dd_32804cuda3std3__45__cpo3endE
	.align		8
        /*0010*/ 	.dword	_ZN39_INTERNAL_d36cd832_4_k_cu_367c26dd_32804cuda3std3__45__cpo6cbeginE
	.align		8
        /*0018*/ 	.dword	_ZN39_INTERNAL_d36cd832_4_k_cu_367c26dd_32804cuda3std3__45__cpo4cendE
	.align		8
        /*0020*/ 	.dword	_ZN39_INTERNAL_d36cd832_4_k_cu_367c26dd_32804cuda3std3__441_GLOBAL__N__d36cd832_4_k_cu_367c26dd_32806ignoreE
	.align		8
        /*0028*/ 	.dword	_ZN39_INTERNAL_d36cd832_4_k_cu_367c26dd_32804cuda3std3__419piecewise_constructE
	.align		8
        /*0030*/ 	.dword	_ZN39_INTERNAL_d36cd832_4_k_cu_367c26dd_32804cuda3std3__48in_placeE
	.align		8
        /*0038*/ 	.dword	_ZN39_INTERNAL_d36cd832_4_k_cu_367c26dd_32804cuda3std6ranges3__45__cpo4swapE
	.align		8
        /*0040*/ 	.dword	_ZN39_INTERNAL_d36cd832_4_k_cu_367c26dd_32804cuda3std6ranges3__45__cpo9iter_moveE
	.align		8
        /*0048*/ 	.dword	_ZN39_INTERNAL_d36cd832_4_k_cu_367c26dd_32804cute7productE
	.align		8
        /*0050*/ 	.dword	_ZN39_INTERNAL_d36cd832_4_k_cu_367c26dd_32804cute1_E


//--------------------- .text._ZN7cutlass13device_kernelINS_4gemm6kernel13GemmUniversalIN4cute5tupleIJiiiiEEENS1_10collective13CollectiveMmaINS1_37MainloopSm90TmaGmmaWarpSpecializedFP8ILi2ENS5_IJNS4_1CILi1EEESB_SB_EEENS1_35KernelTmaWarpSpecializedCooperativeEEENS5_IJNSA_ILi256EEENSA_ILi384EEENSA_ILi128EEEEEENS_12float_e4m3_tENS5_IJlSB_lEEESJ_SK_NS4_8TiledMMAINS4_8MMA_AtomIJNS4_4SM904GMMA31MMA_64x192x32_F32E4M3E4M3_SS_TNILNSO_7ScaleInE1ELSQ_1EEEEEENS4_6LayoutINS5_IJNSA_ILi2EEESB_SB_EEENS5_IJSB_NSA_ILi0EEESW_EEEEENS5_IJNS4_10UnderscoreESZ_SZ_EEEEENS4_13SM90_TMA_LOADENS4_14ComposedLayoutINS4_7SwizzleILi3ELi4ELi3EEENS4_18smem_ptr_flag_bitsILi8EEENST_INS5_IJNSA_ILi8EEESH_EEENS5_IJSH_SB_EEEEEEEvNS4_8identityES12_S1C_vS1D_EENS_8epilogue10collective6detail29Sm90TmaWarpSpecializedAdapterINS1G_15DefaultEpilogueISJ_SK_SK_NS1F_6thread17LinearCombinationISJ_Li1EffLNS1K_9ScaleType4KindE0ELNS_15FloatRoundStyleE2ESJ_EENS1_15EpilogueDefaultEEEEEvvEEEEvNT_6ParamsE --------------------------
	.section	.text._ZN7cutlass13device_kernelINS_4gemm6kernel13GemmUniversalIN4cute5tupleIJiiiiEEENS1_10collective13CollectiveMmaINS1_37MainloopSm90TmaGmmaWarpSpecializedFP8ILi2ENS5_IJNS4_1CILi1EEESB_SB_EEENS1_35KernelTmaWarpSpecializedCooperativeEEENS5_IJNSA_ILi256EEENSA_ILi384EEENSA_ILi128EEEEEENS_12float_e4m3_tENS5_IJlSB_lEEESJ_SK_NS4_8TiledMMAINS4_8MMA_AtomIJNS4_4SM904GMMA31MMA_64x192x32_F32E4M3E4M3_SS_TNILNSO_7ScaleInE1ELSQ_1EEEEEENS4_6LayoutINS5_IJNSA_ILi2EEESB_SB_EEENS5_IJSB_NSA_ILi0EEESW_EEEEENS5_IJNS4_10UnderscoreESZ_SZ_EEEEENS4_13SM90_TMA_LOADENS4_14ComposedLayoutINS4_7SwizzleILi3ELi4ELi3EEENS4_18smem_ptr_flag_bitsILi8EEENST_INS5_IJNSA_ILi8EEESH_EEENS5_IJSH_SB_EEEEEEEvNS4_8identityES12_S1C_vS1D_EENS_8epilogue10collective6detail29Sm90TmaWarpSpecializedAdapterINS1G_15DefaultEpilogueISJ_SK_SK_NS1F_6thread17LinearCombinationISJ_Li1EffLNS1K_9ScaleType4KindE0ELNS_15FloatRoundStyleE2ESJ_EENS1_15EpilogueDefaultEEEEEvvEEEEvNT_6ParamsE,"ax",@progbits
	.align	128
.text._ZN7cutlass13device_kernelINS_4gemm6kernel13GemmUniversalIN4cute5tupleIJiiiiEEENS1_10collective13CollectiveMmaINS1_37MainloopSm90TmaGmmaWarpSpecializedFP8ILi2ENS5_IJNS4_1CILi1EEESB_SB_EEENS1_35KernelTmaWarpSpecializedCooperativeEEENS5_IJNSA_ILi256EEENSA_ILi384EEENSA_ILi128EEEEEENS_12float_e4m3_tENS5_IJlSB_lEEESJ_SK_NS4_8TiledMMAINS4_8MMA_AtomIJNS4_4SM904GMMA31MMA_64x192x32_F32E4M3E4M3_SS_TNILNSO_7ScaleInE1ELSQ_1EEEEEENS4_6LayoutINS5_IJNSA_ILi2EEESB_SB_EEENS5_IJSB_NSA_ILi0EEESW_EEEEENS5_IJNS4_10UnderscoreESZ_SZ_EEEEENS4_13SM90_TMA_LOADENS4_14ComposedLayoutINS4_7SwizzleILi3ELi4ELi3EEENS4_18smem_ptr_flag_bitsILi8EEENST_INS5_IJNSA_ILi8EEESH_EEENS5_IJSH_SB_EEEEEEEvNS4_8identityES12_S1C_vS1D_EENS_8epilogue10collective6detail29Sm90TmaWarpSpecializedAdapterINS1G_15DefaultEpilogueISJ_SK_SK_NS1F_6thread17LinearCombinationISJ_Li1EffLNS1K_9ScaleType4KindE0ELNS_15FloatRoundStyleE2ESJ_EENS1_15EpilogueDefaultEEEEEvvEEEEvNT_6ParamsE:
        .type           _ZN7cutlass13device_kernelINS_4gemm6kernel13GemmUniversalIN4cute5tupleIJiiiiEEENS1_10collective13CollectiveMmaINS1_37MainloopSm90TmaGmmaWarpSpecializedFP8ILi2ENS5_IJNS4_1CILi1EEESB_SB_EEENS1_35KernelTmaWarpSpecializedCooperativeEEENS5_IJNSA_ILi256EEENSA_ILi384EEENSA_ILi128EEEEEENS_12float_e4m3_tENS5_IJlSB_lEEESJ_SK_NS4_8TiledMMAINS4_8MMA_AtomIJNS4_4SM904GMMA31MMA_64x192x32_F32E4M3E4M3_SS_TNILNSO_7ScaleInE1ELSQ_1EEEEEENS4_6LayoutINS5_IJNSA_ILi2EEESB_SB_EEENS5_IJSB_NSA_ILi0EEESW_EEEEENS5_IJNS4_10UnderscoreESZ_SZ_EEEEENS4_13SM90_TMA_LOADENS4_14ComposedLayoutINS4_7SwizzleILi3ELi4ELi3EEENS4_18smem_ptr_flag_bitsILi8EEENST_INS5_IJNSA_ILi8EEESH_EEENS5_IJSH_SB_EEEEEEEvNS4_8identityES12_S1C_vS1D_EENS_8epilogue10collective6detail29Sm90TmaWarpSpecializedAdapterINS1G_15DefaultEpilogueISJ_SK_SK_NS1F_6thread17LinearCombinationISJ_Li1EffLNS1K_9ScaleType4KindE0ELNS_15FloatRoundStyleE2ESJ_EENS1_15EpilogueDefaultEEEEEvvEEEEvNT_6ParamsE,@function
        .size           _ZN7cutlass13device_kernelINS_4gemm6kernel13GemmUniversalIN4cute5tupleIJiiiiEEENS1_10collective13CollectiveMmaINS1_37MainloopSm90TmaGmmaWarpSpecializedFP8ILi2ENS5_IJNS4_1CILi1EEESB_SB_EEENS1_35KernelTmaWarpSpecializedCooperativeEEENS5_IJNSA_ILi256EEENSA_ILi384EEENSA_ILi128EEEEEENS_12float_e4m3_tENS5_IJlSB_lEEESJ_SK_NS4_8TiledMMAINS4_8MMA_AtomIJNS4_4SM904GMMA31MMA_64x192x32_F32E4M3E4M3_SS_TNILNSO_7ScaleInE1ELSQ_1EEEEEENS4_6LayoutINS5_IJNSA_ILi2EEESB_SB_EEENS5_IJSB_NSA_ILi0EEESW_EEEEENS5_IJNS4_10UnderscoreESZ_SZ_EEEEENS4_13SM90_TMA_LOADENS4_14ComposedLayoutINS4_7SwizzleILi3ELi4ELi3EEENS4_18smem_ptr_flag_bitsILi8EEENST_INS5_IJNSA_ILi8EEESH_EEENS5_IJSH_SB_EEEEEEEvNS4_8identityES12_S1C_vS1D_EENS_8epilogue10collective6detail29Sm90TmaWarpSpecializedAdapterINS1G_15DefaultEpilogueISJ_SK_SK_NS1F_6thread17LinearCombinationISJ_Li1EffLNS1K_9ScaleType4KindE0ELNS_15FloatRoundStyleE2ESJ_EENS1_15EpilogueDefaultEEEEEvvEEEEvNT_6ParamsE,(.L_x_837 - _ZN7cutlass13device_kernelINS_4gemm6kernel13GemmUniversalIN4cute5tupleIJiiiiEEENS1_10collective13CollectiveMmaINS1_37MainloopSm90TmaGmmaWarpSpecializedFP8ILi2ENS5_IJNS4_1CILi1EEESB_SB_EEENS1_35KernelTmaWarpSpecializedCooperativeEEENS5_IJNSA_ILi256EEENSA_ILi384EEENSA_ILi128EEEEEENS_12float_e4m3_tENS5_IJlSB_lEEESJ_SK_NS4_8TiledMMAINS4_8MMA_AtomIJNS4_4SM904GMMA31MMA_64x192x32_F32E4M3E4M3_SS_TNILNSO_7ScaleInE1ELSQ_1EEEEEENS4_6LayoutINS5_IJNSA_ILi2EEESB_SB_EEENS5_IJSB_NSA_ILi0EEESW_EEEEENS5_IJNS4_10UnderscoreESZ_SZ_EEEEENS4_13SM90_TMA_LOADENS4_14ComposedLayoutINS4_7SwizzleILi3ELi4ELi3EEENS4_18smem_ptr_flag_bitsILi8EEENST_INS5_IJNSA_ILi8EEESH_EEENS5_IJSH_SB_EEEEEEEvNS4_8identityES12_S1C_vS1D_EENS_8epilogue10collective6detail29Sm90TmaWarpSpecializedAdapterINS1G_15DefaultEpilogueISJ_SK_SK_NS1F_6thread17LinearCombinationISJ_Li1EffLNS1K_9ScaleType4KindE0ELNS_15FloatRoundStyleE2ESJ_EENS1_15EpilogueDefaultEEEEEvvEEEEvNT_6ParamsE)
        .other          _ZN7cutlass13device_kernelINS_4gemm6kernel13GemmUniversalIN4cute5tupleIJiiiiEEENS1_10collective13CollectiveMmaINS1_37MainloopSm90TmaGmmaWarpSpecializedFP8ILi2ENS5_IJNS4_1CILi1EEESB_SB_EEENS1_35KernelTmaWarpSpecializedCooperativeEEENS5_IJNSA_ILi256EEENSA_ILi384EEENSA_ILi128EEEEEENS_12float_e4m3_tENS5_IJlSB_lEEESJ_SK_NS4_8TiledMMAINS4_8MMA_AtomIJNS4_4SM904GMMA31MMA_64x192x32_F32E4M3E4M3_SS_TNILNSO_7ScaleInE1ELSQ_1EEEEEENS4_6LayoutINS5_IJNSA_ILi2EEESB_SB_EEENS5_IJSB_NSA_ILi0EEESW_EEEEENS5_IJNS4_10UnderscoreESZ_SZ_EEEEENS4_13SM90_TMA_LOADENS4_14ComposedLayoutINS4_7SwizzleILi3ELi4ELi3EEENS4_18smem_ptr_flag_bitsILi8EEENST_INS5_IJNSA_ILi8EEESH_EEENS5_IJSH_SB_EEEEEEEvNS4_8identityES12_S1C_vS1D_EENS_8epilogue10collective6detail29Sm90TmaWarpSpecializedAdapterINS1G_15DefaultEpilogueISJ_SK_SK_NS1F_6thread17LinearCombinationISJ_Li1EffLNS1K_9ScaleType4KindE0ELNS_15FloatRoundStyleE2ESJ_EENS1_15EpilogueDefaultEEEEEvvEEEEvNT_6ParamsE,@"STO_CUDA_ENTRY STV_DEFAULT"
_ZN7cutlass13device_kernelINS_4gemm6kernel13GemmUniversalIN4cute5tupleIJiiiiEEENS1_10collective13CollectiveMmaINS1_37MainloopSm90TmaGmmaWarpSpecializedFP8ILi2ENS5_IJNS4_1CILi1EEESB_SB_EEENS1_35KernelTmaWarpSpecializedCooperativeEEENS5_IJNSA_ILi256EEENSA_ILi384EEENSA_ILi128EEEEEENS_12float_e4m3_tENS5_IJlSB_lEEESJ_SK_NS4_8TiledMMAINS4_8MMA_AtomIJNS4_4SM904GMMA31MMA_64x192x32_F32E4M3E4M3_SS_TNILNSO_7ScaleInE1ELSQ_1EEEEEENS4_6LayoutINS5_IJNSA_ILi2EEESB_SB_EEENS5_IJSB_NSA_ILi0EEESW_EEEEENS5_IJNS4_10UnderscoreESZ_SZ_EEEEENS4_13SM90_TMA_LOADENS4_14ComposedLayoutINS4_7SwizzleILi3ELi4ELi3EEENS4_18smem_ptr_flag_bitsILi8EEENST_INS5_IJNSA_ILi8EEESH_EEENS5_IJSH_SB_EEEEEEEvNS4_8identityES12_S1C_vS1D_EENS_8epilogue10collective6detail29Sm90TmaWarpSpecializedAdapterINS1G_15DefaultEpilogueISJ_SK_SK_NS1F_6thread17LinearCombinationISJ_Li1EffLNS1K_9ScaleType4KindE0ELNS_15FloatRoundStyleE2ESJ_EENS1_15EpilogueDefaultEEEEEvvEEEEvNT_6ParamsE:
[----:B------:R-:W0:Y:S02]  /*0000*/  LDC R1, c[0x0][0x28] ;  /* 0x00000a00ff017b82 */ /* 0x000e240000000800 */
[----:B0-----:R-:W-:Y:S01]  /*0010*/  VIADD R1, R1, 0xffffea18 ;  /* 0xffffea1801017836 */ /* 0x001fe20000000000 */
[----:B------:R-:W0:Y:S01]  /*0020*/  S2R R2, SR_TID.X ;  /* 0x0000000000027919 */ /* 0x000e220000002100 */
[----:B------:R-:W-:Y:S01]  /*0030*/  ELECT P0, URZ, PT ;  /* 0x00000000003f782f */ /* 0x000fe20003800000 */
[----:B------:R-:W-:Y:S01]  /*0040*/  BSSY B0, `(.L_x_0) ;  /* 0x0000015000007945 */ /* 0x000fe20003800000 */
[--C-:B0-----:R-:W-:Y:S02]  /*0050*/  SHF.R.U32.HI R0, RZ, 0x5, R2.reuse ;  /* 0x00000005ff007819 */ /* 0x101fe40000011602 */
[----:B------:R-:W-:-:S03]  /*0060*/  SHF.R.U32.HI R2, RZ, 0x7, R2 ;  /* 0x00000007ff027819 */ /* 0x000fc60000011602 */
[----:B------:R-:W0:Y:S04]  /*0070*/  SHFL.IDX PT, R3, R0, RZ, 0x1f ;  /* 0x00001fff00037589 */ /* 0x000e2800000e0000 */
[----:B------:R-:W1:Y:S01]  /*0080*/  SHFL.IDX PT, R2, R2, RZ, 0x1f ;  /* 0x00001fff02027589 */ /* 0x000e6200000e0000 */
[----:B0-----:R-:W-:Y:S02]  /*0090*/  R2UR UR4, R3 ;  /* 0x00000000030472ca */ /* 0x001fe400000e0000 */
[----:B-1----:R-:W-:-:S11]  /*00a0*/  R2UR UR8, R2 ;  /* 0x00000000020872ca */ /* 0x002fd600000e0000 */
[----:B------:R-:W-:Y:S02]  /*00b0*/  USHF.R.S32.HI UR5, URZ, 0x1f, UR4 ;  /* 0x0000001f3f057899 */ /* 0x000fe40008011404 */
[----:B------:R-:W-:Y:S02]  /*00c0*/  ISETP.NE.OR P0, PT, RZ, UR4, !P0 ;  /* 0x00000004ff007c0c */ /* 0x000fe4000c705670 */
[----:B------:R-:W-:-:S04]  /*00d0*/  ULEA.HI UR5, UR5, UR4, URZ, 0x2 ;  /* 0x0000000405057291 */ /* 0x000fc8000f8f103f */
[----:B------:R-:W-:-:S04]  /*00e0*/  ULOP3.LUT UR5, UR5, 0xfffffffc, URZ, 0xc0, !UPT ;  /* 0xfffffffc05057892 */ /* 0x000fc8000f8ec03f */
[----:B------:R-:W-:-:S03]  /*00f0*/  UIADD3 UR6, UR4, -UR5, URZ ;  /* 0x8000000504067290 */ /* 0x000fc6000fffe03f */
[----:B------:R-:W-:Y:S09]  /*0100*/  @P0 BRA `(.L_x_1) ;  /* 0x0000000000200947 */ /* 0x000ff20003800000 */
[----:B------:R-:W-:Y:S02]  /*0110*/  ULDC.64 UR4, c[0x0][0x198] ;  /* 0x0000660000047ab9 */ /* 0x000fe40000000a00 */
[----:B------:R-:W-:Y:S02]  /*0120*/  UIADD3 UR10, UP0, UR4, 0xf0, URZ ;  /* 0x000000f0040a7890 */ /* 0x000fe4000ff1e03f */
[----:B------:R-:W-:Y:S02]  /*0130*/  UIADD3 UR4, UP1, UR4, 0x1f0, URZ ;  /* 0x000001f004047890 */ /* 0x000fe4000ff3e03f */
[----:B------:R-:W-:Y:S02]  /*0140*/  UIADD3.X UR11, URZ, UR5, URZ, UP0, !UPT ;  /* 0x000000053f0b7290 */ /* 0x000fe400087fe43f */
[----:B------:R-:W-:-:S07]  /*0150*/  UIADD3.X UR5, URZ, UR5, URZ, UP1, !UPT ;  /* 0x000000053f057290 */ /* 0x000fce0008ffe43f */
[----:B------:R0:W-:Y:S02]  /*0160*/  UTMACCTL.PF [UR10] ;  /* 0x000000000a0079b9 */ /* 0x0001e40008040000 */
[----:B------:R0:W-:Y:S02]  /*0170*/  UTMACCTL.PF [UR4] ;  /* 0x00000000040079b9 */ /* 0x0001e40008040000 */
[----:B0-----:R-:W-:Y:S01]  /*0180*/  NOP ;  /* 0x0000000000007918 */ /* 0x001fe20000000000 */
.L_x_1:
[----:B------:R-:W-:Y:S05]  /*0190*/  BSYNC B0 ;  /* 0x0000000000007941 */ /* 0x000fea0003800000 */
.L_x_0:
[----:B------:R-:W0:Y:S01]  /*01a0*/  SHFL.IDX PT, R2, R0, RZ, 0x1f ;  /* 0x00001fff00027589 */ /* 0x000e2200000e0000 */
[----:B------:R-:W-:Y:S01]  /*01b0*/  UISETP.NE.AND UP0, UPT, UR6, 0x3, UPT ;  /* 0x000000030600788c */ /* 0x000fe2000bf05270 */
[----:B------:R-:W-:Y:S01]  /*01c0*/  ISETP.NE.AND P1, PT, RZ, UR8, PT ;  /* 0x00000008ff007c0c */ /* 0x000fe2000bf25270 */
[----:B------:R-:W-:Y:S02]  /*01d0*/  UIADD3 UR11, UR8, -0x1, URZ ;  /* 0xffffffff080b7890 */ /* 0x000fe4000fffe03f */
[----:B------:R-:W-:Y:S02]  /*01e0*/  UISETP.EQ.OR UP0, UPT, UR6, URZ, !UP0 ;  /* 0x0000003f0600728c */ /* 0x000fe4000c702670 */
[----:B------:R-:W-:Y:S02]  /*01f0*/  UISETP.GE.U32.AND UP1, UPT, UR11, 0x2, UPT ;  /* 0x000000020b00788c */ /* 0x000fe4000bf26070 */
[----:B------:R-:W-:-:S04]  /*0200*/  UISETP.EQ.AND UP0, UPT, UR8, URZ, UP0 ;  /* 0x0000003f0800728c */ /* 0x000fc80008702270 */
[----:B------:R-:W-:-:S04]  /*0210*/  USEL UR7, URZ, 0x1, !UP0 ;  /* 0x000000013f077887 */ /* 0x000fc8000c000000 */
[----:B------:R-:W-:Y:S01]  /*0220*/  USEL UR7, UR7, 0x2, UP1 ;  /* 0x0000000207077887 */ /* 0x000fe20008800000 */
[----:B0-----:R-:W-:-:S13]  /*0230*/  ISETP.NE.AND P0, PT, R2, RZ, PT ;  /* 0x000000ff0200720c */ /* 0x001fda0003f05270 */
[----:B------:R-:W-:Y:S05]  /*0240*/  @P0 BRA `(.L_x_2) ;  /* 0x0000000000480947 */ /* 0x000fea0003800000 */
[----:B------:R-:W0:Y:S01]  /*0250*/  S2UR UR10, SR_CgaCtaId ;  /* 0x00000000000a79c3 */ /* 0x000e220000008800 */
[----:B------:R-:W-:Y:S01]  /*0260*/  UMOV UR4, 0x400 ;  /* 0x0000040000047882 */ /* 0x000fe20000000000 */
[----:B------:R-:W-:Y:S01]  /*0270*/  UMOV UR5, 0x1 ;  /* 0x0000000100057882 */ /* 0x000fe20000000000 */
[----:B------:R-:W-:Y:S01]  /*0280*/  UMOV UR8, 0x100 ;  /* 0x0000010000087882 */ /* 0x000fe20000000000 */
[----:B------:R-:W-:Y:S01]  /*0290*/  ELECT P0, URZ, PT ;  /* 0x00000000003f782f */ /* 0x000fe20003800000 */
[----:B------:R-:W-:-:S04]  /*02a0*/  UIADD3 UR8, -UR8, 0x100000, URZ ;  /* 0x0010000008087890 */ /* 0x000fc8000fffe13f */
[----:B------:R-:W-:Y:S02]  /*02b0*/  USHF.L.U32 UR9, UR8, 0xb, URZ ;  /* 0x0000000b08097899 */ /* 0x000fe4000800063f */
[----:B------:R-:W-:Y:S02]  /*02c0*/  USHF.L.U32 UR8, UR8, 0x1, URZ ;  /* 0x0000000108087899 */ /* 0x000fe4000800063f */
[----:B0-----:R-:W-:Y:S02]  /*02d0*/  ULEA UR10, UR10, UR4, 0x18 ;  /* 0x000000040a0a7291 */ /* 0x001fe4000f8ec03f */
[----:B------:R-:W-:-:S04]  /*02e0*/  UIADD3 UR4, -UR5, 0x100000, URZ ;  /* 0x0010000005047890 */ /* 0x000fc8000fffe13f */
[----:B------:R-:W-:Y:S02]  /*02f0*/  USHF.L.U32 UR5, UR4, 0xb, URZ ;  /* 0x0000000b04057899 */ /* 0x000fe4000800063f */
[----:B------:R-:W-:Y:S01]  /*0300*/  USHF.L.U32 UR4, UR4, 0x1, URZ ;  /* 0x0000000104047899 */ /* 0x000fe2000800063f */
[----:B------:R-:W0:Y:S11]  /*0310*/  FENCE.VIEW.ASYNC.S ;  /* 0x00000000000073c6 */ /* 0x000e360000000000 */
[----:B0-----:R0:W1:Y:S01]  /*0320*/  SYNCS.EXCH.64 URZ, [UR10], UR4 ;  /* 0x000000040a3f75b2 */ /* 0x0010620008000100 */
[----:B------:R0:W2:Y:S01]  /*0330*/  SYNCS.EXCH.64 URZ, [UR10+0x10], UR8 ;  /* 0x000010080a3f75b2 */ /* 0x0000a20008000100 */
[----:B------:R0:W3:Y:S01]  /*0340*/  SYNCS.EXCH.64 URZ, [UR10+0x8], UR4 ;  /* 0x000008040a3f75b2 */ /* 0x0000e20008000100 */
[----:B------:R0:W4:Y:S01]  /*0350*/  SYNCS.EXCH.64 URZ, [UR10+0x18], UR8 ;  /* 0x000018080a3f75b2 */ /* 0x0001220008000100 */
[----:B------:R-:W-:Y:S01]  /*0360*/  NOP ;  /* 0x0000000000007918 */ /* 0x000fe20000000000 */
.L_x_2:
[----:B------:R-:W5:Y:S01]  /*0370*/  LDC R2, c[0x0][0x65c] ;  /* 0x00019700ff027b82 */ /* 0x000f620000000800 */
[----:B------:R-:W1:Y:S01]  /*0380*/  SHFL.IDX PT, R0, R0, RZ, 0x1f ;  /* 0x00001fff00007589 */ /* 0x000e6200000e0000 */
[----:B------:R-:W-:Y:S01]  /*0390*/  ELECT P0, URZ, PT ;  /* 0x00000000003f782f */ /* 0x000fe20003800000 */
[----:B------:R-:W-:Y:S01]  /*03a0*/  IMAD.MOV.U32 R3, RZ, RZ, RZ ;  /* 0x000000ffff037224 */ /* 0x000fe200078e00ff */
[----:B0-----:R-:W-:Y:S01]  /*03b0*/  UMOV UR4, 0x20 ;  /* 0x0000002000047882 */ /* 0x001fe20000000000 */
[----:B------:R-:W0:Y:S01]  /*03c0*/  S2R R11, SR_CTAID.Y ;  /* 0x00000000000b7919 */ /* 0x000e220000002600 */
[----:B------:R-:W-:Y:S01]  /*03d0*/  NOP ;  /* 0x0000000000007918 */ /* 0x000fe20000000000 */
[----:B------:R-:W-:Y:S01]  /*03e0*/  NOP ;  /* 0x0000000000007918 */ /* 0x000fe20000000000 */
[----:B-----5:R-:W-:Y:S02]  /*03f0*/  ISETP.NE.AND P4, PT, R2, 0x1, PT ;  /* 0x000000010200780c */ /* 0x020fe40003f85270 */
[----:B------:R-:W5:Y:S01]  /*0400*/  S2R R2, SR_CTAID.X ;  /* 0x0000000000027919 */ /* 0x000f620000002500 */
[----:B-1----:R-:W-:-:S10]  /*0410*/  ISETP.NE.OR P0, PT, R0, RZ, !P0 ;  /* 0x000000ff0000720c */ /* 0x002fd40004705670 */
[----:B------:R-:W5:Y:S01]  /*0420*/  @P4 LDC R7, c[0x0][0x10] ;  /* 0x00000400ff074b82 */ /* 0x000f620000000800 */
[----:B0-----:R-:W-:Y:S01]  /*0430*/  @P4 IMAD.MOV.U32 R4, RZ, RZ, R11 ;  /* 0x000000ffff044224 */ /* 0x001fe200078e000b */
[----:B------:R-:W-:Y:S01]  /*0440*/  @P4 MOV R13, RZ ;  /* 0x000000ff000d4202 */ /* 0x000fe20000000f00 */
[----:B------:R-:W-:Y:S01]  /*0450*/  VOTEU.ALL UP0, P0 ;  /* 0x00000000003f7886 */ /* 0x000fe20000000000 */
[----:B------:R-:W-:Y:S01]  /*0460*/  @P4 IMAD.MOV.U32 R5, RZ, RZ, RZ ;  /* 0x000000ffff054224 */ /* 0x000fe200078e00ff */
[----:B------:R-:W-:-:S03]  /*0470*/  VOTEU.ALL UP1, P0 ;  /* 0x00000000003f7886 */ /* 0x000fc60000020000 */
[----:B------:R-:W0:Y:S01]  /*0480*/  @!P4 LDC R9, c[0x0][0xc] ;  /* 0x00000300ff09cb82 */ /* 0x000e220000000800 */
[----:B------:R-:W-:Y:S01]  /*0490*/  @!UP0 UMOV UR8, 0x400 ;  /* 0x0000040000088882 */ /* 0x000fe20000000000 */
[----:B------:R-:W-:-:S04]  /*04a0*/  @!UP0 UIADD3 UR4, -UR4, 0x100000, URZ ;  /* 0x0010000004048890 */ /* 0x000fc8000fffe13f */
[----:B------:R-:W-:Y:S02]  /*04b0*/  @!UP0 USHF.L.U32 UR5, UR4, 0xb, URZ ;  /* 0x0000000b04058899 */ /* 0x000fe4000800063f */
[----:B------:R-:W-:Y:S01]  /*04c0*/  @!UP0 USHF.L.U32 UR4, UR4, 0x1, URZ ;  /* 0x0000000104048899 */ /* 0x000fe2000800063f */
[----:B------:R-:W1:Y:S01]  /*04d0*/  @!UP0 S2UR UR9, SR_CgaCtaId ;  /* 0x00000000000989c3 */ /* 0x000e620000008800 */
[----:B-----5:R-:W-:-:S04]  /*04e0*/  @P4 IMAD.WIDE.U32 R6, R2, R7, R4 ;  /* 0x0000000702064225 */ /* 0x020fc800078e0004 */
[----:B------:R-:W-:Y:S01]  /*04f0*/  @P4 IMAD.MOV.U32 R10, RZ, RZ, R6 ;  /* 0x000000ffff0a4224 */ /* 0x000fe200078e0006 */
[----:B------:R-:W-:Y:S01]  /*0500*/  @P4 IADD3 R14, R7, R13, RZ ;  /* 0x0000000d070e4210 */ /* 0x000fe20007ffe0ff */
[----:B0-----:R-:W-:-:S04]  /*0510*/  @!P4 IMAD.WIDE.U32 R4, R9, R11, R2 ;  /* 0x0000000b0904c225 */ /* 0x001fc800078e0002 */
[----:B------:R-:W-:Y:S02]  /*0520*/  @!P4 IMAD.MOV.U32 R10, RZ, RZ, R4 ;  /* 0x000000ffff0ac224 */ /* 0x000fe400078e0004 */
[----:B------:R-:W-:Y:S01]  /*0530*/  @!P4 IMAD.MOV.U32 R14, RZ, RZ, R5 ;  /* 0x000000ffff0ec224 */ /* 0x000fe200078e0005 */
[----:B-1----:R-:W-:Y:S02]  /*0540*/  @!UP0 ULEA UR8, UR9, UR8, 0x18 ;  /* 0x0000000809088291 */ /* 0x002fe4000f8ec03f */
[----:B------:R0:W-:Y:S01]  /*0550*/  STL [R1+0x854], R10 ;  /* 0x0008540a01007387 */ /* 0x0001e20000100800 */
[----:B------:R-:W-:-:S03]  /*0560*/  VOTEU.ALL UP0, P0 ;  /* 0x00000000003f7886 */ /* 0x000fc60000000000 */
[----:B------:R0:W-:Y:S04]  /*0570*/  STL [R1+0x850], R14 ;  /* 0x0008500e01007387 */ /* 0x0001e80000100800 */
[----:B------:R-:W1:Y:S02]  /*0580*/  FENCE.VIEW.ASYNC.S ;  /* 0x00000000000073c6 */ /* 0x000e640000000000 */
[----:B-1----:R0:W2:Y:S01]  /*0590*/  @!UP0 SYNCS.EXCH.64 URZ, [UR8+0x30], UR4 ;  /* 0x00003004083f85b2 */ /* 0x0020a20008000100 */
[----:B------:R0:W2:Y:S01]  /*05a0*/  @!UP1 SYNCS.EXCH.64 URZ, [UR8+0x38], UR4 ;  /* 0x00003804083f95b2 */ /* 0x0000a20008000100 */
[----:B------:R-:W-:Y:S01]  /*05b0*/  NOP ;  /* 0x0000000000007918 */ /* 0x000fe20000000000 */
[----:B--234-:R-:W-:Y:S06]  /*05c0*/  BAR.SYNC.DEFER_BLOCKING 0x0 ;  /* 0x0000000000007b1d */ /* 0x01cfec0000010000 */
[----:B0-----:R-:W-:Y:S05]  /*05d0*/  @!P1 BRA `(.L_x_3) ;  /* 0x000003f400e89947 */ /* 0x001fea0003800000 */
[----:B------:R-:W-:-:S06]  /*05e0*/  UISETP.GT.U32.AND UP0, UPT, UR11, 0x1, UPT ;  /* 0x000000010b00788c */ /* 0x000fcc000bf04070 */
[----:B------:R-:W-:-:S13]  /*05f0*/  PLOP3.LUT P0, PT, PT, PT, UP0, 0x80, 0x0 ;  /* 0x000000000000781c */ /* 0x000fda0003f0f008 */
[----:B------:R-:W-:Y:S05]  /*0600*/  @P0 EXIT ;  /* 0x000000000000094d */ /* 0x000fea0003800000 */
[----:B------:R-:W-:Y:S01]  /*0610*/  MOV R5, 0xffffffff ;  /* 0xffffffff00057802 */ /* 0x000fe20000000f00 */
[----:B------:R-:W-:Y:S01]  /*0620*/  IMAD.MOV.U32 R4, RZ, RZ, -0x1 ;  /* 0xffffffffff047424 */ /* 0x000fe200078e00ff */
[----:B------:R-:W-:Y:S01]  /*0630*/  ULDC.64 UR4, c[0x0][0x650] ;  /* 0x0001940000047ab9 */ /* 0x000fe20000000a00 */
[----:B------:R-:W-:Y:S01]  /*0640*/  UMOV UR27, 0xffffffff ;  /* 0xffffffff001b7882 */ /* 0x000fe20000000000 */
[----:B------:R-:W-:Y:S01]  /*0650*/  ISETP.GE.U32.AND P0, PT, R10, UR4, PT ;  /* 0x000000040a007c0c */ /* 0x000fe2000bf06070 */
[----:B------:R0:W-:Y:S01]  /*0660*/  STL [R1+0x85c], R5 ;  /* 0x00085c0501007387 */ /* 0x0001e20000100800 */
[----:B------:R-:W-:Y:S02]  /*0670*/  PRMT R0, RZ, 0x7610, R0 ;  /* 0x00007610ff007816 */ /* 0x000fe40000000000 */
[----:B------:R-:W-:Y:S01]  /*0680*/  ISETP.GE.U32.AND.EX P0, PT, R14, UR5, PT, P0 ;  /* 0x000000050e007c0c */ /* 0x000fe2000bf06100 */
[----:B------:R0:W-:-:S12]  /*0690*/  STL [R1+0x858], R4 ;  /* 0x0008580401007387 */ /* 0x0001d80000100800 */
[----:B0-----:R-:W-:Y:S05]  /*06a0*/  @P0 BRA `(.L_x_4) ;  /* 0x00000004006c0947 */ /* 0x001fea0003800000 */
[----:B------:R-:W-:Y:S01]  /*06b0*/  ULDC.64 UR14, c[0x0][0x628] ;  /* 0x00018a00000e7ab9 */ /* 0x000fe20000000a00 */
[----:B------:R-:W0:Y:S01]  /*06c0*/  LDC.64 R12, c[0x0][0x620] ;  /* 0x00018800ff0c7b82 */ /* 0x000e220000000a00 */
[----:B------:R-:W-:Y:S01]  /*06d0*/  ISETP.NE.U32.AND P0, PT, RZ, UR14, PT ;  /* 0x0000000eff007c0c */ /* 0x000fe2000bf05070 */
[----:B------:R-:W-:Y:S01]  /*06e0*/  ULDC UR13, c[0x0][0x630] ;  /* 0x00018c00000d7ab9 */ /* 0x000fe20000000800 */
[----:B------:R-:W-:Y:S02]  /*06f0*/  R2UR UR4, R10 ;  /* 0x000000000a0472ca */ /* 0x000fe400000e0000 */
[----:B------:R-:W-:Y:S02]  /*0700*/  ISETP.NE.AND.EX P0, PT, RZ, UR15, PT, P0 ;  /* 0x0000000fff007c0c */ /* 0x000fe4000bf05300 */
[----:B------:R-:W-:-:S11]  /*0710*/  R2UR UR5, R14 ;  /* 0x000000000e0572ca */ /* 0x000fd600000e0000 */
[----:B------:R-:W-:Y:S05]  /*0720*/  @!P0 BRA `(.L_x_5) ;  /* 0x0000000000308947 */ /* 0x000fea0003800000 */
[----:B------:R-:W-:Y:S01]  /*0730*/  R2UR UR4, R10 ;  /* 0x000000000a0472ca */ /* 0x000fe200000e0000 */
[----:B------:R-:W-:Y:S01]  /*0740*/  ULDC UR6, c[0x0][0x634] ;  /* 0x00018d0000067ab9 */ /* 0x000fe20000000800 */
[----:B------:R-:W-:-:S11]  /*0750*/  R2UR UR12, R14 ;  /* 0x000000000e0c72ca */ /* 0x000fd600000e0000 */
[----:B------:R-:W-:-:S04]  /*0760*/  UIADD3 UR6, UP0, UR4, UR6, URZ ;  /* 0x0000000604067290 */ /* 0x000fc8000ff1e03f */
[----:B------:R-:W-:-:S04]  /*0770*/  UIADD3.X UR12, URZ, UR12, URZ, UP0, !UPT ;  /* 0x0000000c3f0c7290 */ /* 0x000fc800087fe43f */
[----:B------:R-:W-:-:S04]  /*0780*/  UIMAD.WIDE.U32 UR4, UR12, UR14, URZ ;  /* 0x0000000e0c0472a5 */ /* 0x000fc8000f8e003f */
[----:B------:R-:W-:Y:S02]  /*0790*/  UIMAD.WIDE.U32 UR8, UP0, UR6, UR15, UR4 ;  /* 0x0000000f060872a5 */ /* 0x000fe4000f800004 */
[----:B------:R-:W-:Y:S02]  /*07a0*/  UIMAD.WIDE.U32 UR4, UR6, UR14, URZ ;  /* 0x0000000e060472a5 */ /* 0x000fe4000f8e003f */
[----:B------:R-:W-:Y:S02]  /*07b0*/  UIADD3.X UR11, URZ, URZ, URZ, UP0, !UPT ;  /* 0x0000003f3f0b7290 */ /* 0x000fe400087fe43f */
[----:B------:R-:W-:Y:S01]  /*07c0*/  UIADD3 URZ, UP0, UR5, UR8, URZ ;  /* 0x00000008053f7290 */ /* 0x000fe2000ff1e03f */
[----:B------:R-:W-:-:S03]  /*07d0*/  UMOV UR10, UR9 ;  /* 0x00000009000a7c82 */ /* 0x000fc60008000000 */
[----:B------:R-:W-:-:S12]  /*07e0*/  UIMAD.WIDE.U32.X UR4, UR12, UR15, UR10, UP0 ;  /* 0x0000000f0c0472a5 */ /* 0x000fd800080e040a */
.L_x_5:
[----:B------:R-:W-:Y:S01]  /*07f0*/  USHF.R.U64 UR27, UR4, UR13, UR5 ;  /* 0x0000000d041b7299 */ /* 0x000fe20008001205 */
[----:B------:R-:W1:Y:S01]  /*0800*/  LDC R8, c[0x0][0x618] ;  /* 0x00018600ff087b82 */ /* 0x000e620000000800 */
[----:B------:R-:W-:Y:S01]  /*0810*/  USHF.R.U32.HI UR4, URZ, UR13, UR5 ;  /* 0x0000000d3f047299 */ /* 0x000fe20008011605 */
[----:B------:R-:W-:Y:S01]  /*0820*/  I2FP.F32.U32 R0, R2 ;  /* 0x0000000200007245 */ /* 0x000fe20000201000 */
[----:B------:R-:W-:Y:S01]  /*0830*/  IMAD.MOV.U32 R5, RZ, RZ, R14 ;  /* 0x000000ffff057224 */ /* 0x000fe200078e000e */
[----:B------:R-:W-:Y:S01]  /*0840*/  ULDC UR5, c[0x0][0x150] ;  /* 0x0000540000057ab9 */ /* 0x000fe20000000800 */
[----:B------:R-:W-:Y:S02]  /*0850*/  IADD3 R7, P0, RZ, -UR27, RZ ;  /* 0x8000001bff077c10 */ /* 0x000fe4000ff1e0ff */
[----:B------:R-:W-:Y:S01]  /*0860*/  FMUL R0, R0, UR5 ;  /* 0x0000000500007c20 */ /* 0x000fe20008400000 */
[----:B------:R-:W2:Y:S01]  /*0870*/  LDC.64 R20, c[0x0][0x640] ;  /* 0x00019000ff147b82 */ /* 0x000ea20000000a00 */
[----:B------:R-:W-:Y:S01]  /*0880*/  MOV R4, R10 ;  /* 0x0000000a00047202 */ /* 0x000fe20000000f00 */
[----:B------:R-:W-:Y:S01]  /*0890*/  IMAD.X R9, RZ, RZ, ~UR4, P0 ;  /* 0x80000004ff097e24 */ /* 0x000fe200080e06ff */
[----:B------:R-:W-:-:S02]  /*08a0*/  ULDC UR4, c[0x0][0x154] ;  /* 0x0000550000047ab9 */ /* 0x000fc40000000800 */
[----:B------:R-:W3:Y:S01]  /*08b0*/  F2I.U32.TRUNC.NTZ R0, R0 ;  /* 0x0000000000007305 */ /* 0x000ee2000020f000 */
[-C--:B0-----:R-:W-:Y:S02]  /*08c0*/  IMAD R6, R9, R12.reuse, RZ ;  /* 0x0000000c09067224 */ /* 0x081fe400078e02ff */
[----:B------:R-:W0:Y:S01]  /*08d0*/  LDC R3, c[0x0][0x144] ;  /* 0x00005100ff037b82 */ /* 0x000e220000000800 */
[----:B------:R-:W-:-:S04]  /*08e0*/  IMAD.WIDE.U32 R4, R7, R12, R4 ;  /* 0x0000000c07047225 */ /* 0x000fc800078e0004 */
[----:B------:R-:W-:-:S03]  /*08f0*/  IMAD R7, R7, R13, R6 ;  /* 0x0000000d07077224 */ /* 0x000fc600078e0206 */
[----:B------:R-:W4:Y:S01]  /*0900*/  LDC R10, c[0x0][0x608] ;  /* 0x00018200ff0a7b82 */ /* 0x000f220000000800 */
[----:B------:R-:W-:Y:S02]  /*0910*/  IMAD.IADD R5, R5, 0x1, R7 ;  /* 0x0000000105057824 */ /* 0x000fe400078e0207 */
[----:B------:R-:W-:Y:S01]  /*0920*/  IMAD.MOV.U32 R7, RZ, RZ, -0x1 ;  /* 0xffffffffff077424 */ /* 0x000fe200078e00ff */
[----:B---3--:R-:W-:Y:S02]  /*0930*/  IADD3 R6, -R0, RZ, RZ ;  /* 0x000000ff00067210 */ /* 0x008fe40007ffe1ff */
[----:B-1----:R-:W-:Y:S02]  /*0940*/  SHF.R.U64 R14, R4, R8, R5 ;  /* 0x00000008040e7219 */ /* 0x002fe40000001205 */
[----:B------:R-:W1:Y:S01]  /*0950*/  LDC R18, c[0x0][0x658] ;  /* 0x00019600ff127b82 */ /* 0x000e620000000800 */
[----:B------:R-:W-:Y:S02]  /*0960*/  I2FP.F32.U32 R4, R11 ;  /* 0x0000000b00047245 */ /* 0x000fe40000201000 */
[----:B--2---:R-:W-:-:S02]  /*0970*/  ISETP.NE.U32.AND P0, PT, R20, RZ, PT ;  /* 0x000000ff1400720c */ /* 0x004fc40003f05070 */
[----:B------:R-:W-:Y:S01]  /*0980*/  SHF.R.U32.HI R5, RZ, R8, R5 ;  /* 0x00000008ff057219 */ /* 0x000fe20000011605 */
[----:B------:R-:W-:Y:S01]  /*0990*/  FMUL R4, R4, UR4 ;  /* 0x0000000404047c20 */ /* 0x000fe20008400000 */
[----:B------:R-:W-:Y:S01]  /*09a0*/  ISETP.NE.AND.EX P0, PT, R21, RZ, PT, P0 ;  /* 0x000000ff1500720c */ /* 0x000fe20003f05300 */
[----:B------:R-:W2:Y:S01]  /*09b0*/  LDC R12, c[0x0][0x148] ;  /* 0x00005200ff0c7b82 */ /* 0x000ea20000000800 */
[----:B0-----:R-:W-:-:S07]  /*09c0*/  IMAD R0, R3, R6, R2 ;  /* 0x0000000603007224 */ /* 0x001fce00078e0202 */
[----:B------:R-:W0:Y:S01]  /*09d0*/  LDC R16, c[0x0][0x600] ;  /* 0x00018000ff107b82 */ /* 0x000e220000000800 */
[-CC-:B----4-:R-:W-:Y:S02]  /*09e0*/  SHF.R.U64 R22, R14, R10.reuse, R5.reuse ;  /* 0x0000000a0e167219 */ /* 0x190fe40000001205 */
[----:B------:R-:W-:Y:S01]  /*09f0*/  SHF.R.U32.HI R3, RZ, R10, R5 ;  /* 0x0000000aff037219 */ /* 0x000fe20000011605 */
[----:B------:R-:W-:Y:S01]  /*0a00*/  IMAD.MOV.U32 R5, RZ, RZ, 0x1 ;  /* 0x00000001ff057424 */ /* 0x000fe200078e00ff */
[----:B------:R3:W4:Y:S03]  /*0a10*/  F2I.U32.TRUNC.NTZ R10, R4 ;  /* 0x00000004000a7305 */ /* 0x000726000020f000 */
[----:B------:R-:W0:Y:S01]  /*0a20*/  LDC R15, c[0x0][0x648] ;  /* 0x00019200ff0f7b82 */ /* 0x000e220000000800 */
[-C--:B-1----:R-:W-:Y:S02]  /*0a30*/  SHF.L.U32 R2, R7, R18.reuse, RZ ;  /* 0x0000001207027219 */ /* 0x082fe400000006ff */
[----:B------:R-:W-:-:S02]  /*0a40*/  SHF.R.U64 R24, R22, R18, R3 ;  /* 0x0000001216187219 */ /* 0x000fc40000001203 */
[----:B------:R-:W-:Y:S02]  /*0a50*/  LOP3.LUT R9, RZ, R2, RZ, 0x33, !PT ;  /* 0x00000002ff097212 */ /* 0x000fe400078e33ff */
[-C--:B------:R-:W-:Y:S01]  /*0a60*/  SHF.R.U32.HI R3, RZ, R18.reuse, R3 ;  /* 0x00000012ff037219 */ /* 0x080fe20000011603 */
[----:B------:R-:W1:Y:S01]  /*0a70*/  LDC R17, c[0x0][0x638] ;  /* 0x00018e00ff117b82 */ /* 0x000e620000000800 */
[----:B------:R-:W-:Y:S02]  /*0a80*/  SHF.L.U32 R8, R5, R18, RZ ;  /* 0x0000001205087219 */ /* 0x000fe400000006ff */
[----:B------:R-:W-:-:S05]  /*0a90*/  MOV R2, R24 ;  /* 0x0000001800027202 */ /* 0x000fca0000000f00 */
[----:B------:R-:W0:Y:S01]  /*0aa0*/  LDC R19, c[0x0][0x610] ;  /* 0x00018400ff137b82 */ /* 0x000e220000000800 */
[----:B--234-:R-:W-:Y:S05]  /*0ab0*/  @!P0 BRA `(.L_x_6) ;  /* 0x0000000000288947 */ /* 0x01cfea0003800000 */
[----:B------:R-:W2:Y:S02]  /*0ac0*/  LDC R7, c[0x0][0x64c] ;  /* 0x00019300ff077b82 */ /* 0x000ea40000000800 */
[----:B--2---:R-:W-:-:S05]  /*0ad0*/  IADD3 R7, P0, R24, R7, RZ ;  /* 0x0000000718077210 */ /* 0x004fca0007f1e0ff */
[----:B------:R-:W-:-:S04]  /*0ae0*/  IMAD.X R13, RZ, RZ, R3, P0 ;  /* 0x000000ffff0d7224 */ /* 0x000fc800000e0603 */
[----:B------:R-:W-:-:S04]  /*0af0*/  IMAD.WIDE.U32 R2, R13, R20, RZ ;  /* 0x000000140d027225 */ /* 0x000fc800078e00ff */
[----:B------:R-:W-:-:S04]  /*0b00*/  IMAD.WIDE.U32 R4, P0, R7, R21, R2 ;  /* 0x0000001507047225 */ /* 0x000fc80007800002 */
[----:B------:R-:W-:Y:S01]  /*0b10*/  IMAD.WIDE.U32 R2, R7, R20, RZ ;  /* 0x0000001407027225 */ /* 0x000fe200078e00ff */
[----:B------:R-:W-:-:S03]  /*0b20*/  MOV R6, R5 ;  /* 0x0000000500067202 */ /* 0x000fc60000000f00 */
[----:B------:R-:W-:Y:S01]  /*0b30*/  IMAD.X R7, RZ, RZ, RZ, P0 ;  /* 0x000000ffff077224 */ /* 0x000fe200000e06ff */
[----:B------:R-:W-:-:S05]  /*0b40*/  IADD3 RZ, P0, R3, R4, RZ ;  /* 0x0000000403ff7210 */ /* 0x000fca0007f1e0ff */
[----:B------:R-:W-:-:S08]  /*0b50*/  IMAD.WIDE.U32.X R2, R13, R21, R6, P0 ;  /* 0x000000150d027225 */ /* 0x000fd000000e0406 */
.L_x_6:
[----:B0-----:R-:W-:Y:S01]  /*0b60*/  SHF.R.U64 R2, R2, R15, R3 ;  /* 0x0000000f02027219 */ /* 0x001fe20000001203 */
[----:B------:R-:W-:Y:S01]  /*0b70*/  VIADD R3, R16, 0xffffffff ;  /* 0xffffffff10037836 */ /* 0x000fe20000000000 */
[----:B------:R-:W-:Y:S01]  /*0b80*/  LOP3.LUT R9, R22, R9, RZ, 0xc0, !PT ;  /* 0x0000000916097212 */ /* 0x000fe200078ec0ff */
[----:B------:R-:W-:Y:S01]  /*0b90*/  IMAD.MOV R10, RZ, RZ, -R10 ;  /* 0x000000ffff0a7224 */ /* 0x000fe200078e0a0a */
[----:B------:R-:W-:Y:S02]  /*0ba0*/  IADD3 R4, -R2, RZ, RZ ;  /* 0x000000ff02047210 */ /* 0x000fe40007ffe1ff */
[----:B------:R-:W-:Y:S01]  /*0bb0*/  LOP3.LUT R14, R14, R3, RZ, 0xc0, !PT ;  /* 0x000000030e0e7212 */ /* 0x000fe200078ec0ff */
[----:B------:R-:W-:Y:S02]  /*0bc0*/  @P4 IMAD R0, R12, R10, R11 ;  /* 0x0000000a0c004224 */ /* 0x000fe400078e020b */
[----:B------:R-:W-:Y:S02]  /*0bd0*/  IMAD R9, R8, R2, R9 ;  /* 0x0000000208097224 */ /* 0x000fe400078e0209 */
[----:B-1----:R-:W-:-:S02]  /*0be0*/  IMAD R3, R4, R17, R24 ;  /* 0x0000001104037224 */ /* 0x002fc400078e0218 */
[----:B------:R-:W-:Y:S02]  /*0bf0*/  IMAD R2, R9, R19, R0 ;  /* 0x0000001309027224 */ /* 0x000fe400078e0200 */
[----:B------:R-:W-:Y:S02]  /*0c00*/  IMAD R3, R3, R16, R14 ;  /* 0x0000001003037224 */ /* 0x000fe400078e020e */
[----:B------:R-:W-:-:S03]  /*0c10*/  IMAD.MOV.U32 R0, RZ, RZ, 0x1 ;  /* 0x00000001ff007424 */ /* 0x000fc600078e00ff */
[----:B------:R-:W-:Y:S02]  /*0c20*/  SEL R4, R3, R2, !P4 ;  /* 0x0000000203047207 */ /* 0x000fe40006000000 */
[----:B------:R-:W-:-:S03]  /*0c30*/  SEL R2, R2, R3, !P4 ;  /* 0x0000000302027207 */ /* 0x000fc60006000000 */
[----:B------:R0:W-:Y:S04]  /*0c40*/  STL [R1+0x858], R4 ;  /* 0x0008580401007387 */ /* 0x0001e80000100800 */
[----:B------:R0:W-:Y:S02]  /*0c50*/  STL [R1+0x85c], R2 ;  /* 0x00085c0201007387 */ /* 0x0001e40000100800 */
.L_x_4:
[----:B------:R-:W-:-:S08]  /*0c60*/  NOP ;  /* 0x0000000000007918 */ /* 0x000fd00000000000 */
[----:B------:R-:W1:Y:S02]  /*0c70*/  USETMAXREG.TRY_ALLOC.CTAPOOL UP0, 0xf0 ;  /* 0x000000f0000079c8 */ /* 0x000e640008000600 */
[----:B-1----:R-:W-:-:S13]  /*0c80*/  PLOP3.LUT P0, PT, PT, PT, UP0, 0x80, 0x0 ;  /* 0x000000000000781c */ /* 0x002fda0003f0f008 */
[----:B------:R-:W-:Y:S05]  /*0c90*/  @!P0 BRA `(.L_x_4) ;  /* 0xfffffffc00f08947 */ /* 0x000fea000383ffff */
[----:B------:R-:W-:Y:S01]  /*0ca0*/  ULDC.64 UR4, c[0x0][0x598] ;  /* 0x0001660000047ab9 */ /* 0x000fe20000000a00 */
[----:B------:R-:W-:Y:S01]  /*0cb0*/  ULDC.64 UR30, c[0x0][0x208] ;  /* 0x00008200001e7ab9 */ /* 0x000fe20000000a00 */
[----:B------:R-:W-:-:S04]  /*0cc0*/  ISETP.NE.U32.AND P0, PT, RZ, UR4, PT ;  /* 0x00000004ff007c0c */ /* 0x000fc8000bf05070 */
[----:B------:R-:W-:-:S13]  /*0cd0*/  ISETP.NE.AND.EX P0, PT, RZ, UR5, PT, P0 ;  /* 0x00000005ff007c0c */ /* 0x000fda000bf05300 */
[----:B------:R-:W-:Y:S05]  /*0ce0*/  @!P0 BRA `(.L_x_7) ;  /* 0x0000000000208947 */ /* 0x000fea0003800000 */
[----:B0-----:R-:W0:Y:S02]  /*0cf0*/  LDC.64 R2, c[0x0][0x598] ;  /* 0x00016600ff027b82 */ /* 0x001e240000000a00 */
[----:B0-----:R-:W2:Y:S02]  /*0d00*/  LDG.E.64 R2, desc[UR30][R2.64] ;  /* 0x0000001e02027981 */ /* 0x001ea4000c1e1b00 */
[----:B--2---:R-:W-:-:S04]  /*0d10*/  ISETP.NE.U32.AND P0, PT, R2, RZ, PT ;  /* 0x000000ff0200720c */ /* 0x004fc80003f05070 */
[----:B------:R-:W-:-:S13]  /*0d20*/  ISETP.NE.AND.EX P0, PT, R3, RZ, PT, P0 ;  /* 0x000000ff0300720c */ /* 0x000fda0003f05300 */
[----:B------:R-:W-:Y:S05]  /*0d30*/  @!P0 BRA `(.L_x_7) ;  /* 0x00000000000c8947 */ /* 0x000fea0003800000 */
[----:B------:R-:W2:Y:S02]  /*0d40*/  LD.E R2, desc[UR30][R2.64] ;  /* 0x0000001e02027980 */ /* 0x000ea4000c101900 */
[----:B--2---:R-:W-:Y:S01]  /*0d50*/  R2UR UR26, R2 ;  /* 0x00000000021a72ca */ /* 0x004fe200000e0000 */
[----:B------:R-:W-:-:S14]  /*0d60*/  BRA `(.L_x_8) ;  /* 0x0000000000247947 */ /* 0x000fdc0003800000 */
.L_x_7:
[----:B------:R-:W-:Y:S02]  /*0d70*/  ULDC.64 UR4, c[0x0][0x588] ;  /* 0x0001620000047ab9 */ /* 0x000fe40000000a00 */
[----:B------:R-:W-:-:S04]  /*0d80*/  ISETP.NE.U32.AND P0, PT, RZ, UR4, PT ;  /* 0x00000004ff007c0c */ /* 0x000fc8000bf05070 */
[----:B------:R-:W-:-:S13]  /*0d90*/  ISETP.NE.AND.EX P0, PT, RZ, UR5, PT, P0 ;  /* 0x00000005ff007c0c */ /* 0x000fda000bf05300 */
[----:B------:R-:W-:Y:S05]  /*0da0*/  @!P0 BRA `(.L_x_9) ;  /* 0x0000000000108947 */ /* 0x000fea0003800000 */
[----:B0-----:R-:W0:Y:S02]  /*0db0*/  LDC.64 R2, c[0x0][0x588] ;  /* 0x00016200ff027b82 */ /* 0x001e240000000a00 */
[----:B0-----:R-:W2:Y:S02]  /*0dc0*/  LDG.E R2, desc[UR30][R2.64] ;  /* 0x0000001e02027981 */ /* 0x001ea4000c1e1900 */
[----:B--2---:R-:W-:Y:S01]  /*0dd0*/  R2UR UR26, R2 ;  /* 0x00000000021a72ca */ /* 0x004fe200000e0000 */
[----:B------:R-:W-:-:S14]  /*0de0*/  BRA `(.L_x_8) ;  /* 0x0000000000047947 */ /* 0x000fdc0003800000 */
.L_x_9:
[----:B------:R-:W-:-:S05]  /*0df0*/  ULDC UR26, c[0x0][0x580] ;  /* 0x00016000001a7ab9 */ /* 0x000fca0000000800 */
.L_x_8:
[----:B------:R-:W-:Y:S02]  /*0e00*/  ULDC.64 UR4, c[0x0][0x5a0] ;  /* 0x0001680000047ab9 */ /* 0x000fe40000000a00 */
        /* <DEDUP_REMOVED lines=11> */
.L_x_10:
        /* <DEDUP_REMOVED lines=8> */
.L_x_12:
[----:B------:R-:W-:-:S05]  /*0f40*/  ULDC UR25, c[0x0][0x584] ;  /* 0x0001610000197ab9 */ /* 0x000fca0000000800 */
.L_x_11:
[----:B------:R-:W-:-:S13]  /*0f50*/  LOP3.LUT P0, RZ, R0, 0xff, RZ, 0xc0, !PT ;  /* 0x000000ff00ff7812 */ /* 0x000fda000780c0ff */
[----:B------:R-:W-:Y:S05]  /*0f60*/  @!P0 EXIT ;  /* 0x000000000000894d */ /* 0x000fea0003800000 */
[----:B------:R-:W-:Y:S01]  /*0f70*/  ULDC UR4, c[0x0][0x28c] ;  /* 0x0000a30000047ab9 */ /* 0x000fe20000000800 */
[----:B------:R-:W-:Y:S02]  /*0f80*/  ULOP3.LUT UR8, UR7, 0x1, URZ, 0xfc, !UPT ;  /* 0x0000000107087892 */ /* 0x000fe4000f8efc3f */
[----:B------:R-:W-:-:S04]  /*0f90*/  UIADD3 UR4, UR4, 0x7f, URZ ;  /* 0x0000007f04047890 */ /* 0x000fc8000fffe03f */
[----:B------:R-:W-:-:S04]  /*0fa0*/  USHF.R.S32.HI UR5, URZ, 0x1f, UR4 ;  /* 0x0000001f3f057899 */ /* 0x000fc80008011404 */
[----:B------:R-:W-:-:S03]  /*0fb0*/  ULEA.HI UR5, UR5, UR4, URZ, 0x7 ;  /* 0x0000000405057291 */ /* 0x000fc6000f8f383f */
[----:B------:R-:W-:Y:S01]  /*0fc0*/  UMOV UR4, URZ ;  /* 0x0000003f00047c82 */ /* 0x000fe20008000000 */
[----:B------:R-:W-:-:S03]  /*0fd0*/  USHF.R.S32.HI UR24, URZ, 0x7, UR5 ;  /* 0x000000073f187899 */ /* 0x000fc60008011405 */
[----:B------:R-:W-:-:S09]  /*0fe0*/  UMOV UR5, URZ ;  /* 0x0000003f00057c82 */ /* 0x000fd20008000000 */
.L_x_805:
[----:B------:R-:W-:Y:S01]  /*0ff0*/  STL [R1+0x84c], RZ ;  /* 0x00084cff01007387 */ /* 0x000fe20000100800 */
[----:B-1----:R-:W1:Y:S01]  /*1000*/  S2UR UR13, SR_CgaCtaId ;  /* 0x00000000000d79c3 */ /* 0x002e620000008800 */
[----:B------:R-:W-:Y:S01]  /*1010*/  UMOV UR12, 0x400 ;  /* 0x00000400000c7882 */ /* 0x000fe20000000000 */
[----:B------:R-:W-:Y:S01]  /*1020*/  UMOV UR6, URZ ;  /* 0x0000003f00067c82 */ /* 0x000fe20008000000 */
[----:B------:R-:W-:Y:S01]  /*1030*/  STL [R1+0x848], RZ ;  /* 0x000848ff01007387 */ /* 0x000fe20000100800 */
[----:B------:R-:W-:Y:S01]  /*1040*/  UMOV UR16, URZ ;  /* 0x0000003f00107c82 */ /* 0x000fe20008000000 */
[----:B------:R-:W-:Y:S01]  /*1050*/  UMOV UR17, URZ ;  /* 0x0000003f00117c82 */ /* 0x000fe20008000000 */
[----:B------:R-:W-:Y:S01]  /*1060*/  UMOV UR11, UR5 ;  /* 0x00000005000b7c82 */ /* 0x000fe20008000000 */
[----:B------:R-:W-:Y:S01]  /*1070*/  STL [R1+0x844], RZ ;  /* 0x000844ff01007387 */ /* 0x000fe20000100800 */
[----:B0-----:R-:W0:Y:S01]  /*1080*/  LDC R2, c[0x0][0x28c] ;  /* 0x0000a300ff027b82 */ /* 0x001e220000000800 */
[----:B------:R-:W-:Y:S01]  /*1090*/  UMOV UR14, UR4 ;  /* 0x00000004000e7c82 */ /* 0x000fe20008000000 */
[----:B------:R-:W-:Y:S01]  /*10a0*/  CS2R R236, SRZ ;  /* 0x0000000000ec7805 */ /* 0x000fe2000001ff00 */
[----:B------:R-:W-:Y:S01]  /*10b0*/  STL [R1+0x840], RZ ;  /* 0x000840ff01007387 */ /* 0x000fe20000100800 */
[----:B------:R-:W-:-:S02]  /*10c0*/  CS2R R234, SRZ ;  /* 0x0000000000ea7805 */ /* 0x000fc4000001ff00 */
[----:B------:R-:W-:Y:S02]  /*10d0*/  CS2R R232, SRZ ;  /* 0x0000000000e87805 */ /* 0x000fe4000001ff00 */
[----:B------:R-:W-:Y:S01]  /*10e0*/  CS2R R230, SRZ ;  /* 0x0000000000e67805 */ /* 0x000fe2000001ff00 */
[----:B------:R-:W-:Y:S01]  /*10f0*/  STL [R1+0x83c], RZ ;  /* 0x00083cff01007387 */ /* 0x000fe20000100800 */
[----:B------:R-:W-:Y:S02]  /*1100*/  CS2R R228, SRZ ;  /* 0x0000000000e47805 */ /* 0x000fe4000001ff00 */
[----:B------:R-:W-:Y:S02]  /*1110*/  CS2R R226, SRZ ;  /* 0x0000000000e27805 */ /* 0x000fe4000001ff00 */
[----:B------:R-:W-:Y:S01]  /*1120*/  CS2R R224, SRZ ;  /* 0x0000000000e07805 */ /* 0x000fe2000001ff00 */
[----:B------:R-:W-:Y:S01]  /*1130*/  STL [R1+0x838], RZ ;  /* 0x000838ff01007387 */ /* 0x000fe20000100800 */
[----:B------:R-:W-:-:S02]  /*1140*/  CS2R R222, SRZ ;  /* 0x0000000000de7805 */ /* 0x000fc4000001ff00 */
[----:B------:R-:W-:Y:S02]  /*1150*/  CS2R R220, SRZ ;  /* 0x0000000000dc7805 */ /* 0x000fe4000001ff00 */
[----:B------:R-:W-:Y:S01]  /*1160*/  CS2R R218, SRZ ;  /* 0x0000000000da7805 */ /* 0x000fe2000001ff00 */
[----:B------:R-:W-:Y:S01]  /*1170*/  STL [R1+0x834], RZ ;  /* 0x000834ff01007387 */ /* 0x000fe20000100800 */
[----:B-1----:R-:W-:Y:S01]  /*1180*/  ULEA UR12, UR13, UR12, 0x18 ;  /* 0x0000000c0d0c7291 */ /* 0x002fe2000f8ec03f */
[----:B------:R-:W-:Y:S02]  /*1190*/  CS2R R216, SRZ ;  /* 0x0000000000d87805 */ /* 0x000fe4000001ff00 */
[----:B------:R-:W-:Y:S01]  /*11a0*/  CS2R R22, SRZ ;  /* 0x0000000000167805 */ /* 0x000fe2000001ff00 */
[----:B------:R-:W-:Y:S01]  /*11b0*/  STL [R1+0x830], RZ ;  /* 0x000830ff01007387 */ /* 0x000fe20000100800 */
[----:B------:R-:W-:Y:S02]  /*11c0*/  CS2R R20, SRZ ;  /* 0x0000000000147805 */ /* 0x000fe4000001ff00 */
[----:B------:R-:W-:-:S02]  /*11d0*/  CS2R R18, SRZ ;  /* 0x0000000000127805 */ /* 0x000fc4000001ff00 */
[----:B------:R-:W-:Y:S01]  /*11e0*/  CS2R R16, SRZ ;  /* 0x0000000000107805 */ /* 0x000fe2000001ff00 */
[----:B------:R-:W-:Y:S01]  /*11f0*/  STL [R1+0x82c], RZ ;  /* 0x00082cff01007387 */ /* 0x000fe20000100800 */
[----:B0-----:R-:W-:Y:S02]  /*1200*/  ISETP.GE.AND P0, PT, R2, 0x1, PT ;  /* 0x000000010200780c */ /* 0x001fe40003f06270 */
[----:B------:R-:W-:Y:S02]  /*1210*/  CS2R R14, SRZ ;  /* 0x00000000000e7805 */ /* 0x000fe4000001ff00 */
[----:B------:R-:W-:Y:S01]  /*1220*/  CS2R R12, SRZ ;  /* 0x00000000000c7805 */ /* 0x000fe2000001ff00 */
[----:B------:R-:W-:Y:S01]  /*1230*/  STL [R1+0x828], RZ ;  /* 0x000828ff01007387 */ /* 0x000fe20000100800 */
[----:B------:R-:W-:Y:S02]  /*1240*/  CS2R R10, SRZ ;  /* 0x00000000000a7805 */ /* 0x000fe4000001ff00 */
[----:B------:R-:W-:-:S02]  /*1250*/  CS2R R8, SRZ ;  /* 0x0000000000087805 */ /* 0x000fc4000001ff00 */
[----:B---3--:R-:W-:Y:S01]  /*1260*/  CS2R R6, SRZ ;  /* 0x0000000000067805 */ /* 0x008fe2000001ff00 */
[----:B------:R-:W-:Y:S01]  /*1270*/  STL [R1+0x824], RZ ;  /* 0x000824ff01007387 */ /* 0x000fe20000100800 */
[----:B------:R-:W-:Y:S02]  /*1280*/  CS2R R4, SRZ ;  /* 0x0000000000047805 */ /* 0x000fe4000001ff00 */
[----:B--2---:R-:W-:Y:S02]  /*1290*/  CS2R R2, SRZ ;  /* 0x0000000000027805 */ /* 0x004fe4000001ff00 */
[----:B------:R-:W-:Y:S01]  /*12a0*/  CS2R R120, SRZ ;  /* 0x0000000000787805 */ /* 0x000fe2000001ff00 */
[----:B------:R-:W-:Y:S01]  /*12b0*/  STL [R1+0x820], RZ ;  /* 0x000820ff01007387 */ /* 0x000fe20000100800 */
[----:B------:R-:W-:Y:S02]  /*12c0*/  CS2R R122, SRZ ;  /* 0x00000000007a7805 */ /* 0x000fe4000001ff00 */
[----:B------:R-:W-:-:S02]  /*12d0*/  CS2R R124, SRZ ;  /* 0x00000000007c7805 */ /* 0x000fc4000001ff00 */
[----:B------:R-:W-:Y:S01]  /*12e0*/  CS2R R126, SRZ ;  /* 0x00000000007e7805 */ /* 0x000fe2000001ff00 */
[----:B------:R-:W-:Y:S01]  /*12f0*/  STL [R1+0x81c], RZ ;  /* 0x00081cff01007387 */ /* 0x000fe20000100800 */
[----:B------:R-:W-:Y:S02]  /*1300*/  CS2R R128, SRZ ;  /* 0x0000000000807805 */ /* 0x000fe4000001ff00 */
[----:B------:R-:W-:Y:S02]  /*1310*/  CS2R R130, SRZ ;  /* 0x0000000000827805 */ /* 0x000fe4000001ff00 */
        /* <DEDUP_REMOVED lines=119> */
[----:B------:R-:W-:Y:S01]  /*1a90*/  CS2R R118, SRZ ;  /* 0x0000000000767805 */ /* 0x000fe2000001ff00 */
[----:B------:R-:W-:Y:S04]  /*1aa0*/  STL [R1+0x7a0], RZ ;  /* 0x0007a0ff01007387 */ /* 0x000fe80000100800 */
        /* <DEDUP_REMOVED lines=392> */
[----:B------:R-:W-:Y:S04]  /*3330*/  STL [R1], RZ ;  /* 0x000000ff01007387 */ /* 0x000fe80000100800 */
[----:B------:R-:W-:Y:S04]  /*3340*/  STL [R1+0x4], RZ ;  /* 0x000004ff01007387 */ /* 0x000fe80000100800 */
[----:B------:R-:W-:Y:S04]  /*3350*/  STL [R1+0x8], RZ ;  /* 0x000008ff01007387 */ /* 0x000fe80000100800 */
[----:B------:R-:W-:Y:S04]  /*3360*/  STL [R1+0xc], RZ ;  /* 0x00000cff01007387 */ /* 0x000fe80000100800 */
[----:B------:R-:W-:Y:S04]  /*3370*/  STL [R1+0x10], RZ ;  /* 0x000010ff01007387 */ /* 0x000fe80000100800 */
[----:B------:R-:W-:Y:S04]  /*3380*/  STL [R1+0x14], RZ ;  /* 0x000014ff01007387 */ /* 0x000fe80000100800 */
[----:B------:R-:W-:Y:S04]  /*3390*/  STL [R1+0x18], RZ ;  /* 0x000018ff01007387 */ /* 0x000fe80000100800 */
[----:B------:R-:W-:Y:S04]  /*33a0*/  STL [R1+0x1c], RZ ;  /* 0x00001cff01007387 */ /* 0x000fe80000100800 */
[----:B------:R-:W-:Y:S01]  /*33b0*/  STL [R1+0x20], RZ ;  /* 0x000020ff01007387 */ /* 0x000fe20000100800 */
[----:B------:R-:W0:Y:S03]  /*33c0*/  S2R R0, SR_TID.X ;  /* 0x0000000000007919 */ /* 0x000e260000002100 */
        /* <DEDUP_REMOVED lines=8> */
[----:B0-----:R-:W-:-:S03]  /*3450*/  LOP3.LUT R0, R0, 0x80, RZ, 0xc0, !PT ;  /* 0x0000008000007812 */ /* 0x001fc600078ec0ff */
[----:B------:R-:W-:Y:S01]  /*3460*/  STL [R1+0x44], RZ ;  /* 0x000044ff01007387 */ /* 0x000fe20000100800 */
[----:B------:R-:W-:-:S03]  /*3470*/  SHF.R.U32.HI R0, RZ, 0x7, R0 ;  /* 0x00000007ff007819 */ /* 0x000fc60000011600 */
        /* <DEDUP_REMOVED lines=33> */
[----:B------:R-:W0:Y:S04]  /*3690*/  SHFL.IDX PT, R0, R0, RZ, 0x1f ;  /* 0x00001fff00007589 */ /* 0x000e2800000e0000 */
[----:B------:R1:W-:Y:S04]  /*36a0*/  STL [R1+0xcc], RZ ;  /* 0x0000ccff01007387 */ /* 0x0003e80000100800 */
[----:B------:R1:W-:Y:S04]  /*36b0*/  STL [R1+0xd0], RZ ;  /* 0x0000d0ff01007387 */ /* 0x0003e80000100800 */
[----:B------:R1:W-:Y:S04]  /*36c0*/  STL [R1+0xd4], RZ ;  /* 0x0000d4ff01007387 */ /* 0x0003e80000100800 */
[----:B------:R1:W-:Y:S04]  /*36d0*/  STL [R1+0xd8], RZ ;  /* 0x0000d8ff01007387 */ /* 0x0003e80000100800 */
[----:B------:R1:W-:Y:S04]  /*36e0*/  STL [R1+0xdc], RZ ;  /* 0x0000dcff01007387 */ /* 0x0003e80000100800 */
[----:B------:R1:W-:Y:S01]  /*36f0*/  STL [R1+0xe0], RZ ;  /* 0x0000e0ff01007387 */ /* 0x0003e20000100800 */
[----:B0-----:R-:W-:-:S03]  /*3700*/  R2UR UR9, R0 ;  /* 0x00000000000972ca */ /* 0x001fc600000e0000 */
[----:B------:R1:W-:Y:S04]  /*3710*/  STL [R1+0xe4], RZ ;  /* 0x0000e4ff01007387 */ /* 0x0003e80000100800 */
[----:B------:R1:W-:Y:S04]  /*3720*/  STL [R1+0xe8], RZ ;  /* 0x0000e8ff01007387 */ /* 0x0003e80000100800 */
[----:B------:R1:W-:Y:S02]  /*3730*/  STL [R1+0xec], RZ ;  /* 0x0000ecff01007387 */ /* 0x0003e40000100800 */
[----:B------:R-:W-:-:S02]  /*3740*/  ULEA.HI UR10, UR9, UR9, URZ, 0x1 ;  /* 0x00000009090a7291 */ /* 0x000fc4000f8f083f */
[----:B------:R1:W-:Y:S02]  /*3750*/  STL [R1+0xf0], RZ ;  /* 0x0000f0ff01007387 */ /* 0x0003e40000100800 */
[----:B------:R-:W-:Y:S02]  /*3760*/  ULOP3.LUT UR10, UR10, 0x7fffe, URZ, 0xc0, !UPT ;  /* 0x0007fffe0a0a7892 */ /* 0x000fe4000f8ec03f */
[----:B------:R1:W-:Y:S02]  /*3770*/  STL [R1+0xf4], RZ ;  /* 0x0000f4ff01007387 */ /* 0x0003e40000100800 */
[----:B------:R-:W-:Y:S02]  /*3780*/  UIADD3 UR10, UR9, -UR10, URZ ;  /* 0x8000000a090a7290 */ /* 0x000fe4000fffe03f */
[----:B------:R1:W-:Y:S02]  /*3790*/  STL [R1+0xf8], RZ ;  /* 0x0000f8ff01007387 */ /* 0x0003e40000100800 */
[----:B------:R-:W-:-:S02]  /*37a0*/  ULEA UR10, UR10, UR12, 0xd ;  /* 0x0000000c0a0a7291 */ /* 0x000fc4000f8e683f */
[----:B------:R1:W-:Y:S02]  /*37b0*/  STL [R1+0xfc], RZ ;  /* 0x0000fcff01007387 */ /* 0x0003e40000100800 */
[----:B------:R-:W-:Y:S02]  /*37c0*/  UIADD3 UR10, UR10, 0x100, URZ ;  /* 0x000001000a0a7890 */ /* 0x000fe4000fffe03f */
[----:B------:R1:W-:Y:S02]  /*37d0*/  STL [R1+0x100], RZ ;  /* 0x000100ff01007387 */ /* 0x0003e40000100800 */
[----:B------:R-:W-:Y:S02]  /*37e0*/  USHF.R.U32.HI UR10, URZ, 0x4, UR10 ;  /* 0x000000043f0a7899 */ /* 0x000fe4000801160a */
[----:B------:R1:W-:Y:S02]  /*37f0*/  STL [R1+0x104], RZ ;  /* 0x000104ff01007387 */ /* 0x0003e40000100800 */
[----:B------:R-:W-:-:S02]  /*3800*/  ULOP3.LUT UR13, UR10, 0x3fff, URZ, 0xc0, !UPT ;  /* 0x00003fff0a0d7892 */ /* 0x000fc4000f8ec03f */
[----:B------:R1:W-:Y:S04]  /*3810*/  STL [R1+0x108], RZ ;  /* 0x000108ff01007387 */ /* 0x0003e80000100800 */
        /* <DEDUP_REMOVED lines=28> */
[----:B------:R1:W-:Y:S01]  /*39e0*/  STL [R1+0x17c], RZ ;  /* 0x00017cff01007387 */ /* 0x0003e20000100800 */
[----:B------:R-:W-:Y:S05]  /*39f0*/  @!P0 BRA `(.L_x_13) ;  /* 0x000000bc006c8947 */ /* 0x000fea0003800000 */
[----:B------:R-:W-:-:S06]  /*3a00*/  UISETP.NE.AND UP0, UPT, UR8, 0x3, UPT ;  /* 0x000000030800788c */ /* 0x000fcc000bf05270 */
[----:B------:R-:W-:-:S13]  /*3a10*/  PLOP3.LUT P1, PT, PT, PT, UP0, 0x80, 0x0 ;  /* 0x000000000000781c */ /* 0x000fda0003f2f008 */
[----:B------:R-:W-:Y:S05]  /*3a20*/  @!P1 BRA `(.L_x_14) ;  /* 0x0000000000049947 */ /* 0x000fea0003800000 */
[----:B------:R-:W-:Y:S01]  /*3a30*/  BPT.TRAP 0x1 ;  /* 0x000000040000795c */ /* 0x000fe20000300000 */
.L_x_14:
[----:B------:R-:W-:Y:S01]  /*3a40*/  ULEA UR6, UR5, UR12, 0x3 ;  /* 0x0000000c05067291 */ /* 0x000fe2000f8e183f */
[----:B------:R-:W-:-:S05]  /*3a50*/  IMAD.U32 R0, RZ, RZ, UR4 ;  /* 0x00000004ff007e24 */ /* 0x000fca000f8e00ff */
[----:B------:R-:W-:-:S04]  /*3a60*/  SHF.L.U32 R0, R0, 0x1f, RZ ;  /* 0x0000001f00007819 */ /* 0x000fc800000006ff */
[----:B------:R0:W2:Y:S01]  /*3a70*/  SYNCS.PHASECHK.TRANS64.TRYWAIT P0, [UR6], R0 ;  /* 0x00000000ff0075a7 */ /* 0x0000a20008000146 */
[----:B------:R-:W-:Y:S05]  /*3a80*/  @!P1 BRA `(.L_x_15) ;  /* 0x0000000000049947 */ /* 0x000fea0003800000 */
[----:B------:R-:W-:Y:S01]  /*3a90*/  BPT.TRAP 0x1 ;  /* 0x000000040000795c */ /* 0x000fe20000300000 */
.L_x_15:
[----:B--2---:R-:W-:Y:S05]  /*3aa0*/  @P0 BRA `(.L_x_16) ;  /* 0x0000000000080947 */ /* 0x004fea0003800000 */
[----:B------:R-:W2:Y:S02]  /*3ab0*/  SYNCS.PHASECHK.TRANS64.TRYWAIT P0, [UR6], R0 ;  /* 0x00000000ff0075a7 */ /* 0x000ea40008000146 */
[----:B--2---:R-:W-:Y:S05]  /*3ac0*/  @!P0 BRA `(.L_x_17) ;  /* 0x000003d8001c8947 */ /* 0x004fea0003800000 */
.L_x_16:
[----:B------:R-:W-:Y:S01]  /*3ad0*/  UIADD3 UR6, UR12, 0x10100, URZ ;  /* 0x000101000c067890 */ /* 0x000fe2000fffe03f */
[----:B------:R-:W-:Y:S01]  /*3ae0*/  WARPGROUP.ARRIVE ;  /* 0x00000000000079c5 */ /* 0x000fe20000000000 */
[----:B------:R-:W-:Y:S02]  /*3af0*/  ULOP3.LUT UR9, UR13, 0x10000, URZ, 0xfc, !UPT ;  /* 0x000100000d097892 */ /* 0x000fe4000f8efc3f */
[----:B------:R-:W-:Y:S02]  /*3b00*/  USHF.R.U32.HI UR6, URZ, 0x4, UR6 ;  /* 0x000000043f067899 */ /* 0x000fe40008011606 */
[----:B------:R-:W-:Y:S02]  /*3b10*/  ULEA UR9, UR5, UR9, 0xb ;  /* 0x0000000905097291 */ /* 0x000fe4000f8e583f */
[----:B------:R-:W-:Y:S01]  /*3b20*/  ULOP3.LUT UR6, UR6, 0x3fff, URZ, 0xc0, !UPT ;  /* 0x00003fff06067892 */ /* 0x000fe2000f8ec03f */
[----:B------:R-:W-:Y:S01]  /*3b30*/  UMOV UR21, 0x40000040 ;  /* 0x4000004000157882 */ /* 0x000fe20000000000 */
[----:B------:R-:W-:-:S02]  /*3b40*/  UMOV UR23, 0x40000040 ;  /* 0x4000004000177882 */ /* 0x000fc40000000000 */
[----:B------:R-:W-:Y:S01]  /*3b50*/  ULOP3.LUT UR6, UR6, 0x10000, URZ, 0xfc, !UPT ;  /* 0x0001000006067892 */ /* 0x000fe2000f8efc3f */
[----:B------:R-:W-:Y:S01]  /*3b60*/  UMOV UR20, UR9 ;  /* 0x0000000900147c82 */ /* 0x000fe20008000000 */
[----:B------:R-:W-:Y:S02]  /*3b70*/  UMOV UR17, UR21 ;  /* 0x0000001500117c82 */ /* 0x000fe40008000000 */
[----:B------:R-:W-:Y:S01]  /*3b80*/  UIMAD UR10, UR5, 0xc00, UR6 ;  /* 0x00000c00050a78a4 */ /* 0x000fe2000f8e0206 */
[----:B------:R-:W-:Y:S01]  /*3b90*/  UMOV UR16, UR20 ;  /* 0x0000001400107c82 */ /* 0x000fe20008000000 */
[----:B------:R-:W-:Y:S02]  /*3ba0*/  UMOV UR19, 0x40000040 ;  /* 0x4000004000137882 */ /* 0x000fe40000000000 */
[----:B------:R-:W-:-:S03]  /*3bb0*/  UIADD3 UR18, UR10, 0x600, URZ ;  /* 0x000006000a127890 */ /* 0x000fc6000fffe03f */
[----:B------:R-:W-:Y:S02]  /*3bc0*/  UMOV UR22, UR10 ;  /* 0x0000000a00167c82 */ /* 0x000fe40008000000 */
[----:B------:R-:W-:Y:S03]  /*3bd0*/  QGMMA.64x192x32.F32.E4M3.E4M3 R100, gdesc[UR20], RZ, !UPT, gsb0 ;  /* 0x02e00000146479f3 */ /* 0x000fe6000c0008ff */
[----:B------:R-:W-:Y:S02]  /*3be0*/  WARPGROUP.DEPBAR.LE gsb0, 0x0 ;  /* 0x00008000000079c5 */ /* 0x000fe40000010000 */
[----:B------:R-:W-:Y:S01]  /*3bf0*/  IMAD.MOV.U32 R76, RZ, RZ, R120 ;  /* 0x000000ffff4c7224 */ /* 0x000fe200078e0078 */
[----:B------:R-:W-:Y:S01]  /*3c00*/  MOV R75, R121 ;  /* 0x00000079004b7202 */ /* 0x000fe20000000f00 */
        /* <DEDUP_REMOVED lines=47> */
[----:B--2---:R-:W-:Y:S01]  /*3f00*/  MOV R3, R193 ;  /* 0x000000c100037202 */ /* 0x004fe20000000f00 */
        /* <DEDUP_REMOVED lines=26> */
[----:B------:R-:W-:-:S02]  /*40b0*/  IMAD.MOV.U32 R19, RZ, RZ, R177 ;  /* 0x000000ffff137224 */ /* 0x000fc400078e00b1 */
[----:B------:R-:W-:Y:S02]  /*40c0*/  IMAD.MOV.U32 R17, RZ, RZ, R179 ;  /* 0x000000ffff117224 */ /* 0x000fe400078e00b3 */
[----:B------:R-:W-:Y:S02]  /*40d0*/  IMAD.MOV.U32 R16, RZ, RZ, R180 ;  /* 0x000000ffff107224 */ /* 0x000fe400078e00b4 */
[----:B------:R-:W-:Y:S02]  /*40e0*/  IMAD.MOV.U32 R14, RZ, RZ, R182 ;  /* 0x000000ffff0e7224 */ /* 0x000fe400078e00b6 */
[----:B------:R-:W-:Y:S02]  /*40f0*/  IMAD.MOV.U32 R13, RZ, RZ, R183 ;  /* 0x000000ffff0d7224 */ /* 0x000fe400078e00b7 */
[----:B------:R-:W-:Y:S02]  /*4100*/  IMAD.MOV.U32 R11, RZ, RZ, R185 ;  /* 0x000000ffff0b7224 */ /* 0x000fe400078e00b9 */
[----:B------:R-:W-:-:S02]  /*4110*/  IMAD.MOV.U32 R10, RZ, RZ, R186 ;  /* 0x000000ffff0a7224 */ /* 0x000fc400078e00ba */
[----:B------:R-:W-:Y:S02]  /*4120*/  IMAD.MOV.U32 R8, RZ, RZ, R188 ;  /* 0x000000ffff087224 */ /* 0x000fe400078e00bc */
[----:B------:R-:W-:Y:S02]  /*4130*/  IMAD.MOV.U32 R7, RZ, RZ, R189 ;  /* 0x000000ffff077224 */ /* 0x000fe400078e00bd */
[----:B------:R-:W-:Y:S02]  /*4140*/  IMAD.MOV.U32 R5, RZ, RZ, R191 ;  /* 0x000000ffff057224 */ /* 0x000fe400078e00bf */
[----:B------:R-:W-:Y:S02]  /*4150*/  IMAD.MOV.U32 R4, RZ, RZ, R192 ;  /* 0x000000ffff047224 */ /* 0x000fe400078e00c0 */
[----:B------:R-:W-:Y:S02]  /*4160*/  IMAD.MOV.U32 R2, RZ, RZ, R194 ;  /* 0x000000ffff027224 */ /* 0x000fe400078e00c2 */
[----:B0-----:R-:W-:-:S02]  /*4170*/  IMAD.MOV.U32 R0, RZ, RZ, R195 ;  /* 0x000000ffff007224 */ /* 0x001fc400078e00c3 */
[----:B------:R-:W-:Y:S01]  /*4180*/  WARPGROUP.ARRIVE ;  /* 0x00000000000079c5 */ /* 0x000fe20000000000 */
[----:B------:R-:W-:Y:S02]  /*4190*/  IMAD.MOV.U32 R95, RZ, RZ, R101 ;  /* 0x000000ffff5f7224 */ /* 0x000fe400078e0065 */
[----:B------:R-:W-:Y:S02]  /*41a0*/  IMAD.MOV.U32 R94, RZ, RZ, R102 ;  /* 0x000000ffff5e7224 */ /* 0x000fe400078e0066 */
[----:B------:R-:W-:Y:S01]  /*41b0*/  IMAD.MOV.U32 R92, RZ, RZ, R104 ;  /* 0x000000ffff5c7224 */ /* 0x000fe200078e0068 */
[----:B------:R-:W-:Y:S01]  /*41c0*/  QGMMA.64x192x32.F32.E4M3.E4M3 R120, gdesc[UR16], RZ, !UPT, gsb0 ;  /* 0x02e00000107879f3 */ /* 0x000fe2000c0008ff */
[----:B------:R-:W-:Y:S01]  /*41d0*/  IMAD.MOV.U32 R91, RZ, RZ, R105 ;  /* 0x000000ffff5b7224 */ /* 0x000fe200078e0069 */
[----:B------:R-:W-:Y:S01]  /*41e0*/  UIADD3 UR16, UR9, 0x400, URZ ;  /* 0x0000040009107890 */ /* 0x000fe2000fffe03f */
[----:B------:R-:W-:Y:S01]  /*41f0*/  IMAD.MOV.U32 R89, RZ, RZ, R107 ;  /* 0x000000ffff597224 */ /* 0x000fe200078e006b */
[----:B------:R-:W-:Y:S01]  /*4200*/  UMOV UR17, 0x40000040 ;  /* 0x4000004000117882 */ /* 0x000fe20000000000 */
        /* <DEDUP_REMOVED lines=21> */
[----:B------:R-:W-:Y:S01]  /*4360*/  IMAD.MOV.U32 R235, RZ, RZ, R0 ;  /* 0x000000ffffeb7224 */ /* 0x000fe200078e0000 */
[----:B------:R-:W-:Y:S02]  /*4370*/  WARPGROUP.DEPBAR.LE gsb0, 0x0 ;  /* 0x00008000000079c5 */ /* 0x000fe40000010000 */
[----:B------:R0:W-:Y:S04]  /*4380*/  STL.64 [R1+0xf40], R214 ;  /* 0x000f40d601007387 */ /* 0x0001e80000100a00 */
[----:B------:R2:W-:Y:S04]  /*4390*/  STL.64 [R1+0xf38], R212 ;  /* 0x000f38d401007387 */ /* 0x0005e80000100a00 */
[----:B------:R3:W-:Y:S04]  /*43a0*/  STL.64 [R1+0xf30], R210 ;  /* 0x000f30d201007387 */ /* 0x0007e80000100a00 */
[----:B------:R4:W-:Y:S01]  /*43b0*/  STL.64 [R1+0xf28], R208 ;  /* 0x000f28d001007387 */ /* 0x0009e20000100a00 */
[----:B0-----:R-:W-:Y:S01]  /*43c0*/  IMAD.MOV.U32 R214, RZ, RZ, R22 ;  /* 0x000000ffffd67224 */ /* 0x001fe200078e0016 */
[----:B------:R-:W-:-:S02]  /*43d0*/  MOV R215, R21 ;  /* 0x0000001500d77202 */ /* 0x000fc40000000f00 */
[----:B------:R0:W-:Y:S01]  /*43e0*/  STL.64 [R1+0xf20], R206 ;  /* 0x000f20ce01007387 */ /* 0x0001e20000100a00 */
[----:B--2---:R-:W-:Y:S01]  /*43f0*/  MOV R212, R24 ;  /* 0x0000001800d47202 */ /* 0x004fe20000000f00 */
[----:B------:R-:W-:Y:S02]  /*4400*/  IMAD.MOV.U32 R213, RZ, RZ, R23 ;  /* 0x000000ffffd57224 */ /* 0x000fe400078e0017 */
[----:B------:R2:W-:Y:S01]  /*4410*/  STL.64 [R1+0xf18], R204 ;  /* 0x000f18cc01007387 */ /* 0x0005e20000100a00 */
[----:B---3--:R-:W-:Y:S02]  /*4420*/  IMAD.MOV.U32 R210, RZ, RZ, R26 ;  /* 0x000000ffffd27224 */ /* 0x008fe400078e001a */
[----:B------:R-:W-:Y:S01]  /*4430*/  IMAD.MOV.U32 R211, RZ, RZ, R25 ;  /* 0x000000ffffd37224 */ /* 0x000fe200078e0019 */
[----:B------:R3:W-:Y:S01]  /*4440*/  STL.64 [R1+0xf10], R202 ;  /* 0x000f10ca01007387 */ /* 0x0007e20000100a00 */
[----:B----4-:R-:W-:Y:S01]  /*4450*/  IMAD.MOV.U32 R208, RZ, RZ, R28 ;  /* 0x000000ffffd07224 */ /* 0x010fe200078e001c */
[----:B------:R-:W-:-:S02]  /*4460*/  MOV R209, R27 ;  /* 0x0000001b00d17202 */ /* 0x000fc40000000f00 */
[----:B------:R4:W-:Y:S01]  /*4470*/  STL.64 [R1+0xf08], R200 ;  /* 0x000f08c801007387 */ /* 0x0009e20000100a00 */
[----:B0-----:R-:W-:Y:S01]  /*4480*/  MOV R206, R30 ;  /* 0x0000001e00ce7202 */ /* 0x001fe20000000f00 */
[----:B------:R-:W-:Y:S02]  /*4490*/  IMAD.MOV.U32 R207, RZ, RZ, R29 ;  /* 0x000000ffffcf7224 */ /* 0x000fe400078e001d */
[----:B------:R0:W-:Y:S01]  /*44a0*/  STL.64 [R1+0xf00], R198 ;  /* 0x000f00c601007387 */ /* 0x0001e20000100a00 */
[----:B--2---:R-:W-:Y:S02]  /*44b0*/  IMAD.MOV.U32 R204, RZ, RZ, R32 ;  /* 0x000000ffffcc7224 */ /* 0x004fe400078e0020 */
[----:B------:R-:W-:Y:S01]  /*44c0*/  IMAD.MOV.U32 R205, RZ, RZ, R31 ;  /* 0x000000ffffcd7224 */ /* 0x000fe200078e001f */
[----:B------:R2:W-:Y:S01]  /*44d0*/  STL.64 [R1+0xef8], R196 ;  /* 0x000ef8c401007387 */ /* 0x0005e20000100a00 */
[----:B---3--:R-:W-:Y:S01]  /*44e0*/  IMAD.MOV.U32 R202, RZ, RZ, R34 ;  /* 0x000000ffffca7224 */ /* 0x008fe200078e0022 */
[----:B------:R-:W-:-:S02]  /*44f0*/  MOV R203, R33 ;  /* 0x0000002100cb7202 */ /* 0x000fc40000000f00 */
[----:B------:R3:W-:Y:S01]  /*4500*/  STL.64 [R1+0xef0], R194 ;  /* 0x000ef0c201007387 */ /* 0x0007e20000100a00 */
[----:B----4-:R-:W-:Y:S01]  /*4510*/  MOV R200, R36 ;  /* 0x0000002400c87202 */ /* 0x010fe20000000f00 */
[----:B------:R-:W-:Y:S02]  /*4520*/  IMAD.MOV.U32 R201, RZ, RZ, R35 ;  /* 0x000000ffffc97224 */ /* 0x000fe400078e0023 */
[----:B------:R4:W-:Y:S01]  /*4530*/  STL.64 [R1+0xee8], R192 ;  /* 0x000ee8c001007387 */ /* 0x0009e20000100a00 */
[----:B0-----:R-:W-:Y:S02]  /*4540*/  IMAD.MOV.U32 R198, RZ, RZ, R38 ;  /* 0x000000ffffc67224 */ /* 0x001fe400078e0026 */
[----:B------:R-:W-:Y:S01]  /*4550*/  IMAD.MOV.U32 R199, RZ, RZ, R37 ;  /* 0x000000ffffc77224 */ /* 0x000fe200078e0025 */
[----:B------:R0:W-:Y:S01]  /*4560*/  STL.64 [R1+0xee0], R190 ;  /* 0x000ee0be01007387 */ /* 0x0001e20000100a00 */
[----:B--2---:R-:W-:Y:S01]  /*4570*/  IMAD.MOV.U32 R196, RZ, RZ, R40 ;  /* 0x000000ffffc47224 */ /* 0x004fe200078e0028 */
[----:B------:R-:W-:-:S02]  /*4580*/  MOV R197, R39 ;  /* 0x0000002700c57202 */ /* 0x000fc40000000f00 */
[----:B------:R2:W-:Y:S01]  /*4590*/  STL.64 [R1+0xed8], R188 ;  /* 0x000ed8bc01007387 */ /* 0x0005e20000100a00 */
[----:B---3--:R-:W-:Y:S01]  /*45a0*/  MOV R194, R42 ;  /* 0x0000002a00c27202 */ /* 0x008fe20000000f00 */
[----:B------:R-:W-:Y:S02]  /*45b0*/  IMAD.MOV.U32 R195, RZ, RZ, R41 ;  /* 0x000000ffffc37224 */ /* 0x000fe400078e0029 */
[----:B------:R3:W-:Y:S01]  /*45c0*/  STL.64 [R1+0xed0], R186 ;  /* 0x000ed0ba01007387 */ /* 0x0007e20000100a00 */
[----:B----4-:R-:W-:Y:S02]  /*45d0*/  IMAD.MOV.U32 R192, RZ, RZ, R44 ;  /* 0x000000ffffc07224 */ /* 0x010fe400078e002c */
[----:B------:R-:W-:Y:S01]  /*45e0*/  IMAD.MOV.U32 R193, RZ, RZ, R43 ;  /* 0x000000ffffc17224 */ /* 0x000fe200078e002b */
        /* <DEDUP_REMOVED lines=69> */
[----:B----4-:R-:W-:Y:S01]  /*4a40*/  IMAD.MOV.U32 R144, RZ, RZ, R92 ;  /* 0x000000ffff907224 */ /* 0x010fe200078e005c */
[----:B------:R-:W-:Y:S01]  /*4a50*/  STL.64 [R1+0x10c0], R214 ;  /* 0x0010c0d601007387 */ /* 0x000fe20000100a00 */
[----:B------:R-:W-:Y:S02]  /*4a60*/  IMAD.MOV.U32 R145, RZ, RZ, R91 ;  /* 0x000000ffff917224 */ /* 0x000fe400078e005b */
[----:B0-----:R-:W-:Y:S01]  /*4a70*/  IMAD.MOV.U32 R142, RZ, RZ, R94 ;  /* 0x000000ffff8e7224 */ /* 0x001fe200078e005e */
[----:B------:R-:W-:Y:S01]  /*4a80*/  MOV R143, R93 ;  /* 0x0000005d008f7202 */ /* 0x000fe20000000f00 */
[----:B------:R-:W-:Y:S01]  /*4a90*/  STL.64 [R1+0x10b8], R212 ;  /* 0x0010b8d401007387 */ /* 0x000fe20000100a00 */
[----:B--2---:R-:W-:Y:S01]  /*4aa0*/  MOV R140, R96 ;  /* 0x00000060008c7202 */ /* 0x004fe20000000f00 */
[----:B------:R-:W-:-:S02]  /*4ab0*/  IMAD.MOV.U32 R141, RZ, RZ, R95 ;  /* 0x000000ffff8d7224 */ /* 0x000fc400078e005f */
[----:B------:R-:W-:Y:S01]  /*4ac0*/  STL.64 [R1+0x10b0], R210 ;  /* 0x0010b0d201007387 */ /* 0x000fe20000100a00 */
[----:B------:R-:W-:-:S03]  /*4ad0*/  WARPGROUP.ARRIVE ;  /* 0x00000000000079c5 */ /* 0x000fc60000000000 */
[----:B------:R-:W-:Y:S03]  /*4ae0*/  STL.64 [R1+0x10a8], R208 ;  /* 0x0010a8d001007387 */ /* 0x000fe60000100a00 */
[----:B------:R-:W-:Y:S01]  /*4af0*/  QGMMA.64x192x32.F32.E4M3.E4M3 R24, gdesc[UR16], RZ, !UPT, gsb0 ;  /* 0x02e00000101879f3 */ /* 0x000fe2000c0008ff */
[----:B------:R-:W-:Y:S01]  /*4b00*/  STL.64 [R1+0x10a0], R206 ;  /* 0x0010a0ce01007387 */ /* 0x000fe20000100a00 */
[----:B------:R-:W-:Y:S01]  /*4b10*/  UMOV UR18, UR22 ;  /* 0x0000001600127c82 */ /* 0x000fe20008000000 */
[----:B------:R-:W-:Y:S02]  /*4b20*/  UMOV UR19, UR23 ;  /* 0x0000001700137c82 */ /* 0x000fe40008000000 */
[----:B------:R-:W-:Y:S04]  /*4b30*/  STL.64 [R1+0x1098], R204 ;  /* 0x001098cc01007387 */ /* 0x000fe80000100a00 */
        /* <DEDUP_REMOVED lines=41> */
[----:B------:R0:W-:Y:S01]  /*4dd0*/  STL.64 [R1+0xf48], R120 ;  /* 0x000f487801007387 */ /* 0x0001e20000100a00 */
[----:B------:R-:W-:-:S02]  /*4de0*/  WARPGROUP.DEPBAR.LE gsb0, 0x0 ;  /* 0x00008000000079c5 */ /* 0x000fc40000010000 */
[----:B0-----:R-:W-:-:S06]  /*4df0*/  WARPGROUP.ARRIVE ;  /* 0x00000000000079c5 */ /* 0x001fcc0000000000 */
[----:B------:R-:W-:Y:S03]  /*4e00*/  QGMMA.64x192x32.F32.E4M3.E4M3 R120, gdesc[UR16], RZ, !UPT, gsb0 ;  /* 0x02e00000107879f3 */ /* 0x000fe6000c0008ff */
[----:B------:R-:W-:Y:S02]  /*4e10*/  WARPGROUP.DEPBAR.LE gsb0, 0x0 ;  /* 0x00008000000079c5 */ /* 0x000fe40000010000 */
[----:B------:R-:W-:Y:S04]  /*4e20*/  STL.64 [R1], R120 ;  /* 0x0000007801007387 */ /* 0x000fe80000100a00 */
        /* <DEDUP_REMOVED lines=46> */
[----:B------:R0:W-:Y:S04]  /*5110*/  STL.64 [R1+0x178], R214 ;  /* 0x000178d601007387 */ /* 0x0001e80000100a00 */
[----:B0-----:R-:W2:Y:S04]  /*5120*/  LDL.LU.64 R214, [R1+0x10c0] ;  /* 0x0010c00001d67983 */ /* 0x001ea80000300a00 */
[----:B------:R-:W2:Y:S04]  /*5130*/  LDL.LU.64 R212, [R1+0x10b8] ;  /* 0x0010b80001d47983 */ /* 0x000ea80000300a00 */
        /* <DEDUP_REMOVED lines=35> */
[----:B------:R-:W2:Y:S01]  /*5370*/  LDL.LU.64 R140, [R1+0xf98] ;  /* 0x000f9800018c7983 */ /* 0x000ea20000300a00 */
[----:B------:R-:W-:-:S02]  /*5380*/  UIADD3 UR16, UR9, 0x2, URZ ;  /* 0x0000000209107890 */ /* 0x000fc4000fffe03f */
[----:B------:R-:W-:Y:S01]  /*5390*/  UIADD3 UR18, UR10, 0x2, URZ ;  /* 0x000000020a127890 */ /* 0x000fe2000fffe03f */
[----:B------:R-:W3:Y:S01]  /*53a0*/  LDL.LU.64 R138, [R1+0xf90] ;  /* 0x000f9000018a7983 */ /* 0x000ee20000300a00 */
[----:B------:R-:W-:Y:S01]  /*53b0*/  UMOV UR17, 0x40000040 ;  /* 0x4000004000117882 */ /* 0x000fe20000000000 */
[----:B------:R-:W-:Y:S02]  /*53c0*/  UMOV UR19, 0x40000040 ;  /* 0x4000004000137882 */ /* 0x000fe40000000000 */
[----:B------:R-:W3:Y:S04]  /*53d0*/  LDL.LU.64 R136, [R1+0xf88] ;  /* 0x000f880001887983 */ /* 0x000ee80000300a00 */
[----:B------:R-:W3:Y:S04]  /*53e0*/  LDL.LU.64 R134, [R1+0xf80] ;  /* 0x000f800001867983 */ /* 0x000ee80000300a00 */
[----:B------:R-:W3:Y:S04]  /*53f0*/  LDL.LU.64 R132, [R1+0xf78] ;  /* 0x000f780001847983 */ /* 0x000ee80000300a00 */
[----:B------:R-:W3:Y:S04]  /*5400*/  LDL.LU.64 R130, [R1+0xf70] ;  /* 0x000f700001827983 */ /* 0x000ee80000300a00 */
[----:B------:R-:W3:Y:S04]  /*5410*/  LDL.LU.64 R128, [R1+0xf68] ;  /* 0x000f680001807983 */ /* 0x000ee80000300a00 */
[----:B------:R-:W3:Y:S04]  /*5420*/  LDL.LU.64 R126, [R1+0xf60] ;  /* 0x000f6000017e7983 */ /* 0x000ee80000300a00 */
[----:B------:R-:W3:Y:S04]  /*5430*/  LDL.LU.64 R124, [R1+0xf58] ;  /* 0x000f5800017c7983 */ /* 0x000ee80000300a00 */
[----:B------:R-:W3:Y:S04]  /*5440*/  LDL.LU.64 R122, [R1+0xf50] ;  /* 0x000f5000017a7983 */ /* 0x000ee80000300a00 */
[----:B------:R-:W3:Y:S01]  /*5450*/  LDL.LU.64 R120, [R1+0xf48] ;  /* 0x000f480001787983 */ /* 0x000ee20000300a00 */
[----:B--2---:R-:W-:-:S06]  /*5460*/  WARPGROUP.ARRIVE ;  /* 0x00000000000079c5 */ /* 0x004fcc0000000000 */
[----:B------:R-:W-:Y:S03]  /*5470*/  QGMMA.64x192x32.F32.E4M3.E4M3 R140, gdesc[UR16], R140, gsb0 ;  /* 0x02e00000108c79f3 */ /* 0x000fe6000800088c */
[----:B------:R-:W-:Y:S02]  /*5480*/  WARPGROUP.DEPBAR.LE gsb0, 0x0 ;  /* 0x00008000000079c5 */ /* 0x000fe40000010000 */
        /* <DEDUP_REMOVED lines=48> */
[----:B0-----:R-:W3:Y:S04]  /*5790*/  LDL.LU.64 R214, [R1+0xf40] ;  /* 0x000f400001d67983 */ /* 0x001ee80000300a00 */
        /* <DEDUP_REMOVED lines=37> */
[----:B------:R-:W-:Y:S01]  /*59f0*/  UIADD3 UR22, UR10, 0x602, URZ ;  /* 0x000006020a167890 */ /* 0x000fe2000fffe03f */
[----:B------:R-:W-:Y:S01]  /*5a00*/  UMOV UR20, UR16 ;  /* 0x0000001000147c82 */ /* 0x000fe20008000000 */
[----:B------:R-:W-:Y:S01]  /*5a10*/  UMOV UR21, UR17 ;  /* 0x0000001100157c82 */ /* 0x000fe20008000000 */
[----:B------:R-:W-:Y:S01]  /*5a20*/  UMOV UR23, 0x40000040 ;  /* 0x4000004000177882 */ /* 0x000fe20000000000 */
[----:B------:R-:W-:Y:S01]  /*5a30*/  UMOV UR6, 0x4 ;  /* 0x0000000400067882 */ /* 0x000fe20000000000 */
[----:B---3--:R-:W-:-:S06]  /*5a40*/  WARPGROUP.ARRIVE ;  /* 0x00000000000079c5 */ /* 0x008fcc0000000000 */
[----:B------:R-:W-:Y:S01]  /*5a50*/  QGMMA.64x192x32.F32.E4M3.E4M3 R120, gdesc[UR20], R120, gsb0 ;  /* 0x02e00000147879f3 */ /* 0x000fe20008000878 */
[----:B------:R-:W-:Y:S02]  /*5a60*/  UIADD3 UR20, UR9, 0x402, URZ ;  /* 0x0000040209147890 */ /* 0x000fe4000fffe03f */
        /* <DEDUP_REMOVED lines=63> */
[----:B0-----:R-:W2:Y:S04]  /*5e60*/  LDL.LU.64 R140, [R1] ;  /* 0x00000000018c7983 */ /* 0x001ea80000300a00 */
        /* <DEDUP_REMOVED lines=47> */
[----:B------:R-:W-:Y:S01]  /*6160*/  WARPGROUP.ARRIVE ;  /* 0x00000000000079c5 */ /* 0x000fe20000000000 */
[----:B------:R-:W-:Y:S01]  /*6170*/  UMOV UR21, 0x40000040 ;  /* 0x4000004000157882 */ /* 0x000fe20000000000 */
[----:B------:R-:W-:Y:S01]  /*6180*/  UMOV UR16, UR20 ;  /* 0x0000001400107c82 */ /* 0x000fe20008000000 */
[----:B------:R-:W-:-:S03]  /*6190*/  UMOV UR17, UR21 ;  /* 0x0000001500117c82 */ /* 0x000fc60008000000 */
[----:B------:R-:W-:Y:S03]  /*61a0*/  QGMMA.64x192x32.F32.E4M3.E4M3 R24, gdesc[UR20], R24, gsb0 ;  /* 0x02e00000141879f3 */ /* 0x000fe60008000818 */
[----:B------:R-:W-:Y:S02]  /*61b0*/  WARPGROUP.DEPBAR.LE gsb0, 0x0 ;  /* 0x00008000000079c5 */ /* 0x000fe40000010000 */
[----:B------:R0:W-:Y:S04]  /*61c0*/  STL [R1+0xc94], R24 ;  /* 0x000c941801007387 */ /* 0x0001e80000100800 */
[----:B------:R3:W-:Y:S04]  /*61d0*/  STL [R1+0xc90], R25 ;  /* 0x000c901901007387 */ /* 0x0007e80000100800 */
[----:B------:R-:W-:Y:S04]  /*61e0*/  STL [R1+0xc8c], R26 ;  /* 0x000c8c1a01007387 */ /* 0x000fe80000100800 */
        /* <DEDUP_REMOVED lines=20> */
[----:B------:R-:W-:Y:S01]  /*6330*/  STL [R1+0xc38], R47 ;  /* 0x000c382f01007387 */ /* 0x000fe20000100800 */
[----:B--2---:R-:W-:-:S03]  /*6340*/  WARPGROUP.ARRIVE ;  /* 0x00000000000079c5 */ /* 0x004fc60000000000 */
[----:B------:R2:W-:Y:S03]  /*6350*/  STL [R1+0xc34], R48 ;  /* 0x000c343001007387 */ /* 0x0005e60000100800 */
[----:B------:R-:W-:Y:S01]  /*6360*/  QGMMA.64x192x32.F32.E4M3.E4M3 R140, gdesc[UR16], R140, gsb0 ;  /* 0x02e00000108c79f3 */ /* 0x000fe2000800088c */
        /* <DEDUP_REMOVED lines=50> */
[----:B------:R-:W-:-:S02]  /*6690*/  WARPGROUP.DEPBAR.LE gsb0, 0x0 ;  /* 0x00008000000079c5 */ /* 0x000fc40000010000 */
[----:B0-----:R-:W-:Y:S01]  /*66a0*/  MOV R24, R140 ;  /* 0x0000008c00187202 */ /* 0x001fe20000000f00 */
[----:B------:R0:W-:Y:S01]  /*66b0*/  STL [R1+0xb68], R99 ;  /* 0x000b686301007387 */ /* 0x0001e20000100800 */
[----:B---3--:R-:W-:Y:S01]  /*66c0*/  IMAD.MOV.U32 R25, RZ, RZ, R141 ;  /* 0x000000ffff197224 */ /* 0x008fe200078e008d */
[----:B----4-:R-:W-:Y:S01]  /*66d0*/  MOV R27, R143 ;  /* 0x0000008f001b7202 */ /* 0x010fe20000000f00 */
[----:B------:R-:W-:Y:S01]  /*66e0*/  IMAD.MOV.U32 R26, RZ, RZ, R142 ;  /* 0x000000ffff1a7224 */ /* 0x000fe200078e008e */
[----:B------:R3:W-:Y:S01]  /*66f0*/  STL [R1+0xb64], R100 ;  /* 0x000b646401007387 */ /* 0x0007e20000100800 */
[----:B-1----:R-:W-:Y:S01]  /*6700*/  IMAD.MOV.U32 R28, RZ, RZ, R144 ;  /* 0x000000ffff1c7224 */ /* 0x002fe200078e0090 */
[----:B------:R-:W-:Y:S01]  /*6710*/  MOV R30, R146 ;  /* 0x00000092001e7202 */ /* 0x000fe20000000f00 */
[----:B------:R-:W-:Y:S01]  /*6720*/  IMAD.MOV.U32 R29, RZ, RZ, R145 ;  /* 0x000000ffff1d7224 */ /* 0x000fe200078e0091 */
[----:B------:R1:W-:Y:S01]  /*6730*/  STL [R1+0xb60], R101 ;  /* 0x000b606501007387 */ /* 0x0003e20000100800 */
[----:B------:R-:W-:Y:S01]  /*6740*/  IMAD.MOV.U32 R31, RZ, RZ, R147 ;  /* 0x000000ffff1f7224 */ /* 0x000fe200078e0093 */
        /* <DEDUP_REMOVED lines=10> */
[----:B------:R-:W-:Y:S01]  /*67f0*/  STL [R1+0xb54], R104 ;  /* 0x000b546801007387 */ /* 0x000fe20000100800 */
        /* <DEDUP_REMOVED lines=9> */
[----:B--2---:R-:W-:Y:S01]  /*6890*/  MOV R48, R164 ;  /* 0x000000a400307202 */ /* 0x004fe20000000f00 */
        /* <DEDUP_REMOVED lines=53> */
[----:B------:R-:W-:Y:S01]  /*6bf0*/  STL [R1+0x814], RZ ;  /* 0x000814ff01007387 */ /* 0x000fe20000100800 */
        /* <DEDUP_REMOVED lines=13> */
[----:B0-----:R-:W-:Y:S01]  /*6cd0*/  MOV R99, R215 ;  /* 0x000000d700637202 */ /* 0x001fe20000000f00 */
[----:B------:R-:W-:Y:S01]  /*6ce0*/  IMAD.MOV.U32 R98, RZ, RZ, R214 ;  /* 0x000000ffff627224 */ /* 0x000fe200078e00d6 */
[----:B------:R-:W-:Y:S01]  /*6cf0*/  STL [R1+0x804], RZ ;  /* 0x000804ff01007387 */ /* 0x000fe20000100800 */
[----:B------:R-:W-:Y:S01]  /*6d00*/  UIADD3 UR16, UR9, 0x4, URZ ;  /* 0x0000000409107890 */ /* 0x000fe2000fffe03f */
[----:B---3--:R-:W-:Y:S01]  /*6d10*/  IMAD.MOV.U32 R100, RZ, RZ, R216 ;  /* 0x000000ffff647224 */ /* 0x008fe200078e00d8 */
[----:B------:R-:W-:Y:S01]  /*6d20*/  UIADD3 UR18, UR10, 0x4, URZ ;  /* 0x000000040a127890 */ /* 0x000fe2000fffe03f */
[----:B------:R-:W-:Y:S01]  /*6d30*/  STL [R1+0x800], RZ ;  /* 0x000800ff01007387 */ /* 0x000fe20000100800 */
[----:B------:R-:W-:Y:S01]  /*6d40*/  UMOV UR17, 0x40000040 ;  /* 0x4000004000117882 */ /* 0x000fe20000000000 */
[----:B------:R-:W-:Y:S01]  /*6d50*/  UMOV UR19, 0x40000040 ;  /* 0x4000004000137882 */ /* 0x000fe20000000000 */
[----:B-1----:R-:W-:Y:S01]  /*6d60*/  IMAD.MOV.U32 R101, RZ, RZ, R217 ;  /* 0x000000ffff657224 */ /* 0x002fe200078e00d9 */
[----:B------:R-:W-:Y:S01]  /*6d70*/  STL [R1+0x7fc], RZ ;  /* 0x0007fcff01007387 */ /* 0x000fe20000100800 */
[----:B----4-:R-:W-:Y:S01]  /*6d80*/  MOV R102, R218 ;  /* 0x000000da00667202 */ /* 0x010fe20000000f00 */
[----:B------:R-:W-:Y:S01]  /*6d90*/  IMAD.MOV.U32 R103, RZ, RZ, R219 ;  /* 0x000000ffff677224 */ /* 0x000fe200078e00db */
[----:B------:R-:W-:Y:S01]  /*6da0*/  MOV R105, R221 ;  /* 0x000000dd00697202 */ /* 0x000fe20000000f00 */
[----:B------:R-:W-:Y:S01]  /*6db0*/  STL [R1+0x7f8], RZ ;  /* 0x0007f8ff01007387 */ /* 0x000fe20000100800 */
[----:B------:R-:W-:Y:S01]  /*6dc0*/  IMAD.MOV.U32 R104, RZ, RZ, R220 ;  /* 0x000000ffff687224 */ /* 0x000fe200078e00dc */
[----:B--2---:R-:W-:Y:S01]  /*6dd0*/  MOV R108, R224 ;  /* 0x000000e0006c7202 */ /* 0x004fe20000000f00 */
        /* <DEDUP_REMOVED lines=14> */
[----:B------:R-:W-:-:S02]  /*6ec0*/  IMAD.MOV.U32 R116, RZ, RZ, R232 ;  /* 0x000000ffff747224 */ /* 0x000fc400078e00e8 */
[----:B------:R-:W-:Y:S01]  /*6ed0*/  IMAD.MOV.U32 R118, RZ, RZ, R234 ;  /* 0x000000ffff767224 */ /* 0x000fe200078e00ea */
[----:B------:R-:W-:Y:S01]  /*6ee0*/  STL [R1+0x7e4], RZ ;  /* 0x0007e4ff01007387 */ /* 0x000fe20000100800 */
[----:B------:R-:W-:-:S03]  /*6ef0*/  IMAD.MOV.U32 R119, RZ, RZ, R235 ;  /* 0x000000ffff777224 */ /* 0x000fc600078e00eb */
        /* <DEDUP_REMOVED lines=127> */
[----:B--2---:R-:W-:-:S06]  /*76f0*/  WARPGROUP.ARRIVE ;  /* 0x00000000000079c5 */ /* 0x004fcc0000000000 */
[----:B------:R-:W-:Y:S03]  /*7700*/  QGMMA.64x192x32.F32.E4M3.E4M3 R120, gdesc[UR16], R120, gsb0 ;  /* 0x02e00000107879f3 */ /* 0x000fe60008000878 */
[----:B------:R-:W-:Y:S02]  /*7710*/  WARPGROUP.DEPBAR.LE gsb0, 0x0 ;  /* 0x00008000000079c5 */ /* 0x000fe40000010000 */
[----:B------:R-:W-:Y:S01]  /*7720*/  STL.64 [R1+0x180], R120 ;  /* 0x0001807801007387 */ /* 0x000fe20000100a00 */
[----:B------:R-:W-:Y:S01]  /*7730*/  IMAD.MOV.U32 R2, RZ, RZ, R214 ;  /* 0x000000ffff027224 */ /* 0x000fe200078e00d6 */
[----:B------:R-:W-:Y:S01]  /*7740*/  MOV R0, R215 ;  /* 0x000000d700007202 */ /* 0x000fe20000000f00 */
[----:B------:R-:W-:Y:S01]  /*7750*/  IMAD.MOV.U32 R3, RZ, RZ, R213 ;  /* 0x000000ffff037224 */ /* 0x000fe200078e00d5 */
[----:B------:R-:W-:Y:S01]  /*7760*/  STL.64 [R1+0x188], R122 ;  /* 0x0001887a01007387 */ /* 0x000fe20000100a00 */
[----:B------:R-:W-:Y:S01]  /*7770*/  MOV R4, R212 ;  /* 0x000000d400047202 */ /* 0x000fe20000000f00 */
[----:B------:R-:W-:Y:S01]  /*7780*/  IMAD.MOV.U32 R6, RZ, RZ, R210 ;  /* 0x000000ffff067224 */ /* 0x000fe200078e00d2 */
[----:B------:R-:W-:Y:S01]  /*7790*/  MOV R7, R209 ;  /* 0x000000d100077202 */ /* 0x000fe20000000f00 */
[----:B------:R-:W-:Y:S01]  /*77a0*/  STL.64 [R1+0x190], R124 ;  /* 0x0001907c01007387 */ /* 0x000fe20000100a00 */
[----:B------:R-:W-:Y:S01]  /*77b0*/  IMAD.MOV.U32 R5, RZ, RZ, R211 ;  /* 0x000000ffff057224 */ /* 0x000fe200078e00d3 */
[----:B------:R-:W-:Y:S01]  /*77c0*/  MOV R10, R206 ;  /* 0x000000ce000a7202 */ /* 0x000fe20000000f00 */
[----:B------:R-:W-:Y:S01]  /*77d0*/  IMAD.MOV.U32 R8, RZ, RZ, R208 ;  /* 0x000000ffff087224 */ /* 0x000fe200078e00d0 */
        /* <DEDUP_REMOVED lines=45> */
[----:B------:R-:W-:-:S03]  /*7ab0*/  IMAD.MOV.U32 R233, RZ, RZ, R175 ;  /* 0x000000ffffe97224 */ /* 0x000fc600078e00af */
        /* <DEDUP_REMOVED lines=11> */
[----:B------:R0:W-:Y:S04]  /*7b70*/  STL [R1+0x250], R172 ;  /* 0x000250ac01007387 */ /* 0x0001e80000100800 */
        /* <DEDUP_REMOVED lines=48> */
[----:B------:R-:W-:Y:S01]  /*7e80*/  UIADD3 UR22, UR10, 0x604, URZ ;  /* 0x000006040a167890 */ /* 0x000fe2000fffe03f */
[----:B------:R-:W-:Y:S01]  /*7e90*/  UMOV UR20, UR16 ;  /* 0x0000001000147c82 */ /* 0x000fe20008000000 */
[----:B------:R-:W-:Y:S01]  /*7ea0*/  UMOV UR21, UR17 ;  /* 0x0000001100157c82 */ /* 0x000fe20008000000 */
[----:B------:R-:W-:Y:S01]  /*7eb0*/  UMOV UR23, 0x40000040 ;  /* 0x4000004000177882 */ /* 0x000fe20000000000 */
        /* <DEDUP_REMOVED lines=67> */
[----:B------:R-:W-:Y:S04]  /*82f0*/  STL [R1+0x664], RZ ;  /* 0x000664ff01007387 */ /* 0x000fe80000100800 */
[----:B------:R-:W-:Y:S04]  /*8300*/  STL [R1+0x660], RZ ;  /* 0x000660ff01007387 */ /* 0x000fe80000100800 */
[----:B------:R-:W-:Y:S01]  /*8310*/  STL [R1+0x65c], RZ ;  /* 0x00065cff01007387 */ /* 0x000fe20000100800 */
[----:B0-----:R-:W-:-:S03]  /*8320*/  IMAD.MOV.U32 R120, RZ, RZ, R24 ;  /* 0x000000ffff787224 */ /* 0x001fc600078e0018 */
[----:B------:R-:W-:Y:S04]  /*8330*/  STL [R1+0x658], RZ ;  /* 0x000658ff01007387 */ /* 0x000fe80000100800 */
[----:B------:R-:W-:Y:S04]  /*8340*/  STL [R1+0x654], RZ ;  /* 0x000654ff01007387 */ /* 0x000fe80000100800 */
[----:B------:R-:W-:Y:S01]  /*8350*/  STL [R1+0x650], RZ ;  /* 0x000650ff01007387 */ /* 0x000fe20000100800 */
[----:B------:R-:W-:-:S03]  /*8360*/  IMAD.MOV.U32 R121, RZ, RZ, R25 ;  /* 0x000000ffff797224 */ /* 0x000fc600078e0019 */
[----:B------:R-:W-:Y:S01]  /*8370*/  STL [R1+0x64c], RZ ;  /* 0x00064cff01007387 */ /* 0x000fe20000100800 */
[----:B------:R-:W-:-:S03]  /*8380*/  MOV R122, R26 ;  /* 0x0000001a007a7202 */ /* 0x000fc60000000f00 */
[----:B------:R-:W-:Y:S01]  /*8390*/  STL [R1+0x648], RZ ;  /* 0x000648ff01007387 */ /* 0x000fe20000100800 */
[----:B------:R-:W-:-:S03]  /*83a0*/  IMAD.MOV.U32 R123, RZ, RZ, R27 ;  /* 0x000000ffff7b7224 */ /* 0x000fc600078e001b */
[----:B------:R-:W-:Y:S01]  /*83b0*/  STL [R1+0x644], RZ ;  /* 0x000644ff01007387 */ /* 0x000fe20000100800 */
[----:B------:R-:W-:-:S03]  /*83c0*/  IMAD.MOV.U32 R124, RZ, RZ, R28 ;  /* 0x000000ffff7c7224 */ /* 0x000fc600078e001c */
[----:B------:R-:W2:Y:S01]  /*83d0*/  LDL.LU R24, [R1+0xc94] ;  /* 0x000c940001187983 */ /* 0x000ea20000300800 */
[----:B------:R-:W-:-:S03]  /*83e0*/  MOV R125, R29 ;  /* 0x0000001d007d7202 */ /* 0x000fc60000000f00 */
[----:B------:R-:W2:Y:S01]  /*83f0*/  LDL.LU R25, [R1+0xc90] ;  /* 0x000c900001197983 */ /* 0x000ea20000300800 */
[----:B------:R-:W-:-:S03]  /*8400*/  IMAD.MOV.U32 R126, RZ, RZ, R30 ;  /* 0x000000ffff7e7224 */ /* 0x000fc600078e001e */
[----:B------:R-:W2:Y:S01]  /*8410*/  LDL.LU R26, [R1+0xc8c] ;  /* 0x000c8c00011a7983 */ /* 0x000ea20000300800 */
        /* <DEDUP_REMOVED lines=177> */
[----:B------:R-:W2:Y:S04]  /*8f30*/  LDL.LU R115, [R1+0xb28] ;  /* 0x000b280001737983 */ /* 0x000ea80000300800 */
[----:B------:R-:W2:Y:S04]  /*8f40*/  LDL.LU R116, [R1+0xb24] ;  /* 0x000b240001747983 */ /* 0x000ea80000300800 */
[----:B------:R-:W2:Y:S04]  /*8f50*/  LDL.LU R117, [R1+0xb20] ;  /* 0x000b200001757983 */ /* 0x000ea80000300800 */
[----:B------:R-:W2:Y:S04]  /*8f60*/  LDL.LU R118, [R1+0xb1c] ;  /* 0x000b1c0001767983 */ /* 0x000ea80000300800 */
[----:B------:R-:W2:Y:S01]  /*8f70*/  LDL.LU R119, [R1+0xb18] ;  /* 0x000b180001777983 */ /* 0x000ea20000300800 */
[----:B------:R-:W-:Y:S01]  /*8f80*/  UIADD3 UR20, UR9, 0x404, URZ ;  /* 0x0000040409147890 */ /* 0x000fe2000fffe03f */
[----:B------:R-:W-:-:S02]  /*8f90*/  UMOV UR21, 0x40000040 ;  /* 0x4000004000157882 */ /* 0x000fc40000000000 */
[----:B------:R-:W-:Y:S01]  /*8fa0*/  STL [R1+0x640], RZ ;  /* 0x000640ff01007387 */ /* 0x000fe20000100800 */
[----:B------:R-:W-:-:S03]  /*8fb0*/  UMOV UR17, UR21 ;  /* 0x0000001500117c82 */ /* 0x000fc60008000000 */
[----:B------:R-:W-:Y:S01]  /*8fc0*/  UMOV UR16, UR20 ;  /* 0x0000001400107c82 */ /* 0x000fe20008000000 */
        /* <DEDUP_REMOVED lines=26> */
[----:B------:R-:W-:-:S15]  /*9170*/  WARPGROUP.ARRIVE ;  /* 0x00000000000079c5 */ /* 0x000fde0000000000 */
[----:B------:R-:W-:Y:S03]  /*9180*/  QGMMA.64x192x32.F32.E4M3.E4M3 R120, gdesc[UR16], R120, gsb0 ;  /* 0x02e00000107879f3 */ /* 0x000fe60008000878 */
        /* <DEDUP_REMOVED lines=39> */
[----:B------:R-:W-:Y:S04]  /*9400*/  STL.64 [R1+0x130], R196 ;  /* 0x000130c401007387 */ /* 0x000fe80000100a00 */
        /* <DEDUP_REMOVED lines=8> */
[----:B------:R4:W-:Y:S04]  /*9490*/  STL.64 [R1+0x178], R214 ;  /* 0x000178d601007387 */ /* 0x0009e80000100a00 */
[----:B0-----:R-:W4:Y:S04]  /*94a0*/  LDL.LU.64 R138, [R1+0xb10] ;  /* 0x000b1000018a7983 */ /* 0x001f280000300a00 */
[----:B------:R-:W4:Y:S04]  /*94b0*/  LDL.LU.64 R136, [R1+0xb08] ;  /* 0x000b080001887983 */ /* 0x000f280000300a00 */
        /* <DEDUP_REMOVED lines=57> */
[----:B-1----:R-:W4:Y:S04]  /*9850*/  LDL.LU R140, [R1+0x180] ;  /* 0x00018000018c7983 */ /* 0x002f280000300800 */
[----:B------:R-:W4:Y:S04]  /*9860*/  LDL.LU R141, [R1+0x184] ;  /* 0x00018400018d7983 */ /* 0x000f280000300800 */
[----:B--2---:R-:W2:Y:S04]  /*9870*/  LDL.LU R142, [R1+0x188] ;  /* 0x00018800018e7983 */ /* 0x004ea80000300800 */
[----:B------:R-:W2:Y:S04]  /*9880*/  LDL.LU R143, [R1+0x18c] ;  /* 0x00018c00018f7983 */ /* 0x000ea80000300800 */
[----:B---3--:R-:W2:Y:S04]  /*9890*/  LDL.LU R144, [R1+0x190] ;  /* 0x0001900001907983 */ /* 0x008ea80000300800 */
[----:B------:R-:W2:Y:S04]  /*98a0*/  LDL.LU R145, [R1+0x194] ;  /* 0x0001940001917983 */ /* 0x000ea80000300800 */
[----:B----4-:R-:W2:Y:S04]  /*98b0*/  LDL.LU R146, [R1+0x198] ;  /* 0x0001980001927983 */ /* 0x010ea80000300800 */
[----:B------:R-:W2:Y:S04]  /*98c0*/  LDL.LU R147, [R1+0x19c] ;  /* 0x00019c0001937983 */ /* 0x000ea80000300800 */
        /* <DEDUP_REMOVED lines=44> */
[----:B------:R-:W2:Y:S01]  /*9b90*/  LDL.LU R192, [R1+0x250] ;  /* 0x0002500001c07983 */ /* 0x000ea20000300800 */
        /* <DEDUP_REMOVED lines=29> */
[----:B------:R-:W-:Y:S01]  /*9d70*/  UIADD3 UR16, UR9, 0x6, URZ ;  /* 0x0000000609107890 */ /* 0x000fe2000fffe03f */
[----:B------:R-:W-:Y:S01]  /*9d80*/  IMAD.MOV.U32 R215, RZ, RZ, R21 ;  /* 0x000000ffffd77224 */ /* 0x000fe200078e0015 */
[----:B------:R-:W-:Y:S01]  /*9d90*/  UIADD3 UR18, UR10, 0x6, URZ ;  /* 0x000000060a127890 */ /* 0x000fe2000fffe03f */
[----:B------:R-:W-:Y:S01]  /*9da0*/  IMAD.MOV.U32 R217, RZ, RZ, R19 ;  /* 0x000000ffffd97224 */ /* 0x000fe200078e0013 */
[----:B------:R-:W-:Y:S01]  /*9db0*/  UMOV UR17, 0x40000040 ;  /* 0x4000004000117882 */ /* 0x000fe20000000000 */
[----:B------:R-:W-:Y:S01]  /*9dc0*/  IMAD.MOV.U32 R218, RZ, RZ, R18 ;  /* 0x000000ffffda7224 */ /* 0x000fe200078e0012 */
[----:B------:R-:W-:Y:S01]  /*9dd0*/  UMOV UR19, 0x40000040 ;  /* 0x4000004000137882 */ /* 0x000fe20000000000 */
[----:B------:R-:W-:Y:S01]  /*9de0*/  IMAD.MOV.U32 R220, RZ, RZ, R16 ;  /* 0x000000ffffdc7224 */ /* 0x000fe200078e0010 */
[----:B------:R-:W-:Y:S01]  /*9df0*/  STL [R1+0x51c], RZ ;  /* 0x00051cff01007387 */ /* 0x000fe20000100800 */
[----:B------:R-:W-:-:S02]  /*9e00*/  IMAD.MOV.U32 R221, RZ, RZ, R15 ;  /* 0x000000ffffdd7224 */ /* 0x000fc400078e000f */
[----:B------:R-:W-:Y:S01]  /*9e10*/  IMAD.MOV.U32 R223, RZ, RZ, R13 ;  /* 0x000000ffffdf7224 */ /* 0x000fe200078e000d */
[----:B------:R-:W-:Y:S01]  /*9e20*/  STL [R1+0x518], RZ ;  /* 0x000518ff01007387 */ /* 0x000fe20000100800 */
[----:B------:R-:W-:Y:S02]  /*9e30*/  IMAD.MOV.U32 R224, RZ, RZ, R12 ;  /* 0x000000ffffe07224 */ /* 0x000fe400078e000c */
[----:B------:R-:W-:Y:S01]  /*9e40*/  IMAD.MOV.U32 R226, RZ, RZ, R10 ;  /* 0x000000ffffe27224 */ /* 0x000fe200078e000a */
[----:B------:R-:W-:Y:S01]  /*9e50*/  STL [R1+0x514], RZ ;  /* 0x000514ff01007387 */ /* 0x000fe20000100800 */
[----:B------:R-:W-:Y:S02]  /*9e60*/  IMAD.MOV.U32 R227, RZ, RZ, R9 ;  /* 0x000000ffffe37224 */ /* 0x000fe400078e0009 */
[----:B------:R-:W-:Y:S01]  /*9e70*/  IMAD.MOV.U32 R229, RZ, RZ, R7 ;  /* 0x000000ffffe57224 */ /* 0x000fe200078e0007 */
[----:B------:R-:W-:Y:S01]  /*9e80*/  STL [R1+0x510], RZ ;  /* 0x000510ff01007387 */ /* 0x000fe20000100800 */
[----:B------:R-:W-:-:S02]  /*9e90*/  IMAD.MOV.U32 R230, RZ, RZ, R6 ;  /* 0x000000ffffe67224 */ /* 0x000fc400078e0006 */
[----:B------:R-:W-:Y:S01]  /*9ea0*/  IMAD.MOV.U32 R232, RZ, RZ, R4 ;  /* 0x000000ffffe87224 */ /* 0x000fe200078e0004 */
[----:B------:R-:W-:Y:S01]  /*9eb0*/  STL [R1+0x50c], RZ ;  /* 0x00050cff01007387 */ /* 0x000fe20000100800 */
[----:B------:R-:W-:Y:S02]  /*9ec0*/  IMAD.MOV.U32 R233, RZ, RZ, R3 ;  /* 0x000000ffffe97224 */ /* 0x000fe400078e0003 */
[----:B------:R-:W-:Y:S01]  /*9ed0*/  IMAD.MOV.U32 R235, RZ, RZ, R0 ;  /* 0x000000ffffeb7224 */ /* 0x000fe200078e0000 */
        /* <DEDUP_REMOVED lines=229> */
[----:B------:R-:W-:Y:S01]  /*ad30*/  WARPGROUP.ARRIVE ;  /* 0x00000000000079c5 */ /* 0x000fe20000000000 */
[----:B------:R-:W-:Y:S01]  /*ad40*/  UMOV UR21, 0x40000040 ;  /* 0x4000004000157882 */ /* 0x000fe20000000000 */
[----:B------:R-:W-:Y:S01]  /*ad50*/  STL [R1+0x450], RZ ;  /* 0x000450ff01007387 */ /* 0x000fe20000100800 */
[----:B------:R-:W-:Y:S01]  /*ad60*/  UMOV UR17, UR21 ;  /* 0x0000001500117c82 */ /* 0x000fe20008000000 */
[----:B------:R-:W-:-:S02]  /*ad70*/  ULDC UR9, c[0x0][0x50c] ;  /* 0x0001430000097ab9 */ /* 0x000fc40000000800 */
[----:B------:R-:W-:Y:S01]  /*ad80*/  UMOV UR16, UR20 ;  /* 0x0000001400107c82 */ /* 0x000fe20008000000 */
[----:B------:R-:W-:Y:S01]  /*ad90*/  STL [R1+0x44c], RZ ;  /* 0x00044cff01007387 */ /* 0x000fe20000100800 */
[----:B------:R-:W-:Y:S03]  /*ada0*/  QGMMA.64x192x32.F32.E4M3.E4M3 R24, gdesc[UR20], R24, gsb0 ;  /* 0x02e00000141879f3 */ /* 0x000fe60008000818 */
        /* <DEDUP_REMOVED lines=22> */
[----:B------:R-:W-:-:S02]  /*af10*/  WARPGROUP.DEPBAR.LE gsb0, 0x0 ;  /* 0x00008000000079c5 */ /* 0x000fc40000010000 */
[----:B--2---:R-:W-:-:S06]  /*af20*/  WARPGROUP.ARRIVE ;  /* 0x00000000000079c5 */ /* 0x004fcc0000000000 */
[----:B------:R-:W-:Y:S01]  /*af30*/  QGMMA.64x192x32.F32.E4M3.E4M3 R140, gdesc[UR16], R140, gsb0 ;  /* 0x02e00000108c79f3 */ /* 0x000fe2000800088c */
[----:B------:R-:W-:-:S04]  /*af40*/  UISETP.NE.AND UP0, UPT, UR9, 0x4, UPT ;  /* 0x000000040900788c */ /* 0x000fc8000bf05270 */
[----:B------:R-:W-:-:S06]  /*af50*/  USEL UR16, URZ, 0x1, UP0 ;  /* 0x000000013f107887 */ /* 0x000fcc0008000000 */
[----:B------:R-:W-:Y:S02]  /*af60*/  ISETP.NE.AND P0, PT, RZ, UR16, PT ;  /* 0x00000010ff007c0c */ /* 0x000fe4000bf05270 */
[----:B------:R-:W-:Y:S02]  /*af70*/  CS2R R236, SRZ ;  /* 0x0000000000ec7805 */ /* 0x000fe4000001ff00 */
[----:B------:R-:W-:Y:S02]  /*af80*/  CS2R R22, SRZ ;  /* 0x0000000000167805 */ /* 0x000fe4000001ff00 */
[----:B------:R-:W-:Y:S02]  /*af90*/  CS2R R20, SRZ ;  /* 0x0000000000147805 */ /* 0x000fe4000001ff00 */
[----:B------:R-:W-:Y:S02]  /*afa0*/  CS2R R18, SRZ ;  /* 0x0000000000127805 */ /* 0x000fe4000001ff00 */
[----:B------:R-:W-:-:S02]  /*afb0*/  CS2R R16, SRZ ;  /* 0x0000000000107805 */ /* 0x000fc4000001ff00 */
[----:B------:R-:W-:Y:S02]  /*afc0*/  CS2R R14, SRZ ;  /* 0x00000000000e7805 */ /* 0x000fe4000001ff00 */
[----:B------:R-:W-:Y:S02]  /*afd0*/  CS2R R12, SRZ ;  /* 0x00000000000c7805 */ /* 0x000fe4000001ff00 */
[----:B------:R-:W-:Y:S02]  /*afe0*/  CS2R R10, SRZ ;  /* 0x00000000000a7805 */ /* 0x000fe4000001ff00 */
[----:B------:R-:W-:Y:S02]  /*aff0*/  CS2R R8, SRZ ;  /* 0x0000000000087805 */ /* 0x000fe4000001ff00 */
[----:B------:R-:W-:Y:S02]  /*b000*/  CS2R R6, SRZ ;  /* 0x0000000000067805 */ /* 0x000fe4000001ff00 */
[----:B------:R-:W-:-:S02]  /*b010*/  CS2R R4, SRZ ;  /* 0x0000000000047805 */ /* 0x000fc4000001ff00 */
[----:B------:R-:W-:Y:S01]  /*b020*/  CS2R R2, SRZ ;  /* 0x0000000000027805 */ /* 0x000fe2000001ff00 */
[----:B------:R-:W-:Y:S02]  /*b030*/  WARPGROUP.DEPBAR.LE gsb0, 0x0 ;  /* 0x00008000000079c5 */ /* 0x000fe40000010000 */
[----:B------:R-:W-:Y:S01]  /*b040*/  STL.64 [R1], R140 ;  /* 0x0000008c01007387 */ /* 0x000fe20000100a00 */
        /* <DEDUP_REMOVED lines=48> */
[----:B0-----:R0:W5:Y:S04]  /*b350*/  LDL.LU.64 R214, [R1+0x990] ;  /* 0x0009900001d67983 */ /* 0x0011680000300a00 */
[----:B------:R0:W5:Y:S04]  /*b360*/  LDL.LU.64 R212, [R1+0x988] ;  /* 0x0009880001d47983 */ /* 0x0001680000300a00 */
        /* <DEDUP_REMOVED lines=35> */
[----:B------:R0:W5:Y:S01]  /*b5a0*/  LDL.LU.64 R140, [R1+0x868] ;  /* 0x00086800018c7983 */ /* 0x0001620000300a00 */
[----:B-1----:R-:W-:-:S02]  /*b5b0*/  CS2R R234, SRZ ;  /* 0x0000000000ea7805 */ /* 0x002fc4000001ff00 */
[----:B------:R-:W-:Y:S02]  /*b5c0*/  CS2R R232, SRZ ;  /* 0x0000000000e87805 */ /* 0x000fe4000001ff00 */
[----:B------:R-:W-:Y:S01]  /*b5d0*/  CS2R R230, SRZ ;  /* 0x0000000000e67805 */ /* 0x000fe2000001ff00 */
[----:B------:R0:W-:Y:S01]  /*b5e0*/  STL [R1+0x3f0], RZ ;  /* 0x0003f0ff01007387 */ /* 0x0001e20000100800 */
[----:B------:R-:W-:Y:S02]  /*b5f0*/  CS2R R228, SRZ ;  /* 0x0000000000e47805 */ /* 0x000fe4000001ff00 */
[----:B------:R-:W-:Y:S02]  /*b600*/  CS2R R226, SRZ ;  /* 0x0000000000e27805 */ /* 0x000fe4000001ff00 */
[----:B------:R-:W-:Y:S01]  /*b610*/  CS2R R224, SRZ ;  /* 0x0000000000e07805 */ /* 0x000fe2000001ff00 */
[----:B------:R0:W-:Y:S01]  /*b620*/  STL [R1+0x3ec], RZ ;  /* 0x0003ecff01007387 */ /* 0x0001e20000100800 */
[----:B------:R-:W-:-:S02]  /*b630*/  CS2R R222, SRZ ;  /* 0x0000000000de7805 */ /* 0x000fc4000001ff00 */
[----:B------:R-:W-:Y:S02]  /*b640*/  CS2R R220, SRZ ;  /* 0x0000000000dc7805 */ /* 0x000fe4000001ff00 */
[----:B------:R-:W-:Y:S01]  /*b650*/  CS2R R218, SRZ ;  /* 0x0000000000da7805 */ /* 0x000fe2000001ff00 */
[----:B------:R0:W-:Y:S01]  /*b660*/  STL [R1+0x3e8], RZ ;  /* 0x0003e8ff01007387 */ /* 0x0001e20000100800 */
[----:B------:R-:W-:-:S03]  /*b670*/  CS2R R216, SRZ ;  /* 0x0000000000d87805 */ /* 0x000fc6000001ff00 */
        /* <DEDUP_REMOVED lines=59> */
[----:B------:R-:W2:Y:S04]  /*ba30*/  LDL R2, [R1+0x180] ;  /* 0x0001800001027983 */ /* 0x000ea80000100800 */
[----:B------:R-:W3:Y:S04]  /*ba40*/  LDL R3, [R1+0x184] ;  /* 0x0001840001037983 */ /* 0x000ee80000100800 */
[----:B------:R-:W4:Y:S04]  /*ba50*/  LDL R4, [R1+0x188] ;  /* 0x0001880001047983 */ /* 0x000f280000100800 */
        /* <DEDUP_REMOVED lines=39> */
[----:B------:R1:W-:Y:S04]  /*bcd0*/  STL [R1+0x8e0], R89 ;  /* 0x0008e05901007387 */ /* 0x0003e80000100800 */
[----:B-1----:R-:W2:Y:S04]  /*bce0*/  LDL R89, [R1+0x288] ;  /* 0x0002880001597983 */ /* 0x002ea80000100800 */
[----:B------:R1:W-:Y:S04]  /*bcf0*/  STL [R1+0x8dc], R90 ;  /* 0x0008dc5a01007387 */ /* 0x0003e80000100800 */
[----:B-1----:R-:W3:Y:S04]  /*bd00*/  LDL R90, [R1+0x284] ;  /* 0x00028400015a7983 */ /* 0x002ee80000100800 */
[----:B------:R1:W-:Y:S04]  /*bd10*/  STL [R1+0x8d8], R91 ;  /* 0x0008d85b01007387 */ /* 0x0003e80000100800 */
[----:B-1----:R-:W4:Y:S04]  /*bd20*/  LDL R91, [R1+0x280] ;  /* 0x00028000015b7983 */ /* 0x002f280000100800 */
[----:B------:R1:W-:Y:S04]  /*bd30*/  STL [R1+0x8d4], R92 ;  /* 0x0008d45c01007387 */ /* 0x0003e80000100800 */
[----:B-1----:R-:W2:Y:S04]  /*bd40*/  LDL R92, [R1+0x27c] ;  /* 0x00027c00015c7983 */ /* 0x002ea80000100800 */
        /* <DEDUP_REMOVED lines=41> */
[----:B-1----:R-:W2:Y:S01]  /*bfe0*/  LDL R113, [R1+0x228] ;  /* 0x0002280001717983 */ /* 0x002ea20000100800 */
[----:B----4-:R-:W-:-:S01]  /*bff0*/  FADD R91, RZ, R91 ;  /* 0x0000005bff5b7221 */ /* 0x010fc20000000000 */
[----:B---3--:R-:W-:Y:S01]  /*c000*/  FADD R90, RZ, R90 ;  /* 0x0000005aff5a7221 */ /* 0x008fe20000000000 */
[----:B--2---:R-:W-:-:S01]  /*c010*/  FADD R89, RZ, R89 ;  /* 0x00000059ff597221 */ /* 0x004fc20000000000 */
[----:B------:R-:W-:Y:S01]  /*c020*/  STL [R1+0x87c], R114 ;  /* 0x00087c7201007387 */ /* 0x000fe20000100800 */
[----:B------:R-:W-:-:S01]  /*c030*/  FADD R0, RZ, R0 ;  /* 0x00000000ff007221 */ /* 0x000fc20000000000 */
[----:B------:R-:W-:Y:S01]  /*c040*/  FADD R92, RZ, R92 ;  /* 0x0000005cff5c7221 */ /* 0x000fe20000000000 */
[----:B------:R-:W-:-:S01]  /*c050*/  FADD R2, RZ, R2 ;  /* 0x00000002ff027221 */ /* 0x000fc20000000000 */
        /* <DEDUP_REMOVED lines=16> */
[----:B------:R1:W-:Y:S01]  /*c160*/  STL [R1+0x868], R119 ;  /* 0x0008687701007387 */ /* 0x0003e20000100800 */
[----:B------:R-:W-:-:S01]  /*c170*/  FADD R14, RZ, R14 ;  /* 0x0000000eff0e7221 */ /* 0x000fc20000000000 */
[----:B------:R-:W-:Y:S01]  /*c180*/  FADD R15, RZ, R15 ;  /* 0x0000000fff0f7221 */ /* 0x000fe20000000000 */
        /* <DEDUP_REMOVED lines=45> */
[----:B------:R-:W-:-:S05]  /*c460*/  FADD R111, RZ, R111 ;  /* 0x0000006fff6f7221 */ /* 0x000fca0000000000 */
[----:B------:R2:W-:Y:S04]  /*c470*/  STL [R1+0x300], R111 ;  /* 0x0003006f01007387 */ /* 0x0005e80000100800 */
[----:B------:R3:W-:Y:S04]  /*c480*/  STL [R1+0x304], R110 ;  /* 0x0003046e01007387 */ /* 0x0007e80000100800 */
[----:B------:R4:W-:Y:S01]  /*c490*/  STL [R1+0x308], R109 ;  /* 0x0003086d01007387 */ /* 0x0009e20000100800 */
[----:B------:R-:W-:-:S03]  /*c4a0*/  FADD R237, RZ, R112 ;  /* 0x00000070ffed7221 */ /* 0x000fc60000000000 */
[----:B------:R0:W-:Y:S04]  /*c4b0*/  STL [R1+0x30c], R108 ;  /* 0x00030c6c01007387 */ /* 0x0001e80000100800 */
[----:B------:R0:W-:Y:S04]  /*c4c0*/  STL [R1+0x310], R107 ;  /* 0x0003106b01007387 */ /* 0x0001e80000100800 */
[----:B------:R0:W-:Y:S01]  /*c4d0*/  STL [R1+0x314], R106 ;  /* 0x0003146a01007387 */ /* 0x0001e20000100800 */
[----:B------:R-:W-:-:S03]  /*c4e0*/  FADD R236, RZ, R113 ;  /* 0x00000071ffec7221 */ /* 0x000fc60000000000 */
[----:B------:R0:W-:Y:S04]  /*c4f0*/  STL [R1+0x318], R105 ;  /* 0x0003186901007387 */ /* 0x0001e80000100800 */
        /* <DEDUP_REMOVED lines=14> */
[----:B-1----:R-:W4:Y:S04]  /*c5e0*/  LDL R119, [R1+0x28c] ;  /* 0x00028c0001777983 */ /* 0x002f280000100800 */
[----:B------:R1:W-:Y:S04]  /*c5f0*/  STL [R1+0x354], R90 ;  /* 0x0003545a01007387 */ /* 0x0003e80000100800 */
[----:B------:R-:W4:Y:S04]  /*c600*/  LDL R118, [R1+0x290] ;  /* 0x0002900001767983 */ /* 0x000f280000100800 */
[----:B------:R1:W-:Y:S04]  /*c610*/  STL [R1+0x358], R89 ;  /* 0x0003585901007387 */ /* 0x0003e80000100800 */
[----:B------:R-:W4:Y:S04]  /*c620*/  LDL R117, [R1+0x294] ;  /* 0x0002940001757983 */ /* 0x000f280000100800 */
[----:B------:R-:W4:Y:S04]  /*c630*/  LDL R116, [R1+0x298] ;  /* 0x0002980001747983 */ /* 0x000f280000100800 */
[----:B------:R-:W4:Y:S04]  /*c640*/  LDL R115, [R1+0x29c] ;  /* 0x00029c0001737983 */ /* 0x000f280000100800 */
[----:B------:R-:W4:Y:S04]  /*c650*/  LDL R114, [R1+0x2a0] ;  /* 0x0002a00001727983 */ /* 0x000f280000100800 */
[----:B------:R-:W4:Y:S04]  /*c660*/  LDL R113, [R1+0x2a4] ;  /* 0x0002a40001717983 */ /* 0x000f280000100800 */
[----:B------:R-:W4:Y:S04]  /*c670*/  LDL R112, [R1+0x2a8] ;  /* 0x0002a80001707983 */ /* 0x000f280000100800 */
[----:B--2---:R-:W2:Y:S04]  /*c680*/  LDL R111, [R1+0x2ac] ;  /* 0x0002ac00016f7983 */ /* 0x004ea80000100800 */
[----:B---3--:R-:W3:Y:S04]  /*c690*/  LDL R110, [R1+0x2b0] ;  /* 0x0002b000016e7983 */ /* 0x008ee80000100800 */
[----:B----4-:R-:W4:Y:S04]  /*c6a0*/  LDL R109, [R1+0x2b4] ;  /* 0x0002b400016d7983 */ /* 0x010f280000100800 */
[----:B0-----:R-:W4:Y:S04]  /*c6b0*/  LDL R108, [R1+0x2b8] ;  /* 0x0002b800016c7983 */ /* 0x001f280000100800 */
        /* <DEDUP_REMOVED lines=17> */
[----:B-1----:R-:W4:Y:S04]  /*c7d0*/  LDL R90, [R1] ;  /* 0x00000000015a7983 */ /* 0x002f280000100800 */
[----:B------:R-:W4:Y:S01]  /*c7e0*/  LDL R89, [R1+0x4] ;  /* 0x0000040001597983 */ /* 0x000f220000100800 */
[----:B------:R-:W-:-:S05]  /*c7f0*/  FADD R119, RZ, R119 ;  /* 0x00000077ff777221 */ /* 0x000fca0000000000 */
[----:B------:R0:W-:Y:S01]  /*c800*/  STL [R1+0x35c], R119 ;  /* 0x00035c7701007387 */ /* 0x0001e20000100800 */
[----:B------:R-:W-:-:S05]  /*c810*/  FADD R118, RZ, R118 ;  /* 0x00000076ff767221 */ /* 0x000fca0000000000 */
[----:B------:R1:W-:Y:S01]  /*c820*/  STL [R1+0x360], R118 ;  /* 0x0003607601007387 */ /* 0x0003e20000100800 */
[----:B------:R-:W-:-:S01]  /*c830*/  FADD R117, RZ, R117 ;  /* 0x00000075ff757221 */ /* 0x000fc20000000000 */
[----:B------:R-:W-:-:S04]  /*c840*/  FADD R116, RZ, R116 ;  /* 0x00000074ff747221 */ /* 0x000fc80000000000 */
[----:B------:R1:W-:Y:S01]  /*c850*/  STL [R1+0x364], R117 ;  /* 0x0003647501007387 */ /* 0x0003e20000100800 */
[----:B------:R-:W-:-:S03]  /*c860*/  FADD R115, RZ, R115 ;  /* 0x00000073ff737221 */ /* 0x000fc60000000000 */
[----:B------:R1:W-:Y:S01]  /*c870*/  STL [R1+0x368], R116 ;  /* 0x0003687401007387 */ /* 0x0003e20000100800 */
[----:B------:R-:W-:-:S03]  /*c880*/  FADD R114, RZ, R114 ;  /* 0x00000072ff727221 */ /* 0x000fc60000000000 */
[----:B------:R1:W-:Y:S01]  /*c890*/  STL [R1+0x36c], R115 ;  /* 0x00036c7301007387 */ /* 0x0003e20000100800 */
[----:B------:R-:W-:-:S03]  /*c8a0*/  FADD R113, RZ, R113 ;  /* 0x00000071ff717221 */ /* 0x000fc60000000000 */
[----:B------:R1:W-:Y:S01]  /*c8b0*/  STL [R1+0x370], R114 ;  /* 0x0003707201007387 */ /* 0x0003e20000100800 */
[----:B------:R-:W-:-:S03]  /*c8c0*/  FADD R112, RZ, R112 ;  /* 0x00000070ff707221 */ /* 0x000fc60000000000 */
[----:B------:R1:W-:Y:S01]  /*c8d0*/  STL [R1+0x374], R113 ;  /* 0x0003747101007387 */ /* 0x0003e20000100800 */
[----:B--2---:R-:W-:-:S03]  /*c8e0*/  FADD R111, RZ, R111 ;  /* 0x0000006fff6f7221 */ /* 0x004fc60000000000 */
[----:B------:R2:W-:Y:S01]  /*c8f0*/  STL [R1+0x378], R112 ;  /* 0x0003787001007387 */ /* 0x0005e20000100800 */
[----:B---3--:R-:W-:-:S03]  /*c900*/  FADD R110, RZ, R110 ;  /* 0x0000006eff6e7221 */ /* 0x008fc60000000000 */
[----:B------:R3:W-:Y:S01]  /*c910*/  STL [R1+0x37c], R111 ;  /* 0x00037c6f01007387 */ /* 0x0007e20000100800 */
[----:B----4-:R-:W-:-:S03]  /*c920*/  FADD R109, RZ, R109 ;  /* 0x0000006dff6d7221 */ /* 0x010fc60000000000 */
        /* <DEDUP_REMOVED lines=40> */
[----:B0-----:R-:W4:Y:S04]  /*cbb0*/  LDL R119, [R1+0x8] ;  /* 0x0000080001777983 */ /* 0x001f280000100800 */
[----:B------:R0:W-:Y:S04]  /*cbc0*/  STL [R1+0x3d0], R90 ;  /* 0x0003d05a01007387 */ /* 0x0001e80000100800 */
[----:B-1----:R-:W4:Y:S04]  /*cbd0*/  LDL R118, [R1+0xc] ;  /* 0x00000c0001767983 */ /* 0x002f280000100800 */
[----:B------:R1:W-:Y:S04]  /*cbe0*/  STL [R1+0x3d4], R89 ;  /* 0x0003d45901007387 */ /* 0x0003e80000100800 */
        /* <DEDUP_REMOVED lines=27> */
[----:B0-----:R-:W4:Y:S04]  /*cda0*/  LDL R90, [R1+0x7c] ;  /* 0x00007c00015a7983 */ /* 0x001f280000100800 */
[----:B-1----:R-:W4:Y:S01]  /*cdb0*/  LDL R89, [R1+0x80] ;  /* 0x0000800001597983 */ /* 0x002f220000100800 */
        /* <DEDUP_REMOVED lines=94> */
[----:B------:R0:W-:Y:S02]  /*d3a0*/  STL [R1+0x454], R119 ;  /* 0x0004547701007387 */ /* 0x0001e40000100800 */
[----:B0-----:R-:W-:-:S01]  /*d3b0*/  FADD R119, RZ, R118 ;  /* 0x00000076ff777221 */ /* 0x001fc20000000000 */
[----:B------:R-:W-:Y:S01]  /*d3c0*/  FADD R118, RZ, R117 ;  /* 0x00000075ff767221 */ /* 0x000fe20000000000 */
[----:B------:R-:W-:-:S03]  /*d3d0*/  FADD R117, RZ, R116 ;  /* 0x00000074ff757221 */ /* 0x000fc60000000000 */
[----:B------:R-:W-:Y:S01]  /*d3e0*/  STL [R1+0x458], R119 ;  /* 0x0004587701007387 */ /* 0x000fe20000100800 */
[----:B------:R-:W-:-:S03]  /*d3f0*/  FADD R116, RZ, R115 ;  /* 0x00000073ff747221 */ /* 0x000fc60000000000 */
[----:B------:R-:W-:Y:S01]  /*d400*/  STL [R1+0x45c], R118 ;  /* 0x00045c7601007387 */ /* 0x000fe20000100800 */
[----:B------:R-:W-:-:S03]  /*d410*/  FADD R115, RZ, R114 ;  /* 0x00000072ff737221 */ /* 0x000fc60000000000 */
[----:B------:R-:W-:Y:S01]  /*d420*/  STL [R1+0x460], R117 ;  /* 0x0004607501007387 */ /* 0x000fe20000100800 */
[----:B--2---:R-:W-:-:S03]  /*d430*/  FADD R114, RZ, R113 ;  /* 0x00000071ff727221 */ /* 0x004fc60000000000 */
[----:B------:R-:W-:Y:S01]  /*d440*/  STL [R1+0x464], R116 ;  /* 0x0004647401007387 */ /* 0x000fe20000100800 */
[----:B---3--:R-:W-:-:S03]  /*d450*/  FADD R113, RZ, R112 ;  /* 0x00000070ff717221 */ /* 0x008fc60000000000 */
[----:B------:R-:W-:Y:S01]  /*d460*/  STL [R1+0x468], R115 ;  /* 0x0004687301007387 */ /* 0x000fe20000100800 */
[----:B----4-:R-:W-:-:S03]  /*d470*/  FADD R112, RZ, R111 ;  /* 0x0000006fff707221 */ /* 0x010fc60000000000 */
[----:B------:R-:W-:Y:S01]  /*d480*/  STL [R1+0x46c], R114 ;  /* 0x00046c7201007387 */ /* 0x000fe20000100800 */
[----:B------:R-:W-:-:S03]  /*d490*/  FADD R111, RZ, R110 ;  /* 0x0000006eff6f7221 */ /* 0x000fc60000000000 */
        /* <DEDUP_REMOVED lines=42> */
[----:B------:R-:W-:Y:S04]  /*d740*/  STL [R1+0x4c4], R92 ;  /* 0x0004c45c01007387 */ /* 0x000fe80000100800 */
[----:B------:R-:W2:Y:S04]  /*d750*/  LDL R89, [R1+0x100] ;  /* 0x0001000001597983 */ /* 0x000ea80000100800 */
[----:B------:R0:W-:Y:S04]  /*d760*/  STL [R1+0x4c8], R90 ;  /* 0x0004c85a01007387 */ /* 0x0001e80000100800 */
[----:B0-----:R-:W3:Y:S04]  /*d770*/  LDL R90, [R1+0x104] ;  /* 0x00010400015a7983 */ /* 0x001ee80000100800 */
[----:B------:R0:W-:Y:S04]  /*d780*/  STL [R1+0x4cc], R91 ;  /* 0x0004cc5b01007387 */ /* 0x0001e80000100800 */
[----:B------:R-:W4:Y:S04]  /*d790*/  LDL R92, [R1+0x10c] ;  /* 0x00010c00015c7983 */ /* 0x000f280000100800 */
[----:B------:R-:W4:Y:S04]  /*d7a0*/  LDL R93, [R1+0x110] ;  /* 0x00011000015d7983 */ /* 0x000f280000100800 */
        /* <DEDUP_REMOVED lines=26> */
[----:B------:R-:W4:Y:S01]  /*d950*/  LDL R119, [R1+0x178] ;  /* 0x0001780001777983 */ /* 0x000f220000100800 */
[----:B--2---:R-:W-:-:S05]  /*d960*/  FADD R89, RZ, R89 ;  /* 0x00000059ff597221 */ /* 0x004fca0000000000 */
[----:B------:R0:W-:Y:S01]  /*d970*/  STL [R1+0x4d0], R89 ;  /* 0x0004d05901007387 */ /* 0x0001e20000100800 */
[----:B---3--:R-:W-:-:S03]  /*d980*/  FADD R90, RZ, R90 ;  /* 0x0000005aff5a7221 */ /* 0x008fc60000000000 */
[----:B0-----:R-:W2:Y:S04]  /*d990*/  LDL.LU R89, [R1+0x8e0] ;  /* 0x0008e00001597983 */ /* 0x001ea80000300800 */
[----:B------:R0:W-:Y:S01]  /*d9a0*/  STL [R1+0x4d4], R90 ;  /* 0x0004d45a01007387 */ /* 0x0001e20000100800 */
[----:B----4-:R-:W-:-:S01]  /*d9b0*/  FADD R92, RZ, R92 ;  /* 0x0000005cff5c7221 */ /* 0x010fc20000000000 */
[----:B------:R-:W-:Y:S02]  /*d9c0*/  FADD R93, RZ, R93 ;  /* 0x0000005dff5d7221 */ /* 0x000fe40000000000 */
[----:B0-----:R-:W3:Y:S01]  /*d9d0*/  LDL.LU R90, [R1+0x8dc] ;  /* 0x0008dc00015a7983 */ /* 0x001ee20000300800 */
[----:B------:R-:W-:-:S01]  /*d9e0*/  FADD R91, RZ, R91 ;  /* 0x0000005bff5b7221 */ /* 0x000fc20000000000 */
[----:B------:R-:W-:-:S04]  /*d9f0*/  FADD R94, RZ, R94 ;  /* 0x0000005eff5e7221 */ /* 0x000fc80000000000 */
[----:B------:R0:W-:Y:S01]  /*da00*/  STL [R1+0x4d8], R91 ;  /* 0x0004d85b01007387 */ /* 0x0001e20000100800 */
[----:B------:R-:W-:-:S03]  /*da10*/  FADD R95, RZ, R95 ;  /* 0x0000005fff5f7221 */ /* 0x000fc60000000000 */
[----:B0-----:R-:W4:Y:S01]  /*da20*/  LDL.LU R91, [R1+0x8d8] ;  /* 0x0008d800015b7983 */ /* 0x001f220000300800 */
[----:B------:R-:W-:-:S03]  /*da30*/  FADD R96, RZ, R96 ;  /* 0x00000060ff607221 */ /* 0x000fc60000000000 */
[----:B------:R0:W-:Y:S01]  /*da40*/  STL [R1+0x4dc], R92 ;  /* 0x0004dc5c01007387 */ /* 0x0001e20000100800 */
[----:B------:R-:W-:-:S01]  /*da50*/  FADD R97, RZ, R97 ;  /* 0x00000061ff617221 */ /* 0x000fc20000000000 */
[----:B------:R-:W-:Y:S02]  /*da60*/  FADD R98, RZ, R98 ;  /* 0x00000062ff627221 */ /* 0x000fe40000000000 */
[----:B0-----:R-:W4:Y:S04]  /*da70*/  LDL.LU R92, [R1+0x8d4] ;  /* 0x0008d400015c7983 */ /* 0x001f280000300800 */
[----:B------:R0:W-:Y:S01]  /*da80*/  STL [R1+0x4e0], R93 ;  /* 0x0004e05d01007387 */ /* 0x0001e20000100800 */
[----:B------:R-:W-:-:S01]  /*da90*/  FADD R99, RZ, R99 ;  /* 0x00000063ff637221 */ /* 0x000fc20000000000 */
[----:B------:R-:W-:-:S02]  /*daa0*/  FADD R100, RZ, R100 ;  /* 0x00000064ff647221 */ /* 0x000fc40000000000 */
[----:B0-----:R-:W4:Y:S04]  /*dab0*/  LDL.LU R93, [R1+0x8d0] ;  /* 0x0008d000015d7983 */ /* 0x001f280000300800 */
[----:B------:R0:W-:Y:S01]  /*dac0*/  STL [R1+0x4e4], R94 ;  /* 0x0004e45e01007387 */ /* 0x0001e20000100800 */
[----:B------:R-:W-:-:S03]  /*dad0*/  FADD R101, RZ, R101 ;  /* 0x00000065ff657221 */ /* 0x000fc60000000000 */
        /* <DEDUP_REMOVED lines=55> */
[----:B------:R0:W-:Y:S04]  /*de50*/  STL [R1+0x530], R113 ;  /* 0x0005307101007387 */ /* 0x0001e80000100800 */
        /* <DEDUP_REMOVED lines=13> */
[----:B------:R0:W-:Y:S02]  /*df30*/  STL [R1+0x54c], R0 ;  /* 0x00054c0001007387 */ /* 0x0001e40000100800 */
[----:B0-----:R-:W-:-:S05]  /*df40*/  FADD R0, RZ, R120 ;  /* 0x00000078ff007221 */ /* 0x001fca0000000000 */
        /* <DEDUP_REMOVED lines=39> */
[----:B0----5:R-:W-:-:S05]  /*e1c0*/  FADD R0, RZ, R140 ;  /* 0x0000008cff007221 */ /* 0x021fca0000000000 */
        /* <DEDUP_REMOVED lines=281> */
[----:B--2---:R-:W-:-:S05]  /*f360*/  FADD R0, RZ, R89 ;  /* 0x00000059ff007221 */ /* 0x004fca0000000000 */
[----:B------:R3:W-:Y:S02]  /*f370*/  STL [R1+0x7d4], R0 ;  /* 0x0007d40001007387 */ /* 0x0007e40000100800 */
[----:B---3--:R-:W-:-:S05]  /*f380*/  FADD R0, RZ, R90 ;  /* 0x0000005aff007221 */ /* 0x008fca0000000000 */
[----:B------:R4:W-:Y:S02]  /*f390*/  STL [R1+0x7d8], R0 ;  /* 0x0007d80001007387 */ /* 0x0009e40000100800 */
[----:B----4-:R-:W-:-:S05]  /*f3a0*/  FADD R0, RZ, R91 ;  /* 0x0000005bff007221 */ /* 0x010fca0000000000 */
        /* <DEDUP_REMOVED lines=56> */
[----:B------:R1:W-:Y:S01]  /*f730*/  STL [R1+0x84c], R0 ;  /* 0x00084c0001007387 */ /* 0x0003e20000100800 */
[----:B------:R-:W-:-:S05]  /*f740*/  UMOV UR6, URZ ;  /* 0x0000003f00067c82 */ /* 0x000fca0008000000 */
.L_x_18:
[----:B------:R-:W-:Y:S01]  /*f750*/  UIADD3 UR11, UR5, 0x1, URZ ;  /* 0x00000001050b7890 */ /* 0x000fe2000fffe03f */
[----:B------:R-:W-:-:S03]  /*f760*/  UMOV UR17, 0x1 ;  /* 0x0000000100117882 */ /* 0x000fc60000000000 */
[----:B------:R-:W-:-:S04]  /*f770*/  UISETP.NE.AND UP0, UPT, UR11, 0x2, UPT ;  /* 0x000000020b00788c */ /* 0x000fc8000bf05270 */
[----:B------:R-:W-:Y:S02]  /*f780*/  USEL UR14, URZ, 0x1, UP0 ;  /* 0x000000013f0e7887 */ /* 0x000fe40008000000 */
[----:B------:R-:W-:Y:S02]  /*f790*/  USEL UR11, UR11, URZ, UP0 ;  /* 0x0000003f0b0b7287 */ /* 0x000fe40008000000 */
[----:B------:R-:W-:-:S12]  /*f7a0*/  ULOP3.LUT UR14, UR4, UR14, URZ, 0x3c, !UPT ;  /* 0x0000000e040e7292 */ /* 0x000fd8000f8e3c3f */
.L_x_13:
[----:B------:R-:W-:-:S04]  /*f7b0*/  UISETP.LT.AND UP0, UPT, UR24, 0x1, UPT ;  /* 0x000000011800788c */ /* 0x000fc8000bf01270 */
[----:B------:R-:W-:-:S04]  /*f7c0*/  USEL UR9, UR24, 0x1, UP0 ;  /* 0x0000000118097887 */ /* 0x000fc80008000000 */
[----:B------:R-:W-:-:S04]  /*f7d0*/  UIADD3 UR15, UR24, -UR9, URZ ;  /* 0x80000009180f7290 */ /* 0x000fc8000fffe03f */
[----:B------:R-:W-:-:S06]  /*f7e0*/  UISETP.GE.AND UP0, UPT, UR15, 0x1, UPT ;  /* 0x000000010f00788c */ /* 0x000fcc000bf06270 */
[----:B------:R-:W-:-:S13]  /*f7f0*/  PLOP3.LUT P0, PT, PT, PT, UP0, 0x80, 0x0 ;  /* 0x000000000000781c */ /* 0x000fda0003f0f008 */
[----:B------:R-:W-:Y:S05]  /*f800*/  @!P0 BRA `(.L_x_19) ;  /* 0x000000dc00388947 */ /* 0x000fea0003800000 */
[----:B------:R-:W-:Y:S01]  /*f810*/  UMOV UR9, UR5 ;  /* 0x0000000500097c82 */ /* 0x000fe20008000000 */
[----:B------:R-:W-:-:S05]  /*f820*/  ULDC UR10, c[0x0][0x50c] ;  /* 0x00014300000a7ab9 */ /* 0x000fca0000000800 */
.L_x_27:
[----:B------:R-:W-:-:S06]  /*f830*/  UISETP.NE.AND UP0, UPT, UR8, 0x3, UPT ;  /* 0x000000030800788c */ /* 0x000fcc000bf05270 */
[----:B------:R-:W-:-:S13]  /*f840*/  PLOP3.LUT P1, PT, PT, PT, UP0, 0x80, 0x0 ;  /* 0x000000000000781c */ /* 0x000fda0003f2f008 */
[----:B-----5:R-:W-:Y:S05]  /*f850*/  @!P1 BRA `(.L_x_20) ;  /* 0x0000000000049947 */ /* 0x020fea0003800000 */
[----:B------:R-:W-:Y:S01]  /*f860*/  BPT.TRAP 0x1 ;  /* 0x000000040000795c */ /* 0x000fe20000300000 */
.L_x_20:
[----:B------:R-:W2:Y:S01]  /*f870*/  S2UR UR18, SR_CgaCtaId ;  /* 0x00000000001279c3 */ /* 0x000ea20000008800 */
[----:B------:R-:W-:Y:S01]  /*f880*/  UMOV UR12, 0x400 ;  /* 0x00000400000c7882 */ /* 0x000fe20000000000 */
[----:B-1----:R-:W-:-:S04]  /*f890*/  MOV R0, UR14 ;  /* 0x0000000e00007c02 */ /* 0x002fc80008000f00 */
[----:B------:R-:W-:Y:S01]  /*f8a0*/  SHF.L.U32 R0, R0, 0x1f, RZ ;  /* 0x0000001f00007819 */ /* 0x000fe200000006ff */
[----:B--2---:R-:W-:-:S04]  /*f8b0*/  ULEA UR12, UR18, UR12, 0x18 ;  /* 0x0000000c120c7291 */ /* 0x004fc8000f8ec03f */
[----:B------:R-:W-:-:S09]  /*f8c0*/  ULEA UR18, UR11, UR12, 0x3 ;  /* 0x0000000c0b127291 */ /* 0x000fd2000f8e183f */
[----:B------:R1:W2:Y:S01]  /*f8d0*/  SYNCS.PHASECHK.TRANS64.TRYWAIT P0, [UR18], R0 ;  /* 0x00000000ff0075a7 */ /* 0x0002a20008000152 */
[----:B------:R-:W-:Y:S05]  /*f8e0*/  @!P1 BRA `(.L_x_21) ;  /* 0x0000000000049947 */ /* 0x000fea0003800000 */
[----:B------:R-:W-:Y:S01]  /*f8f0*/  BPT.TRAP 0x1 ;  /* 0x000000040000795c */ /* 0x000fe20000300000 */
.L_x_21:
[----:B--2---:R-:W-:Y:S05]  /*f900*/  @P0 BRA `(.L_x_22) ;  /* 0x0000000000080947 */ /* 0x004fea0003800000 */
[----:B------:R-:W2:Y:S02]  /*f910*/  SYNCS.PHASECHK.TRANS64.TRYWAIT P0, [UR18], R0 ;  /* 0x00000000ff0075a7 */ /* 0x000ea40008000152 */
[----:B--2---:R-:W-:Y:S05]  /*f920*/  @!P0 BRA `(.L_x_23) ;  /* 0x00000318009c8947 */ /* 0x004fea0003800000 */
.L_x_22:
        /* <DEDUP_REMOVED lines=48> */
[----:B--2---:R-:W2:Y:S04]  /*fc30*/  LDL.LU.64 R24, [R1+0x180] ;  /* 0x0001800001187983 */ /* 0x004ea80000300a00 */
        /* <DEDUP_REMOVED lines=48> */
[----:B------:R-:W-:Y:S01]  /*ff40*/  UISETP.NE.AND UP0, UPT, UR16, URZ, UPT ;  /* 0x0000003f1000728c */ /* 0x000fe2000bf05270 */
[----:B------:R-:W-:Y:S01]  /*ff50*/  STL [R1+0xa3c], R23 ;  /* 0x000a3c1701007387 */ /* 0x000fe20000100800 */
[----:B------:R-:W-:Y:S02]  /*ff60*/  USHF.R.U32.HI UR18, URZ, 0x4, UR18 ;  /* 0x000000043f127899 */ /* 0x000fe40008011612 */
[----:B------:R-:W-:Y:S01]  /*ff70*/  USEL UR17, UR17, URZ, !UP0 ;  /* 0x0000003f11117287 */ /* 0x000fe2000c000000 */
[----:B------:R-:W-:Y:S01]  /*ff80*/  STL [R1+0xa38], R22 ;  /* 0x000a381601007387 */ /* 0x000fe20000100800 */
[----:B------:R-:W-:Y:S02]  /*ff90*/  ULOP3.LUT UR18, UR18, 0x3fff, URZ, 0xc0, !UPT ;  /* 0x00003fff12127892 */ /* 0x000fe4000f8ec03f */
[----:B------:R-:W-:Y:S01]  /*ffa0*/  ULOP3.LUT UR28, UR13, 0x10000, URZ, 0xfc, !UPT ;  /* 0x000100000d1c7892 */ /* 0x000fe2000f8efc3f */
[----:B------:R-:W-:Y:S01]  /*ffb0*/  STL [R1+0xa34], R21 ;  /* 0x000a341501007387 */ /* 0x000fe20000100800 */
[----:B------:R-:W-:-:S02]  /*ffc0*/  ULOP3.LUT UR18, UR18, 0x10000, URZ, 0xfc, !UPT ;  /* 0x0001000012127892 */ /* 0x000fc4000f8efc3f */
[----:B------:R-:W-:Y:S01]  /*ffd0*/  UISETP.NE.U32.AND UP0, UPT, UR17, URZ, UPT ;  /* 0x0000003f1100728c */ /* 0x000fe2000bf05070 */
[----:B------:R-:W-:Y:S01]  /*ffe0*/  STL [R1+0xa30], R20 ;  /* 0x000a301401007387 */ /* 0x000fe20000100800 */
[----:B------:R-:W-:Y:S02]  /*fff0*/  ULEA UR28, UR11, UR28, 0xb ;  /* 0x0000001c0b1c7291 */ /* 0x000fe4000f8e583f */
[----:B------:R-:W-:Y:S01]  /*10000*/  UIMAD UR29, UR11, 0xc00, UR18 ;  /* 0x00000c000b1d78a4 */ /* 0x000fe2000f8e0212 */
[----:B------:R-:W-:Y:S01]  /*10010*/  STL [R1+0xa2c], R19 ;  /* 0x000a2c1301007387 */ /* 0x000fe20000100800 */
[----:B------:R-:W-:Y:S01]  /*10020*/  UMOV UR17, 0x40000040 ;  /* 0x4000004000117882 */ /* 0x000fe20000000000 */
[----:B------:R-:W-:Y:S02]  /*10030*/  UMOV UR19, 0x40000040 ;  /* 0x4000004000137882 */ /* 0x000fe40000000000 */
[----:B------:R-:W-:Y:S02]  /*10040*/  UMOV UR16, UR28 ;  /* 0x0000001c00107c82 */ /* 0x000fe40008000000 */
[----:B------:R-:W-:Y:S01]  /*10050*/  UMOV UR18, UR29 ;  /* 0x0000001d00127c82 */ /* 0x000fe20008000000 */
[----:B------:R-:W-:Y:S01]  /*10060*/  UIADD3 UR22, UR29, 0x600, URZ ;  /* 0x000006001d167890 */ /* 0x000fe2000fffe03f */
[----:B------:R-:W-:Y:S01]  /*10070*/  STL [R1+0xa28], R18 ;  /* 0x000a281201007387 */ /* 0x000fe20000100800 */
[----:B------:R-:W-:Y:S01]  /*10080*/  UMOV UR20, UR16 ;  /* 0x0000001000147c82 */ /* 0x000fe20008000000 */
[----:B------:R-:W-:Y:S01]  /*10090*/  UMOV UR21, UR17 ;  /* 0x0000001100157c82 */ /* 0x000fe20008000000 */
[----:B------:R-:W-:Y:S01]  /*100a0*/  UMOV UR23, 0x40000040 ;  /* 0x4000004000177882 */ /* 0x000fe20000000000 */
[----:B------:R-:W-:Y:S04]  /*100b0*/  STL [R1+0xa24], R17 ;  /* 0x000a241101007387 */ /* 0x000fe80000100800 */
        /* <DEDUP_REMOVED lines=14> */
[----:B-----5:R3:W-:Y:S01]  /*101a0*/  STL [R1+0x9e8], R2 ;  /* 0x0009e80201007387 */ /* 0x0207e20000100800 */
[----:B--2---:R-:W-:-:S06]  /*101b0*/  WARPGROUP.ARRIVE ;  /* 0x00000000000079c5 */ /* 0x004fcc0000000000 */
[----:B------:R-:W-:Y:S03]  /*101c0*/  QGMMA.64x192x32.F32.E4M3.E4M3 R24, gdesc[UR16], R24, UP0, gsb0 ;  /* 0x02e00000101879f3 */ /* 0x000fe6000b800818 */
[----:B------:R-:W-:Y:S02]  /*101d0*/  WARPGROUP.DEPBAR.LE gsb0, 0x0 ;  /* 0x00008000000079c5 */ /* 0x000fe40000010000 */
[----:B------:R-:W-:Y:S01]  /*101e0*/  WARPGROUP.ARRIVE ;  /* 0x00000000000079c5 */ /* 0x000fe20000000000 */
[----:B------:R-:W-:Y:S01]  /*101f0*/  STL.64 [R1+0x180], R24 ;  /* 0x0001801801007387 */ /* 0x000fe20000100a00 */
[----:B---3--:R-:W-:Y:S01]  /*10200*/  IMAD.MOV.U32 R2, RZ, RZ, R118 ;  /* 0x000000ffff027224 */ /* 0x008fe200078e0076 */
[----:B------:R-:W-:Y:S01]  /*10210*/  MOV R3, R117 ;  /* 0x0000007500037202 */ /* 0x000fe20000000f00 */
[----:B-1----:R-:W-:Y:S01]  /*10220*/  IMAD.MOV.U32 R0, RZ, RZ, R119 ;  /* 0x000000ffff007224 */ /* 0x002fe200078e0077 */
[----:B------:R-:W-:Y:S10]  /*10230*/  STL.64 [R1+0x188], R26 ;  /* 0x0001881a01007387 */ /* 0x000ff40000100a00 */
[----:B------:R-:W-:Y:S01]  /*10240*/  QGMMA.64x192x32.F32.E4M3.E4M3 R120, gdesc[UR20], R120, UP0, gsb0 ;  /* 0x02e00000147879f3 */ /* 0x000fe2000b800878 */
        /* <DEDUP_REMOVED lines=23> */
[----:B------:R-:W-:-:S02]  /*103c0*/  IMAD.MOV.U32 R19, RZ, RZ, R101 ;  /* 0x000000ffff137224 */ /* 0x000fc400078e0065 */
        /* <DEDUP_REMOVED lines=42> */
[----:B-1----:R-:W2:Y:S04]  /*10670*/  LDL.LU.64 R96, [R1+0x1588] ;  /* 0x0015880001607983 */ /* 0x002ea80000300a00 */
        /* <DEDUP_REMOVED lines=36> */
[----:B------:R-:W-:-:S03]  /*108c0*/  WARPGROUP.DEPBAR.LE gsb0, 0x0 ;  /* 0x00008000000079c5 */ /* 0x000fc60000010000 */
        /* <DEDUP_REMOVED lines=48> */
[----:B-1----:R-:W3:Y:S04]  /*10bd0*/  LDL.LU R140, [R1+0x180] ;  /* 0x00018000018c7983 */ /* 0x002ee80000300800 */
[----:B------:R-:W3:Y:S04]  /*10be0*/  LDL.LU R141, [R1+0x184] ;  /* 0x00018400018d7983 */ /* 0x000ee80000300800 */
[----:B------:R-:W4:Y:S04]  /*10bf0*/  LDL.LU R142, [R1+0x188] ;  /* 0x00018800018e7983 */ /* 0x000f280000300800 */
[----:B------:R-:W4:Y:S04]  /*10c00*/  LDL.LU R143, [R1+0x18c] ;  /* 0x00018c00018f7983 */ /* 0x000f280000300800 */
[----:B------:R-:W3:Y:S04]  /*10c10*/  LDL.LU R144, [R1+0x190] ;  /* 0x0001900001907983 */ /* 0x000ee80000300800 */
        /* <DEDUP_REMOVED lines=67> */
[----:B------:R-:W3:Y:S01]  /*11050*/  LDL.LU R212, [R1+0x2a0] ;  /* 0x0002a00001d47983 */ /* 0x000ee20000300800 */
[----:B------:R-:W-:Y:S01]  /*11060*/  IMAD.MOV.U32 R214, RZ, RZ, R22 ;  /* 0x000000ffffd67224 */ /* 0x000fe200078e0016 */
[----:B------:R-:W-:Y:S01]  /*11070*/  MOV R213, R23 ;  /* 0x0000001700d57202 */ /* 0x000fe20000000f00 */
[----:B------:R-:W-:-:S05]  /*11080*/  IMAD.MOV.U32 R215, RZ, RZ, R21 ;  /* 0x000000ffffd77224 */ /* 0x000fca00078e0015 */
[----:B------:R-:W-:Y:S01]  /*11090*/  STL.64 [R1+0x1460], R214 ;  /* 0x001460d601007387 */ /* 0x000fe20000100a00 */
[----:B------:R-:W-:Y:S01]  /*110a0*/  UIADD3 UR20, UR28, 0x400, URZ ;  /* 0x000004001c147890 */ /* 0x000fe2000fffe03f */
[----:B--2---:R-:W-:Y:S01]  /*110b0*/  WARPGROUP.ARRIVE ;  /* 0x00000000000079c5 */ /* 0x004fe20000000000 */
[----:B------:R-:W-:-:S07]  /*110c0*/  UMOV UR21, 0x40000040 ;  /* 0x4000004000157882 */ /* 0x000fce0000000000 */
[----:B------:R-:W-:Y:S01]  /*110d0*/  QGMMA.64x192x32.F32.E4M3.E4M3 R24, gdesc[UR20], R24, UP0, gsb0 ;  /* 0x02e00000141879f3 */ /* 0x000fe2000b800818 */
[----:B---3--:R-:W-:Y:S04]  /*110e0*/  STL.64 [R1+0x1458], R212 ;  /* 0x001458d401007387 */ /* 0x008fe80000100a00 */
[----:B----4-:R-:W-:Y:S04]  /*110f0*/  STL.64 [R1+0x1450], R210 ;  /* 0x001450d201007387 */ /* 0x010fe80000100a00 */
        /* <DEDUP_REMOVED lines=45> */
[----:B-1----:R-:W2:Y:S04]  /*113d0*/  LDL.LU.64 R120, [R1] ;  /* 0x0000000001787983 */ /* 0x002ea80000300a00 */
        /* <DEDUP_REMOVED lines=47> */
[----:B------:R-:W-:-:S02]  /*116d0*/  WARPGROUP.DEPBAR.LE gsb0, 0x0 ;  /* 0x00008000000079c5 */ /* 0x000fc40000010000 */
[----:B------:R-:W-:Y:S01]  /*116e0*/  UMOV UR22, UR18 ;  /* 0x0000001200167c82 */ /* 0x000fe20008000000 */
[----:B------:R-:W-:Y:S01]  /*116f0*/  UMOV UR23, UR19 ;  /* 0x0000001300177c82 */ /* 0x000fe20008000000 */
        /* <DEDUP_REMOVED lines=19> */
[----:B------:R-:W-:Y:S01]  /*11830*/  IMAD.MOV.U32 R217, RZ, RZ, R19 ;  /* 0x000000ffffd97224 */ /* 0x000fe200078e0013 */
[----:B--2---:R-:W-:-:S06]  /*11840*/  WARPGROUP.ARRIVE ;  /* 0x00000000000079c5 */ /* 0x004fcc0000000000 */
[----:B------:R-:W-:Y:S03]  /*11850*/  QGMMA.64x192x32.F32.E4M3.E4M3 R120, gdesc[UR20], R120, UP0, gsb0 ;  /* 0x02e00000147879f3 */ /* 0x000fe6000b800878 */
[----:B------:R-:W-:Y:S02]  /*11860*/  WARPGROUP.DEPBAR.LE gsb0, 0x0 ;  /* 0x00008000000079c5 */ /* 0x000fe40000010000 */
[----:B------:R-:W-:Y:S01]  /*11870*/  STL.64 [R1], R120 ;  /* 0x0000007801007387 */ /* 0x000fe20000100a00 */
        /* <DEDUP_REMOVED lines=162> */
[----:B-1----:R-:W2:Y:S04]  /*122a0*/  LDL.LU.64 R234, [R1+0x12e0] ;  /* 0x0012e00001ea7983 */ /* 0x002ea80000300a00 */
[----:B------:R-:W4:Y:S04]  /*122b0*/  LDL.LU.64 R232, [R1+0x12d8] ;  /* 0x0012d80001e87983 */ /* 0x000f280000300a00 */
        /* <DEDUP_REMOVED lines=50> */
[----:B--2---:R-:W-:Y:S04]  /*125e0*/  STL.64 [R1+0xfe0], R234 ;  /* 0x000fe0ea01007387 */ /* 0x004fe80000100a00 */
[----:B----4-:R-:W-:Y:S04]  /*125f0*/  STL.64 [R1+0xfd8], R232 ;  /* 0x000fd8e801007387 */ /* 0x010fe80000100a00 */
[----:B---3--:R-:W-:Y:S04]  /*12600*/  STL.64 [R1+0xfd0], R230 ;  /* 0x000fd0e601007387 */ /* 0x008fe80000100a00 */
[----:B------:R-:W-:Y:S04]  /*12610*/  STL.64 [R1+0xfc8], R228 ;  /* 0x000fc8e401007387 */ /* 0x000fe80000100a00 */
[----:B------:R-:W-:Y:S04]  /*12620*/  STL.64 [R1+0xfc0], R226 ;  /* 0x000fc0e201007387 */ /* 0x000fe80000100a00 */
[----:B------:R-:W-:Y:S04]  /*12630*/  STL.64 [R1+0xfb8], R224 ;  /* 0x000fb8e001007387 */ /* 0x000fe80000100a00 */
[----:B------:R-:W-:Y:S04]  /*12640*/  STL.64 [R1+0xfb0], R222 ;  /* 0x000fb0de01007387 */ /* 0x000fe80000100a00 */
[----:B------:R-:W-:Y:S04]  /*12650*/  STL.64 [R1+0xfa8], R220 ;  /* 0x000fa8dc01007387 */ /* 0x000fe80000100a00 */
[----:B------:R-:W-:Y:S04]  /*12660*/  STL.64 [R1+0xfa0], R218 ;  /* 0x000fa0da01007387 */ /* 0x000fe80000100a00 */
[----:B------:R-:W-:Y:S01]  /*12670*/  STL.64 [R1+0xf98], R216 ;  /* 0x000f98d801007387 */ /* 0x000fe20000100a00 */
[----:B------:R-:W-:-:S06]  /*12680*/  WARPGROUP.ARRIVE ;  /* 0x00000000000079c5 */ /* 0x000fcc0000000000 */
        /* <DEDUP_REMOVED lines=41> */
[----:B------:R-:W3:Y:S04]  /*12920*/  LDL.LU.64 R142, [R1+0x188] ;  /* 0x00018800018e7983 */ /* 0x000ee80000300a00 */
[----:B------:R-:W4:Y:S04]  /*12930*/  LDL.LU.64 R144, [R1+0x190] ;  /* 0x0001900001907983 */ /* 0x000f280000300a00 */
[----:B------:R-:W2:Y:S04]  /*12940*/  LDL.LU.64 R146, [R1+0x198] ;  /* 0x0001980001927983 */ /* 0x000ea80000300a00 */
        /* <DEDUP_REMOVED lines=33> */
[----:B------:R-:W3:Y:S01]  /*12b60*/  LDL.LU.64 R214, [R1+0x2a8] ;  /* 0x0002a80001d67983 */ /* 0x000ee20000300a00 */
[----:B------:R-:W-:Y:S01]  /*12b70*/  UIADD3 UR20, UR28, 0x402, URZ ;  /* 0x000004021c147890 */ /* 0x000fe2000fffe03f */
[----:B------:R-:W-:Y:S01]  /*12b80*/  WARPGROUP.ARRIVE ;  /* 0x00000000000079c5 */ /* 0x000fe20000000000 */
[----:B------:R-:W-:-:S07]  /*12b90*/  UMOV UR21, 0x40000040 ;  /* 0x4000004000157882 */ /* 0x000fce0000000000 */
[----:B------:R-:W-:Y:S01]  /*12ba0*/  QGMMA.64x192x32.F32.E4M3.E4M3 R24, gdesc[UR20], R24, gsb0 ;  /* 0x02e00000141879f3 */ /* 0x000fe20008000818 */
[----:B---3--:R-:W-:Y:S04]  /*12bb0*/  STL.64 [R1+0x1160], R214 ;  /* 0x001160d601007387 */ /* 0x008fe80000100a00 */
[----:B--2---:R-:W-:Y:S04]  /*12bc0*/  STL.64 [R1+0x1158], R212 ;  /* 0x001158d401007387 */ /* 0x004fe80000100a00 */
        /* <DEDUP_REMOVED lines=46> */
[----:B-1----:R-:W2:Y:S04]  /*12eb0*/  LDL.LU R120, [R1] ;  /* 0x0000000001787983 */ /* 0x002ea80000300800 */
        /* <DEDUP_REMOVED lines=87> */
[----:B------:R-:W-:-:S02]  /*13430*/  WARPGROUP.DEPBAR.LE gsb0, 0x0 ;  /* 0x00008000000079c5 */ /* 0x000fc40000010000 */
[----:B------:R-:W-:Y:S01]  /*13440*/  IMAD.MOV.U32 R205, RZ, RZ, R11 ;  /* 0x000000ffffcd7224 */ /* 0x000fe200078e000b */
[----:B------:R-:W-:Y:S01]  /*13450*/  UMOV UR16, UR20 ;  /* 0x0000001400107c82 */ /* 0x000fe20008000000 */
[----:B------:R-:W-:Y:S01]  /*13460*/  IMAD.MOV.U32 R206, RZ, RZ, R10 ;  /* 0x000000ffffce7224 */ /* 0x000fe200078e000a */
[----:B------:R-:W-:Y:S01]  /*13470*/  UMOV UR17, UR21 ;  /* 0x0000001500117c82 */ /* 0x000fe20008000000 */
[----:B------:R-:W-:Y:S01]  /*13480*/  IMAD.MOV.U32 R208, RZ, RZ, R8 ;  /* 0x000000ffffd07224 */ /* 0x000fe200078e0008 */
[----:B------:R-:W3:Y:S01]  /*13490*/  LDL.LU.64 R216, [R1+0x2b0] ;  /* 0x0002b00001d87983 */ /* 0x000ee20000300a00 */
[----:B------:R-:W-:Y:S02]  /*134a0*/  IMAD.MOV.U32 R209, RZ, RZ, R7 ;  /* 0x000000ffffd17224 */ /* 0x000fe400078e0007 */
[----:B------:R-:W-:Y:S01]  /*134b0*/  IMAD.MOV.U32 R211, RZ, RZ, R5 ;  /* 0x000000ffffd37224 */ /* 0x000fe200078e0005 */
[----:B------:R-:W3:Y:S01]  /*134c0*/  LDL.LU.64 R218, [R1+0x2b8] ;  /* 0x0002b80001da7983 */ /* 0x000ee20000300a00 */
[----:B------:R-:W-:-:S02]  /*134d0*/  IMAD.MOV.U32 R212, RZ, RZ, R4 ;  /* 0x000000ffffd47224 */ /* 0x000fc400078e0004 */
[----:B------:R-:W-:Y:S01]  /*134e0*/  IMAD.MOV.U32 R214, RZ, RZ, R2 ;  /* 0x000000ffffd67224 */ /* 0x000fe200078e0002 */
[----:B------:R-:W3:Y:S01]  /*134f0*/  LDL.LU.64 R220, [R1+0x2c0] ;  /* 0x0002c00001dc7983 */ /* 0x000ee20000300a00 */
[----:B------:R-:W-:-:S03]  /*13500*/  IMAD.MOV.U32 R215, RZ, RZ, R0 ;  /* 0x000000ffffd77224 */ /* 0x000fc600078e0000 */
[----:B------:R-:W3:Y:S04]  /*13510*/  LDL.LU.64 R222, [R1+0x2c8] ;  /* 0x0002c80001de7983 */ /* 0x000ee80000300a00 */
[----:B------:R-:W3:Y:S04]  /*13520*/  LDL.LU.64 R224, [R1+0x2d0] ;  /* 0x0002d00001e07983 */ /* 0x000ee80000300a00 */
[----:B------:R-:W3:Y:S04]  /*13530*/  LDL.LU.64 R226, [R1+0x2d8] ;  /* 0x0002d80001e27983 */ /* 0x000ee80000300a00 */
[----:B------:R-:W3:Y:S04]  /*13540*/  LDL.LU.64 R228, [R1+0x2e0] ;  /* 0x0002e00001e47983 */ /* 0x000ee80000300a00 */
[----:B------:R-:W3:Y:S04]  /*13550*/  LDL.LU.64 R230, [R1+0x2e8] ;  /* 0x0002e80001e67983 */ /* 0x000ee80000300a00 */
[----:B------:R-:W3:Y:S04]  /*13560*/  LDL.LU.64 R232, [R1+0x2f0] ;  /* 0x0002f00001e87983 */ /* 0x000ee80000300a00 */
[----:B------:R-:W3:Y:S04]  /*13570*/  LDL.LU.64 R234, [R1+0x2f8] ;  /* 0x0002f80001ea7983 */ /* 0x000ee80000300a00 */
        /* <DEDUP_REMOVED lines=32> */
[----:B------:R-:W-:Y:S01]  /*13780*/  STL [R1+0xde0], R79 ;  /* 0x000de04f01007387 */ /* 0x000fe20000100800 */
[----:B--2---:R-:W-:-:S06]  /*13790*/  WARPGROUP.ARRIVE ;  /* 0x00000000000079c5 */ /* 0x004fcc0000000000 */
[----:B------:R-:W-:Y:S01]  /*137a0*/  QGMMA.64x192x32.F32.E4M3.E4M3 R120, gdesc[UR16], R120, gsb0 ;  /* 0x02e00000107879f3 */ /* 0x000fe20008000878 */
        /* <DEDUP_REMOVED lines=40> */
[----:B------:R-:W-:-:S03]  /*13a30*/  WARPGROUP.DEPBAR.LE gsb0, 0x0 ;  /* 0x00008000000079c5 */ /* 0x000fc60000010000 */
        /* <DEDUP_REMOVED lines=48> */
[----:B-1----:R-:W3:Y:S04]  /*13d40*/  LDL.LU.64 R214, [R1+0x1160] ;  /* 0x0011600001d67983 */ /* 0x002ee80000300a00 */
        /* <DEDUP_REMOVED lines=37> */
[----:B------:R-:W-:-:S02]  /*13fa0*/  UIADD3 UR16, UR28, 0x4, URZ ;  /* 0x000000041c107890 */ /* 0x000fc4000fffe03f */
[----:B------:R-:W-:Y:S01]  /*13fb0*/  UIADD3 UR18, UR29, 0x4, URZ ;  /* 0x000000041d127890 */ /* 0x000fe2000fffe03f */
[----:B------:R-:W2:Y:S01]  /*13fc0*/  LDL.LU.64 R138, [R1+0x1030] ;  /* 0x00103000018a7983 */ /* 0x000ea20000300a00 */
[----:B------:R-:W-:Y:S01]  /*13fd0*/  UMOV UR17, 0x40000040 ;  /* 0x4000004000117882 */ /* 0x000fe20000000000 */
[----:B------:R-:W-:Y:S02]  /*13fe0*/  UMOV UR19, 0x40000040 ;  /* 0x4000004000137882 */ /* 0x000fe40000000000 */
        /* <DEDUP_REMOVED lines=9> */
[----:B---3--:R-:W-:-:S06]  /*14080*/  WARPGROUP.ARRIVE ;  /* 0x00000000000079c5 */ /* 0x008fcc0000000000 */
[----:B------:R-:W-:Y:S03]  /*14090*/  QGMMA.64x192x32.F32.E4M3.E4M3 R140, gdesc[UR16], R140, gsb0 ;  /* 0x02e00000108c79f3 */ /* 0x000fe6000800088c */
[----:B------:R-:W-:Y:S02]  /*140a0*/  WARPGROUP.DEPBAR.LE gsb0, 0x0 ;  /* 0x00008000000079c5 */ /* 0x000fe40000010000 */
[----:B------:R-:W-:Y:S01]  /*140b0*/  IMAD.MOV.U32 R2, RZ, RZ, R234 ;  /* 0x000000ffff027224 */ /* 0x000fe200078e00ea */
[----:B------:R-:W-:Y:S01]  /*140c0*/  MOV R3, R233 ;  /* 0x000000e900037202 */ /* 0x000fe20000000f00 */
[----:B------:R-:W-:Y:S01]  /*140d0*/  IMAD.MOV.U32 R0, RZ, RZ, R235 ;  /* 0x000000ffff007224 */ /* 0x000fe200078e00eb */
[----:B------:R-:W-:Y:S01]  /*140e0*/  MOV R6, R230 ;  /* 0x000000e600067202 */ /* 0x000fe20000000f00 */
[----:B------:R-:W-:Y:S01]  /*140f0*/  IMAD.MOV.U32 R4, RZ, RZ, R232 ;  /* 0x000000ffff047224 */ /* 0x000fe200078e00e8 */
[----:B------:R-:W3:Y:S01]  /*14100*/  LDL.LU.64 R234, [R1+0xfe0] ;  /* 0x000fe00001ea7983 */ /* 0x000ee20000300a00 */
[----:B------:R-:W-:Y:S01]  /*14110*/  IMAD.MOV.U32 R5, RZ, RZ, R231 ;  /* 0x000000ffff057224 */ /* 0x000fe200078e00e7 */
[----:B------:R-:W-:Y:S01]  /*14120*/  MOV R9, R227 ;  /* 0x000000e300097202 */ /* 0x000fe20000000f00 */
[----:B------:R-:W-:Y:S01]  /*14130*/  IMAD.MOV.U32 R8, RZ, RZ, R228 ;  /* 0x000000ffff087224 */ /* 0x000fe200078e00e4 */
[----:B------:R-:W4:Y:S01]  /*14140*/  LDL.LU.64 R232, [R1+0xfd8] ;  /* 0x000fd80001e87983 */ /* 0x000f220000300a00 */
[----:B------:R-:W-:Y:S01]  /*14150*/  IMAD.MOV.U32 R7, RZ, RZ, R229 ;  /* 0x000000ffff077224 */ /* 0x000fe200078e00e5 */
[----:B------:R-:W-:Y:S01]  /*14160*/  MOV R12, R224 ;  /* 0x000000e0000c7202 */ /* 0x000fe20000000f00 */
[----:B------:R-:W-:Y:S01]  /*14170*/  IMAD.MOV.U32 R10, RZ, RZ, R226 ;  /* 0x000000ffff0a7224 */ /* 0x000fe200078e00e2 */
[----:B------:R-:W2:Y:S01]  /*14180*/  LDL.LU.64 R230, [R1+0xfd0] ;  /* 0x000fd00001e67983 */ /* 0x000ea20000300a00 */
[----:B------:R-:W-:-:S03]  /*14190*/  IMAD.MOV.U32 R11, RZ, RZ, R225 ;  /* 0x000000ffff0b7224 */ /* 0x000fc600078e00e1 */
[----:B------:R-:W2:Y:S01]  /*141a0*/  LDL.LU.64 R228, [R1+0xfc8] ;  /* 0x000fc80001e47983 */ /* 0x000ea20000300a00 */
[----:B------:R-:W-:Y:S01]  /*141b0*/  IMAD.MOV.U32 R14, RZ, RZ, R222 ;  /* 0x000000ffff0e7224 */ /* 0x000fe200078e00de */
[----:B------:R-:W-:Y:S01]  /*141c0*/  MOV R15, R221 ;  /* 0x000000dd000f7202 */ /* 0x000fe20000000f00 */
[----:B------:R-:W-:Y:S01]  /*141d0*/  IMAD.MOV.U32 R13, RZ, RZ, R223 ;  /* 0x000000ffff0d7224 */ /* 0x000fe200078e00df */
[----:B------:R-:W2:Y:S01]  /*141e0*/  LDL.LU.64 R226, [R1+0xfc0] ;  /* 0x000fc00001e27983 */ /* 0x000ea20000300a00 */
[----:B------:R-:W-:Y:S01]  /*141f0*/  IMAD.MOV.U32 R16, RZ, RZ, R220 ;  /* 0x000000ffff107224 */ /* 0x000fe200078e00dc */
[----:B------:R-:W-:Y:S02]  /*14200*/  MOV R18, R218 ;  /* 0x000000da00127202 */ /* 0x000fe40000000f00 */
        /* <DEDUP_REMOVED lines=119> */
[----:B------:R-:W2:Y:S04]  /*14980*/  LDL.LU.64 R144, [R1+0xe78] ;  /* 0x000e780001907983 */ /* 0x000ea80000300a00 */
[----:B------:R-:W2:Y:S04]  /*14990*/  LDL.LU.64 R142, [R1+0xe70] ;  /* 0x000e7000018e7983 */ /* 0x000ea80000300a00 */
[----:B------:R-:W2:Y:S01]  /*149a0*/  LDL.LU.64 R140, [R1+0xe68] ;  /* 0x000e6800018c7983 */ /* 0x000ea20000300a00 */
[----:B------:R-:W-:Y:S01]  /*149b0*/  UIADD3 UR22, UR29, 0x604, URZ ;  /* 0x000006041d167890 */ /* 0x000fe2000fffe03f */
[----:B------:R-:W-:Y:S01]  /*149c0*/  UMOV UR20, UR16 ;  /* 0x0000001000147c82 */ /* 0x000fe20008000000 */
[----:B------:R-:W-:Y:S01]  /*149d0*/  UMOV UR21, UR17 ;  /* 0x0000001100157c82 */ /* 0x000fe20008000000 */
[----:B------:R-:W-:Y:S01]  /*149e0*/  UMOV UR23, 0x40000040 ;  /* 0x4000004000177882 */ /* 0x000fe20000000000 */
[----:B---3--:R-:W-:Y:S04]  /*149f0*/  STL.64 [R1+0xbb8], R234 ;  /* 0x000bb8ea01007387 */ /* 0x008fe80000100a00 */
[----:B----4-:R-:W-:Y:S04]  /*14a00*/  STL.64 [R1+0xbb0], R232 ;  /* 0x000bb0e801007387 */ /* 0x010fe80000100a00 */
[----:B--2---:R-:W-:Y:S04]  /*14a10*/  STL.64 [R1+0xba8], R230 ;  /* 0x000ba8e601007387 */ /* 0x004fe80000100a00 */
        /* <DEDUP_REMOVED lines=47> */
[----:B------:R4:W-:Y:S01]  /*14d10*/  STL.64 [R1+0xa40], R140 ;  /* 0x000a408c01007387 */ /* 0x0009e20000100a00 */
[----:B-1----:R-:W-:Y:S01]  /*14d20*/  MOV R146, R53 ;  /* 0x0000003500927202 */ /* 0x002fe20000000f00 */
[----:B--2---:R-:W-:-:S02]  /*14d30*/  IMAD.MOV.U32 R144, RZ, RZ, R51 ;  /* 0x000000ffff907224 */ /* 0x004fc400078e0033 */
[----:B---3--:R-:W-:Y:S01]  /*14d40*/  IMAD.MOV.U32 R142, RZ, RZ, R49 ;  /* 0x000000ffff8e7224 */ /* 0x008fe200078e0031 */
[----:B------:R-:W-:Y:S02]  /*14d50*/  MOV R143, R50 ;  /* 0x00000032008f7202 */ /* 0x000fe40000000f00 */
[----:B----4-:R-:W-:Y:S01]  /*14d60*/  MOV R140, R47 ;  /* 0x0000002f008c7202 */ /* 0x010fe20000000f00 */
[----:B------:R-:W-:Y:S01]  /*14d70*/  IMAD.MOV.U32 R141, RZ, RZ, R48 ;  /* 0x000000ffff8d7224 */ /* 0x000fe200078e0030 */
[----:B------:R-:W2:Y:S01]  /*14d80*/  LDL.LU R47, [R1+0xe60] ;  /* 0x000e6000012f7983 */ /* 0x000ea20000300800 */
[----:B------:R-:W-:-:S03]  /*14d90*/  IMAD.MOV.U32 R145, RZ, RZ, R52 ;  /* 0x000000ffff917224 */ /* 0x000fc600078e0034 */
[----:B------:R-:W2:Y:S04]  /*14da0*/  LDL.LU R48, [R1+0xe5c] ;  /* 0x000e5c0001307983 */ /* 0x000ea80000300800 */
        /* <DEDUP_REMOVED lines=137> */
[----:B------:R-:W-:Y:S01]  /*15640*/  IMAD.MOV.U32 R214, RZ, RZ, R22 ;  /* 0x000000ffffd67224 */ /* 0x000fe200078e0016 */
[----:B------:R-:W-:Y:S01]  /*15650*/  MOV R215, R21 ;  /* 0x0000001500d77202 */ /* 0x000fe20000000f00 */
[----:B------:R-:W-:-:S04]  /*15660*/  IMAD.MOV.U32 R213, RZ, RZ, R23 ;  /* 0x000000ffffd57224 */ /* 0x000fc800078e0017 */
        /* <DEDUP_REMOVED lines=48> */
[----:B-1----:R-:W3:Y:S04]  /*15970*/  LDL.LU.64 R120, [R1] ;  /* 0x0000000001787983 */ /* 0x002ee80000300a00 */
        /* <DEDUP_REMOVED lines=48> */
[----:B--2---:R-:W-:Y:S01]  /*15c80*/  WARPGROUP.ARRIVE ;  /* 0x00000000000079c5 */ /* 0x004fe20000000000 */
[----:B------:R-:W-:-:S07]  /*15c90*/  UMOV UR21, 0x40000040 ;  /* 0x4000004000157882 */ /* 0x000fce0000000000 */
[----:B------:R-:W-:Y:S01]  /*15ca0*/  QGMMA.64x192x32.F32.E4M3.E4M3 R24, gdesc[UR20], R24, gsb0 ;  /* 0x02e00000141879f3 */ /* 0x000fe20008000818 */
[----:B------:R-:W-:Y:S01]  /*15cb0*/  UMOV UR16, UR20 ;  /* 0x0000001400107c82 */ /* 0x000fe20008000000 */
[----:B------:R-:W-:Y:S01]  /*15cc0*/  UMOV UR17, UR21 ;  /* 0x0000001500117c82 */ /* 0x000fe20008000000 */
[----:B------:R-:W-:Y:S01]  /*15cd0*/  IMAD.MOV.U32 R234, RZ, RZ, R2 ;  /* 0x000000ffffea7224 */ /* 0x000fe200078e0002 */
[----:B------:R-:W-:Y:S01]  /*15ce0*/  MOV R233, R3 ;  /* 0x0000000300e97202 */ /* 0x000fe20000000f00 */
[----:B------:R-:W-:Y:S01]  /*15cf0*/  IMAD.MOV.U32 R235, RZ, RZ, R0 ;  /* 0x000000ffffeb7224 */ /* 0x000fe200078e0000 */
[----:B------:R-:W-:Y:S01]  /*15d00*/  MOV R230, R6 ;  /* 0x0000000600e67202 */ /* 0x000fe20000000f00 */
[----:B------:R-:W-:Y:S02]  /*15d10*/  IMAD.MOV.U32 R232, RZ, RZ, R4 ;  /* 0x000000ffffe87224 */ /* 0x000fe400078e0004 */
[----:B------:R-:W-:Y:S01]  /*15d20*/  IMAD.MOV.U32 R231, RZ, RZ, R5 ;  /* 0x000000ffffe77224 */ /* 0x000fe200078e0005 */
[----:B------:R-:W-:Y:S01]  /*15d30*/  MOV R227, R9 ;  /* 0x0000000900e37202 */ /* 0x000fe20000000f00 */
[----:B------:R-:W-:-:S02]  /*15d40*/  IMAD.MOV.U32 R228, RZ, RZ, R8 ;  /* 0x000000ffffe47224 */ /* 0x000fc400078e0008 */
[----:B------:R-:W-:Y:S01]  /*15d50*/  IMAD.MOV.U32 R229, RZ, RZ, R7 ;  /* 0x000000ffffe57224 */ /* 0x000fe200078e0007 */
[----:B------:R-:W-:Y:S02]  /*15d60*/  WARPGROUP.DEPBAR.LE gsb0, 0x0 ;  /* 0x00008000000079c5 */ /* 0x000fe40000010000 */
[----:B---3--:R-:W-:-:S06]  /*15d70*/  WARPGROUP.ARRIVE ;  /* 0x00000000000079c5 */ /* 0x008fcc0000000000 */
[----:B------:R-:W-:Y:S01]  /*15d80*/  QGMMA.64x192x32.F32.E4M3.E4M3 R120, gdesc[UR16], R120, gsb0 ;  /* 0x02e00000107879f3 */ /* 0x000fe20008000878 */
[----:B------:R-:W-:Y:S01]  /*15d90*/  IMAD.MOV.U32 R226, RZ, RZ, R10 ;  /* 0x000000ffffe27224 */ /* 0x000fe200078e000a */
[----:B------:R-:W-:Y:S01]  /*15da0*/  MOV R224, R12 ;  /* 0x0000000c00e07202 */ /* 0x000fe20000000f00 */
[----:B------:R-:W-:Y:S01]  /*15db0*/  IMAD.MOV.U32 R225, RZ, RZ, R11 ;  /* 0x000000ffffe17224 */ /* 0x000fe200078e000b */
[----:B------:R-:W-:Y:S01]  /*15dc0*/  MOV R221, R15 ;  /* 0x0000000f00dd7202 */ /* 0x000fe20000000f00 */
[----:B------:R-:W-:Y:S02]  /*15dd0*/  IMAD.MOV.U32 R222, RZ, RZ, R14 ;  /* 0x000000ffffde7224 */ /* 0x000fe400078e000e */
[----:B------:R-:W-:Y:S01]  /*15de0*/  IMAD.MOV.U32 R223, RZ, RZ, R13 ;  /* 0x000000ffffdf7224 */ /* 0x000fe200078e000d */
[----:B------:R-:W-:Y:S01]  /*15df0*/  MOV R218, R18 ;  /* 0x0000001200da7202 */ /* 0x000fe20000000f00 */
[----:B------:R-:W-:Y:S02]  /*15e00*/  IMAD.MOV.U32 R220, RZ, RZ, R16 ;  /* 0x000000ffffdc7224 */ /* 0x000fe400078e0010 */
[----:B------:R-:W-:-:S02]  /*15e10*/  IMAD.MOV.U32 R219, RZ, RZ, R17 ;  /* 0x000000ffffdb7224 */ /* 0x000fc400078e0011 */
[----:B------:R-:W-:Y:S02]  /*15e20*/  IMAD.MOV.U32 R216, RZ, RZ, R20 ;  /* 0x000000ffffd87224 */ /* 0x000fe400078e0014 */
[----:B------:R-:W-:Y:S01]  /*15e30*/  IMAD.MOV.U32 R217, RZ, RZ, R19 ;  /* 0x000000ffffd97224 */ /* 0x000fe200078e0013 */
        /* <DEDUP_REMOVED lines=33> */
[----:B------:R-:W-:Y:S01]  /*16050*/  STL.64 [R1+0x100], R184 ;  /* 0x000100b801007387 */ /* 0x000fe20000100a00 */
[----:B------:R-:W-:-:S03]  /*16060*/  MOV R2, R214 ;  /* 0x000000d600027202 */ /* 0x000fc60000000f00 */
[----:B------:R-:W-:Y:S01]  /*16070*/  STL.64 [R1+0x108], R186 ;  /* 0x000108ba01007387 */ /* 0x000fe20000100a00 */
[----:B------:R-:W-:-:S03]  /*16080*/  IMAD.MOV.U32 R0, RZ, RZ, R215 ;  /* 0x000000ffff007224 */ /* 0x000fc600078e00d7 */
[----:B------:R-:W-:Y:S01]  /*16090*/  STL.64 [R1+0x110], R188 ;  /* 0x000110bc01007387 */ /* 0x000fe20000100a00 */
[----:B------:R-:W-:-:S03]  /*160a0*/  IMAD.MOV.U32 R4, RZ, RZ, R212 ;  /* 0x000000ffff047224 */ /* 0x000fc600078e00d4 */
[----:B------:R-:W-:Y:S01]  /*160b0*/  STL.64 [R1+0x118], R190 ;  /* 0x000118be01007387 */ /* 0x000fe20000100a00 */
[----:B------:R-:W-:Y:S01]  /*160c0*/  IMAD.MOV.U32 R3, RZ, RZ, R213 ;  /* 0x000000ffff037224 */ /* 0x000fe200078e00d5 */
[----:B------:R-:W-:Y:S02]  /*160d0*/  MOV R5, R211 ;  /* 0x000000d300057202 */ /* 0x000fe40000000f00 */
[----:B------:R1:W-:Y:S01]  /*160e0*/  STL [R1+0x120], R192 ;  /* 0x000120c001007387 */ /* 0x0003e20000100800 */
        /* <DEDUP_REMOVED lines=297> */
[----:B------:R-:W-:Y:S01]  /*17380*/  UIADD3 UR20, UR28, 0x406, URZ ;  /* 0x000004061c147890 */ /* 0x000fe2000fffe03f */
[----:B------:R-:W-:Y:S01]  /*17390*/  WARPGROUP.ARRIVE ;  /* 0x00000000000079c5 */ /* 0x000fe20000000000 */
[----:B------:R-:W-:-:S07]  /*173a0*/  UMOV UR21, 0x40000040 ;  /* 0x4000004000157882 */ /* 0x000fce0000000000 */
[----:B------:R-:W-:Y:S01]  /*173b0*/  QGMMA.64x192x32.F32.E4M3.E4M3 R24, gdesc[UR20], R24, gsb0 ;  /* 0x02e00000141879f3 */ /* 0x000fe20008000818 */
        /* <DEDUP_REMOVED lines=23> */
[----:B------:R-:W-:Y:S01]  /*17530*/  UMOV UR16, UR20 ;  /* 0x0000001400107c82 */ /* 0x000fe20008000000 */
[----:B------:R-:W-:Y:S01]  /*17540*/  UMOV UR17, UR21 ;  /* 0x0000001500117c82 */ /* 0x000fe20008000000 */
[----:B------:R1:W5:Y:S04]  /*17550*/  LDL.LU R23, [R1+0xa3c] ;  /* 0x000a3c0001177983 */ /* 0x0003680000300800 */
        /* <DEDUP_REMOVED lines=20> */
[----:B------:R1:W5:Y:S01]  /*176a0*/  LDL.LU R2, [R1+0x9e8] ;  /* 0x0009e80001027983 */ /* 0x0003620000300800 */
[----:B------:R-:W-:-:S02]  /*176b0*/  WARPGROUP.DEPBAR.LE gsb0, 0x0 ;  /* 0x00008000000079c5 */ /* 0x000fc40000010000 */
[----:B--2---:R-:W-:-:S06]  /*176c0*/  WARPGROUP.ARRIVE ;  /* 0x00000000000079c5 */ /* 0x004fcc0000000000 */
        /* <DEDUP_REMOVED lines=50> */
[----:B--2---:R1:W5:Y:S04]  /*179f0*/  LDL.LU.64 R234, [R1+0x9e0] ;  /* 0x0009e00001ea7983 */ /* 0x0043680000300a00 */
        /* <DEDUP_REMOVED lines=47> */
[----:B------:R-:W-:-:S04]  /*17cf0*/  UIADD3 UR6, UR6, 0x4, URZ ;  /* 0x0000000406067890 */ /* 0x000fc8000fffe03f */
[----:B------:R-:W-:-:S04]  /*17d00*/  UISETP.NE.AND UP0, UPT, UR6, UR10, UPT ;  /* 0x0000000a0600728c */ /* 0x000fc8000bf05270 */
[----:B------:R-:W-:-:S06]  /*17d10*/  USEL UR16, URZ, 0x1, UP0 ;  /* 0x000000013f107887 */ /* 0x000fcc0008000000 */
[----:B------:R-:W-:-:S13]  /*17d20*/  ISETP.NE.AND P0, PT, RZ, UR16, PT ;  /* 0x00000010ff007c0c */ /* 0x000fda000bf05270 */
[----:B-1----:R-:W-:Y:S05]  /*17d30*/  @!P0 BRA `(.L_x_24) ;  /* 0x00000054008c8947 */ /* 0x002fea0003800000 */
[----:B------:R-:W2:Y:S04]  /*17d40*/  LDL.LU R0, [R1+0x30c] ;  /* 0x00030c0001007983 */ /* 0x000ea80000300800 */
[----:B------:R1:W-:Y:S04]  /*17d50*/  STL [R1+0x958], R59 ;  /* 0x0009583b01007387 */ /* 0x0003e80000100800 */
[----:B-1----:R-:W2:Y:S04]  /*17d60*/  LDL R59, [R1+0x23c] ;  /* 0x00023c00013b7983 */ /* 0x002ea80000100800 */
[----:B------:R1:W-:Y:S04]  /*17d70*/  STL [R1+0x954], R60 ;  /* 0x0009543c01007387 */ /* 0x0003e80000100800 */
[----:B-1----:R-:W3:Y:S04]  /*17d80*/  LDL.LU R60, [R1+0x308] ;  /* 0x00030800013c7983 */ /* 0x002ee80000300800 */
[----:B------:R1:W-:Y:S04]  /*17d90*/  STL [R1+0x950], R61 ;  /* 0x0009503d01007387 */ /* 0x0003e80000100800 */
[----:B-1----:R-:W3:Y:S04]  /*17da0*/  LDL R61, [R1+0x238] ;  /* 0x00023800013d7983 */ /* 0x002ee80000100800 */
[----:B------:R1:W-:Y:S04]  /*17db0*/  STL [R1+0x94c], R62 ;  /* 0x00094c3e01007387 */ /* 0x0003e80000100800 */
[----:B-1----:R-:W4:Y:S04]  /*17dc0*/  LDL.LU R62, [R1+0x304] ;  /* 0x00030400013e7983 */ /* 0x002f280000300800 */
[----:B------:R1:W-:Y:S04]  /*17dd0*/  STL [R1+0x948], R63 ;  /* 0x0009483f01007387 */ /* 0x0003e80000100800 */
[----:B-1----:R-:W4:Y:S04]  /*17de0*/  LDL R63, [R1+0x234] ;  /* 0x00023400013f7983 */ /* 0x002f280000100800 */
[----:B------:R1:W-:Y:S04]  /*17df0*/  STL [R1+0x944], R64 ;  /* 0x0009444001007387 */ /* 0x0003e80000100800 */
[----:B-1----:R-:W2:Y:S04]  /*17e00*/  LDL.LU R64, [R1+0x300] ;  /* 0x0003000001407983 */ /* 0x002ea80000300800 */
[----:B------:R1:W-:Y:S04]  /*17e10*/  STL [R1+0x940], R65 ;  /* 0x0009404101007387 */ /* 0x0003e80000100800 */
[----:B-1----:R-:W2:Y:S04]  /*17e20*/  LDL R65, [R1+0x230] ;  /* 0x0002300001417983 */ /* 0x002ea80000100800 */
[----:B------:R1:W-:Y:S04]  /*17e30*/  STL [R1+0x93c], R66 ;  /* 0x00093c4201007387 */ /* 0x0003e80000100800 */
[----:B-1----:R-:W3:Y:S04]  /*17e40*/  LDL R66, [R1+0x22c] ;  /* 0x00022c0001427983 */ /* 0x002ee80000100800 */
        /* <DEDUP_REMOVED lines=85> */
[----:B-1----:R-:W3:Y:S01]  /*183a0*/  LDL R109, [R1+0x180] ;  /* 0x00018000016d7983 */ /* 0x002ee20000100800 */
[----:B--2---:R-:W-:-:S01]  /*183b0*/  FADD R64, R65, R64 ;  /* 0x0000004041407221 */ /* 0x004fc20000000000 */
[----:B----4-:R-:W-:Y:S01]  /*183c0*/  FADD R62, R63, R62 ;  /* 0x0000003e3f3e7221 */ /* 0x010fe20000000000 */
[----:B---3--:R-:W-:-:S01]  /*183d0*/  FADD R60, R61, R60 ;  /* 0x0000003c3d3c7221 */ /* 0x008fc20000000000 */
[----:B------:R-:W-:Y:S01]  /*183e0*/  STL [R1+0x88c], R110 ;  /* 0x00088c6e01007387 */ /* 0x000fe20000100800 */
[----:B------:R-:W-:-:S01]  /*183f0*/  FADD R0, R59, R0 ;  /* 0x000000003b007221 */ /* 0x000fc20000000000 */
[----:B-----5:R-:W-:Y:S01]  /*18400*/  FADD R23, R88, R23 ;  /* 0x0000001758177221 */ /* 0x020fe20000000000 */
[----:B------:R-:W-:-:S01]  /*18410*/  FADD R216, R87, R216 ;  /* 0x000000d857d87221 */ /* 0x000fc20000000000 */
[----:B------:R-:W-:Y:S01]  /*18420*/  STL [R1+0x888], R111 ;  /* 0x0008886f01007387 */ /* 0x000fe20000100800 */
[----:B------:R-:W-:-:S01]  /*18430*/  FADD R217, R86, R217 ;  /* 0x000000d956d97221 */ /* 0x000fc20000000000 */
[----:B------:R-:W-:Y:S01]  /*18440*/  FADD R218, R85, R218 ;  /* 0x000000da55da7221 */ /* 0x000fe20000000000 */
        /* <DEDUP_REMOVED lines=27> */
[----:B------:R-:W-:-:S02]  /*18600*/  FADD R237, R66, R237 ;  /* 0x000000ed42ed7221 */ /* 0x000fc40000000000 */
[----:B------:R1:W-:Y:S04]  /*18610*/  STL [R1+0x868], R119 ;  /* 0x0008687701007387 */ /* 0x0003e80000100800 */
[----:B------:R2:W-:Y:S01]  /*18620*/  STL [R1+0x300], R64 ;  /* 0x0003004001007387 */ /* 0x0005e20000100800 */
[----:B------:R-:W-:-:S03]  /*18630*/  FADD R20, R91, R20 ;  /* 0x000000145b147221 */ /* 0x000fc60000000000 */
[----:B-1----:R-:W3:Y:S04]  /*18640*/  LDL R119, [R1+0x240] ;  /* 0x0002400001777983 */ /* 0x002ee80000100800 */
[----:B------:R1:W-:Y:S04]  /*18650*/  STL [R1+0x304], R62 ;  /* 0x0003043e01007387 */ /* 0x0003e80000100800 */
[----:B------:R-:W3:Y:S04]  /*18660*/  LDL.LU R118, [R1+0x310] ;  /* 0x0003100001767983 */ /* 0x000ee80000300800 */
[----:B------:R4:W-:Y:S01]  /*18670*/  STL [R1+0x308], R60 ;  /* 0x0003083c01007387 */ /* 0x0009e20000100800 */
[----:B------:R-:W-:-:S03]  /*18680*/  FADD R19, R92, R19 ;  /* 0x000000135c137221 */ /* 0x000fc60000000000 */
[----:B------:R-:W3:Y:S04]  /*18690*/  LDL R117, [R1+0x244] ;  /* 0x0002440001757983 */ /* 0x000ee80000100800 */
[----:B------:R0:W-:Y:S04]  /*186a0*/  STL [R1+0x30c], R0 ;  /* 0x00030c0001007387 */ /* 0x0001e80000100800 */
[----:B------:R-:W3:Y:S01]  /*186b0*/  LDL.LU R116, [R1+0x314] ;  /* 0x0003140001747983 */ /* 0x000ee20000300800 */
[----:B------:R-:W-:-:S03]  /*186c0*/  FADD R18, R93, R18 ;  /* 0x000000125d127221 */ /* 0x000fc60000000000 */
[----:B------:R-:W3:Y:S04]  /*186d0*/  LDL R115, [R1+0x248] ;  /* 0x0002480001737983 */ /* 0x000ee80000100800 */
[----:B------:R-:W3:Y:S04]  /*186e0*/  LDL.LU R114, [R1+0x318] ;  /* 0x0003180001727983 */ /* 0x000ee80000300800 */
[----:B------:R-:W3:Y:S04]  /*186f0*/  LDL R113, [R1+0x24c] ;  /* 0x00024c0001717983 */ /* 0x000ee80000100800 */
[----:B------:R-:W3:Y:S01]  /*18700*/  LDL.LU R112, [R1+0x31c] ;  /* 0x00031c0001707983 */ /* 0x000ee20000300800 */
[----:B------:R-:W-:-:S03]  /*18710*/  FADD R17, R94, R17 ;  /* 0x000000115e117221 */ /* 0x000fc60000000000 */
[----:B------:R-:W3:Y:S04]  /*18720*/  LDL R111, [R1+0x250] ;  /* 0x00025000016f7983 */ /* 0x000ee80000100800 */
[----:B------:R-:W3:Y:S01]  /*18730*/  LDL.LU R110, [R1+0x320] ;  /* 0x00032000016e7983 */ /* 0x000ee20000300800 */
[----:B------:R-:W-:-:S01]  /*18740*/  FADD R16, R95, R16 ;  /* 0x000000105f107221 */ /* 0x000fc20000000000 */
[----:B------:R-:W-:Y:S01]  /*18750*/  FADD R15, R96, R15 ;  /* 0x0000000f600f7221 */ /* 0x000fe20000000000 */
        /* <DEDUP_REMOVED lines=12> */
[----:B------:R-:W-:-:S02]  /*18820*/  FADD R2, R109, R2 ;  /* 0x000000026d027221 */ /* 0x000fc40000000000 */
[----:B------:R-:W3:Y:S04]  /*18830*/  LDL R109, [R1+0x254] ;  /* 0x00025400016d7983 */ /* 0x000ee80000100800 */
[----:B------:R-:W3:Y:S04]  /*18840*/  LDL.LU R108, [R1+0x324] ;  /* 0x00032400016c7983 */ /* 0x000ee80000300800 */
        /* <DEDUP_REMOVED lines=43> */
[----:B--2---:R-:W2:Y:S04]  /*18b00*/  LDL.LU R64, [R1+0x37c] ;  /* 0x00037c0001407983 */ /* 0x004ea80000300800 */
[----:B------:R-:W2:Y:S04]  /*18b10*/  LDL R63, [R1+0x2b0] ;  /* 0x0002b000013f7983 */ /* 0x000ea80000100800 */
[----:B-1----:R-:W2:Y:S04]  /*18b20*/  LDL.LU R62, [R1+0x380] ;  /* 0x00038000013e7983 */ /* 0x002ea80000300800 */
[----:B------:R-:W2:Y:S04]  /*18b30*/  LDL R61, [R1+0x2b4] ;  /* 0x0002b400013d7983 */ /* 0x000ea80000100800 */
[----:B----4-:R-:W4:Y:S04]  /*18b40*/  LDL.LU R60, [R1+0x384] ;  /* 0x00038400013c7983 */ /* 0x010f280000300800 */
[----:B------:R-:W4:Y:S04]  /*18b50*/  LDL R59, [R1+0x2b8] ;  /* 0x0002b800013b7983 */ /* 0x000f280000100800 */
[----:B0-----:R-:W4:Y:S01]  /*18b60*/  LDL.LU R0, [R1+0x388] ;  /* 0x0003880001007983 */ /* 0x001f220000300800 */
[----:B---3--:R-:W-:-:S01]  /*18b70*/  FADD R118, R119, R118 ;  /* 0x0000007677767221 */ /* 0x008fc20000000000 */
[----:B------:R-:W-:Y:S01]  /*18b80*/  FADD R116, R117, R116 ;  /* 0x0000007475747221 */ /* 0x000fe20000000000 */
[----:B------:R-:W-:-:S01]  /*18b90*/  FADD R114, R115, R114 ;  /* 0x0000007273727221 */ /* 0x000fc20000000000 */
[----:B------:R-:W-:Y:S01]  /*18ba0*/  FADD R112, R113, R112 ;  /* 0x0000007071707221 */ /* 0x000fe20000000000 */
[----:B------:R-:W-:-:S01]  /*18bb0*/  FADD R110, R111, R110 ;  /* 0x0000006e6f6e7221 */ /* 0x000fc20000000000 */
[----:B------:R-:W-:Y:S04]  /*18bc0*/  STL [R1+0x310], R118 ;  /* 0x0003107601007387 */ /* 0x000fe80000100800 */
[----:B------:R-:W-:Y:S04]  /*18bd0*/  STL [R1+0x314], R116 ;  /* 0x0003147401007387 */ /* 0x000fe80000100800 */
[----:B------:R-:W-:Y:S04]  /*18be0*/  STL [R1+0x318], R114 ;  /* 0x0003187201007387 */ /* 0x000fe80000100800 */
[----:B------:R-:W-:Y:S04]  /*18bf0*/  STL [R1+0x31c], R112 ;  /* 0x00031c7001007387 */ /* 0x000fe80000100800 */
[----:B------:R-:W-:Y:S01]  /*18c00*/  STL [R1+0x320], R110 ;  /* 0x0003206e01007387 */ /* 0x000fe20000100800 */
[----:B------:R-:W-:-:S01]  /*18c10*/  FADD R108, R109, R108 ;  /* 0x0000006c6d6c7221 */ /* 0x000fc20000000000 */
[----:B------:R-:W-:-:S04]  /*18c20*/  FADD R106, R107, R106 ;  /* 0x0000006a6b6a7221 */ /* 0x000fc80000000000 */
[----:B------:R-:W-:Y:S01]  /*18c30*/  STL [R1+0x324], R108 ;  /* 0x0003246c01007387 */ /* 0x000fe20000100800 */
[----:B------:R-:W-:-:S03]  /*18c40*/  FADD R104, R105, R104 ;  /* 0x0000006869687221 */ /* 0x000fc60000000000 */
        /* <DEDUP_REMOVED lines=39> */
[----:B--2---:R-:W-:-:S03]  /*18ec0*/  FADD R64, R65, R64 ;  /* 0x0000004041407221 */ /* 0x004fc60000000000 */
[----:B------:R-:W-:Y:S04]  /*18ed0*/  STL [R1+0x378], R66 ;  /* 0x0003784201007387 */ /* 0x000fe80000100800 */
[----:B------:R-:W-:Y:S01]  /*18ee0*/  STL [R1+0x37c], R64 ;  /* 0x00037c4001007387 */ /* 0x000fe20000100800 */
[----:B------:R-:W-:-:S01]  /*18ef0*/  FADD R62, R63, R62 ;  /* 0x0000003e3f3e7221 */ /* 0x000fc20000000000 */
[----:B----4-:R-:W-:Y:S01]  /*18f00*/  FADD R60, R61, R60 ;  /* 0x0000003c3d3c7221 */ /* 0x010fe20000000000 */
[----:B------:R-:W-:-:S02]  /*18f10*/  FADD R0, R59, R0 ;  /* 0x000000003b007221 */ /* 0x000fc40000000000 */
[----:B------:R-:W2:Y:S04]  /*18f20*/  LDL R59, [R1+0x2bc] ;  /* 0x0002bc00013b7983 */ /* 0x000ea80000100800 */
[----:B------:R-:W-:Y:S04]  /*18f30*/  STL [R1+0x380], R62 ;  /* 0x0003803e01007387 */ /* 0x000fe80000100800 */
[----:B------:R0:W-:Y:S04]  /*18f40*/  STL [R1+0x384], R60 ;  /* 0x0003843c01007387 */ /* 0x0001e80000100800 */
[----:B0-----:R-:W2:Y:S04]  /*18f50*/  LDL.LU R60, [R1+0x38c] ;  /* 0x00038c00013c7983 */ /* 0x001ea80000300800 */
[----:B------:R-:W3:Y:S04]  /*18f60*/  LDL R61, [R1+0x2c0] ;  /* 0x0002c000013d7983 */ /* 0x000ee80000100800 */
[----:B------:R0:W-:Y:S04]  /*18f70*/  STL [R1+0x388], R0 ;  /* 0x0003880001007387 */ /* 0x0001e80000100800 */
[----:B------:R-:W3:Y:S04]  /*18f80*/  LDL.LU R62, [R1+0x390] ;  /* 0x00039000013e7983 */ /* 0x000ee80000300800 */
[----:B------:R-:W4:Y:S04]  /*18f90*/  LDL R63, [R1+0x2c4] ;  /* 0x0002c400013f7983 */ /* 0x000f280000100800 */
[----:B------:R-:W4:Y:S04]  /*18fa0*/  LDL.LU R64, [R1+0x394] ;  /* 0x0003940001407983 */ /* 0x000f280000300800 */
        /* <DEDUP_REMOVED lines=28> */
[----:B------:R-:W4:Y:S04]  /*19170*/  LDL R91, [R1] ;  /* 0x00000000015b7983 */ /* 0x000f280000100800 */
        /* <DEDUP_REMOVED lines=26> */
[----:B0-----:R-:W4:Y:S01]  /*19320*/  LDL.LU R0, [R1+0x404] ;  /* 0x0004040001007983 */ /* 0x001f220000300800 */
[----:B--2---:R-:W-:-:S03]  /*19330*/  FADD R60, R59, R60 ;  /* 0x0000003c3b3c7221 */ /* 0x004fc60000000000 */
[----:B------:R-:W2:Y:S04]  /*19340*/  LDL.LU R59, [R1+0x958] ;  /* 0x00095800013b7983 */ /* 0x000ea80000300800 */
[----:B------:R0:W-:Y:S01]  /*19350*/  STL [R1+0x38c], R60 ;  /* 0x00038c3c01007387 */ /* 0x0001e20000100800 */
[----:B---3--:R-:W-:-:S03]  /*19360*/  FADD R62, R61, R62 ;  /* 0x0000003e3d3e7221 */ /* 0x008fc60000000000 */
[----:B0-----:R-:W3:Y:S01]  /*19370*/  LDL.LU R60, [R1+0x954] ;  /* 0x00095400013c7983 */ /* 0x001ee20000300800 */
[----:B----4-:R-:W-:-:S03]  /*19380*/  FADD R64, R63, R64 ;  /* 0x000000403f407221 */ /* 0x010fc60000000000 */
[----:B------:R-:W4:Y:S04]  /*19390*/  LDL.LU R61, [R1+0x950] ;  /* 0x00095000013d7983 */ /* 0x000f280000300800 */
[----:B------:R0:W-:Y:S01]  /*193a0*/  STL [R1+0x390], R62 ;  /* 0x0003903e01007387 */ /* 0x0001e20000100800 */
[----:B------:R-:W-:-:S03]  /*193b0*/  FADD R118, R119, R118 ;  /* 0x0000007677767221 */ /* 0x000fc60000000000 */
[----:B0-----:R-:W4:Y:S01]  /*193c0*/  LDL.LU R62, [R1+0x94c] ;  /* 0x00094c00013e7983 */ /* 0x001f220000300800 */
[----:B------:R-:W-:-:S03]  /*193d0*/  FADD R116, R117, R116 ;  /* 0x0000007475747221 */ /* 0x000fc60000000000 */
[----:B------:R-:W4:Y:S04]  /*193e0*/  LDL.LU R63, [R1+0x948] ;  /* 0x00094800013f7983 */ /* 0x000f280000300800 */
[----:B------:R0:W-:Y:S01]  /*193f0*/  STL [R1+0x394], R64 ;  /* 0x0003944001007387 */ /* 0x0001e20000100800 */
[----:B------:R-:W-:-:S01]  /*19400*/  FADD R114, R115, R114 ;  /* 0x0000007273727221 */ /* 0x000fc20000000000 */
[----:B------:R-:W-:Y:S02]  /*19410*/  FADD R112, R113, R112 ;  /* 0x0000007071707221 */ /* 0x000fe40000000000 */
[----:B0-----:R-:W4:Y:S04]  /*19420*/  LDL.LU R64, [R1+0x944] ;  /* 0x0009440001407983 */ /* 0x001f280000300800 */
[----:B------:R-:W-:Y:S01]  /*19430*/  STL [R1+0x398], R118 ;  /* 0x0003987601007387 */ /* 0x000fe20000100800 */
[----:B------:R-:W-:-:S03]  /*19440*/  FADD R110, R111, R110 ;  /* 0x0000006e6f6e7221 */ /* 0x000fc60000000000 */
[----:B------:R-:W-:Y:S04]  /*19450*/  STL [R1+0x39c], R116 ;  /* 0x00039c7401007387 */ /* 0x000fe80000100800 */
[----:B------:R-:W-:Y:S01]  /*19460*/  STL [R1+0x3a0], R114 ;  /* 0x0003a07201007387 */ /* 0x000fe20000100800 */
[----:B------:R-:W-:-:S03]  /*19470*/  FADD R108, R109, R108 ;  /* 0x0000006c6d6c7221 */ /* 0x000fc60000000000 */
[----:B------:R-:W-:Y:S04]  /*19480*/  STL [R1+0x3a4], R112 ;  /* 0x0003a47001007387 */ /* 0x000fe80000100800 */
        /* <DEDUP_REMOVED lines=34> */
[----:B------:R0:W-:Y:S01]  /*196b0*/  STL [R1+0x3ec], R76 ;  /* 0x0003ec4c01007387 */ /* 0x0001e20000100800 */
[----:B------:R-:W-:-:S03]  /*196c0*/  FADD R72, R73, R72 ;  /* 0x0000004849487221 */ /* 0x000fc60000000000 */
[----:B------:R1:W-:Y:S01]  /*196d0*/  STL [R1+0x3f0], R74 ;  /* 0x0003f04a01007387 */ /* 0x0003e20000100800 */
[----:B------:R-:W-:-:S03]  /*196e0*/  FADD R70, R71, R70 ;  /* 0x0000004647467221 */ /* 0x000fc60000000000 */
[----:B------:R1:W-:Y:S04]  /*196f0*/  STL [R1+0x3f4], R72 ;  /* 0x0003f44801007387 */ /* 0x0003e80000100800 */
[----:B------:R1:W-:Y:S01]  /*19700*/  STL [R1+0x3f8], R70 ;  /* 0x0003f84601007387 */ /* 0x0003e20000100800 */
[----:B------:R-:W-:-:S03]  /*19710*/  FADD R68, R69, R68 ;  /* 0x0000004445447221 */ /* 0x000fc60000000000 */
[----:B0-----:R-:W2:Y:S04]  /*19720*/  LDL R76, [R1+0x38] ;  /* 0x00003800014c7983 */ /* 0x001ea80000100800 */
[----:B------:R0:W-:Y:S01]  /*19730*/  STL [R1+0x3fc], R68 ;  /* 0x0003fc4401007387 */ /* 0x0001e20000100800 */
[----:B------:R-:W-:-:S03]  /*19740*/  FADD R66, R67, R66 ;  /* 0x0000004243427221 */ /* 0x000fc60000000000 */
[----:B-1----:R-:W2:Y:S04]  /*19750*/  LDL.LU R74, [R1+0x408] ;  /* 0x00040800014a7983 */ /* 0x002ea80000300800 */
[----:B------:R1:W-:Y:S01]  /*19760*/  STL [R1+0x400], R66 ;  /* 0x0004004201007387 */ /* 0x0003e20000100800 */
[----:B------:R-:W-:-:S03]  /*19770*/  FADD R0, R65, R0 ;  /* 0x0000000041007221 */ /* 0x000fc60000000000 */
[----:B------:R-:W3:Y:S04]  /*19780*/  LDL R72, [R1+0x3c] ;  /* 0x00003c0001487983 */ /* 0x000ee80000100800 */
[----:B------:R4:W-:Y:S04]  /*19790*/  STL [R1+0x404], R0 ;  /* 0x0004040001007387 */ /* 0x0009e80000100800 */
[----:B------:R-:W3:Y:S04]  /*197a0*/  LDL.LU R70, [R1+0x40c] ;  /* 0x00040c0001467983 */ /* 0x000ee80000300800 */
[----:B0-----:R-:W3:Y:S04]  /*197b0*/  LDL R68, [R1+0x40] ;  /* 0x0000400001447983 */ /* 0x001ee80000100800 */
[----:B-1----:R-:W3:Y:S04]  /*197c0*/  LDL.LU R66, [R1+0x410] ;  /* 0x0004100001427983 */ /* 0x002ee80000300800 */
[----:B------:R-:W3:Y:S04]  /*197d0*/  LDL R65, [R1+0x44] ;  /* 0x0000440001417983 */ /* 0x000ee80000100800 */
        /* <DEDUP_REMOVED lines=34> */
[----:B----4-:R-:W4:Y:S04]  /*19a00*/  LDL.LU R0, [R1+0x480] ;  /* 0x0004800001007983 */ /* 0x010f280000300800 */
[----:B------:R-:W4:Y:S04]  /*19a10*/  LDL.LU R97, [R1+0x460] ;  /* 0x0004600001617983 */ /* 0x000f280000300800 */
[----:B------:R-:W4:Y:S01]  /*19a20*/  LDL.LU R99, [R1+0x45c] ;  /* 0x00045c0001637983 */ /* 0x000f220000300800 */
[----:B--2---:R-:W-:-:S05]  /*19a30*/  FADD R74, R76, R74 ;  /* 0x0000004a4c4a7221 */ /* 0x004fca0000000000 */
[----:B------:R-:W-:Y:S01]  /*19a40*/  STL [R1+0x408], R74 ;  /* 0x0004084a01007387 */ /* 0x000fe20000100800 */
[----:B---3--:R-:W-:-:S01]  /*19a50*/  FADD R70, R72, R70 ;  /* 0x0000004648467221 */ /* 0x008fc20000000000 */
[----:B------:R-:W-:-:S05]  /*19a60*/  FADD R66, R68, R66 ;  /* 0x0000004244427221 */ /* 0x000fca0000000000 */
[----:B------:R0:W-:Y:S04]  /*19a70*/  STL [R1+0x410], R66 ;  /* 0x0004104201007387 */ /* 0x0001e80000100800 */
[----:B------:R1:W-:Y:S04]  /*19a80*/  STL [R1+0x40c], R70 ;  /* 0x00040c4601007387 */ /* 0x0003e80000100800 */
[----:B0-----:R-:W2:Y:S04]  /*19a90*/  LDL.LU R66, [R1+0x414] ;  /* 0x0004140001427983 */ /* 0x001ea80000300800 */
[----:B------:R-:W3:Y:S04]  /*19aa0*/  LDL.LU R68, [R1+0x418] ;  /* 0x0004180001447983 */ /* 0x000ee80000300800 */
[----:B-1----:R-:W3:Y:S04]  /*19ab0*/  LDL.LU R70, [R1+0x41c] ;  /* 0x00041c0001467983 */ /* 0x002ee80000300800 */
[----:B------:R-:W3:Y:S04]  /*19ac0*/  LDL.LU R72, [R1+0x420] ;  /* 0x0004200001487983 */ /* 0x000ee80000300800 */
        /* <DEDUP_REMOVED lines=21> */
[----:B----4-:R-:W-:Y:S01]  /*19c20*/  FADD R97, R98, R97 ;  /* 0x0000006162617221 */ /* 0x010fe20000000000 */
[----:B------:R-:W-:-:S01]  /*19c30*/  FADD R99, R100, R99 ;  /* 0x0000006364637221 */ /* 0x000fc20000000000 */
[----:B------:R-:W-:Y:S01]  /*19c40*/  FADD R0, R82, R0 ;  /* 0x0000000052007221 */ /* 0x000fe20000000000 */
[----:B--2---:R-:W-:-:S02]  /*19c50*/  FADD R66, R65, R66 ;  /* 0x0000004241427221 */ /* 0x004fc40000000000 */
[----:B------:R-:W2:Y:S01]  /*19c60*/  LDL.LU R65, [R1+0x940] ;  /* 0x0009400001417983 */ /* 0x000ea20000300800 */
[----:B---3--:R-:W-:-:S03]  /*19c70*/  FADD R68, R67, R68 ;  /* 0x0000004443447221 */ /* 0x008fc60000000000 */
[----:B------:R0:W-:Y:S01]  /*19c80*/  STL [R1+0x414], R66 ;  /* 0x0004144201007387 */ /* 0x0001e20000100800 */
[----:B------:R-:W-:-:S01]  /*19c90*/  FADD R70, R69, R70 ;  /* 0x0000004645467221 */ /* 0x000fc20000000000 */
[----:B------:R-:W-:Y:S02]  /*19ca0*/  FADD R72, R71, R72 ;  /* 0x0000004847487221 */ /* 0x000fe40000000000 */
[----:B0-----:R-:W3:Y:S04]  /*19cb0*/  LDL.LU R66, [R1+0x93c] ;  /* 0x00093c0001427983 */ /* 0x001ee80000300800 */
[----:B------:R-:W4:Y:S04]  /*19cc0*/  LDL.LU R67, [R1+0x938] ;  /* 0x0009380001437983 */ /* 0x000f280000300800 */
[----:B------:R0:W-:Y:S01]  /*19cd0*/  STL [R1+0x418], R68 ;  /* 0x0004184401007387 */ /* 0x0001e20000100800 */
[----:B------:R-:W-:-:S01]  /*19ce0*/  FADD R74, R73, R74 ;  /* 0x0000004a494a7221 */ /* 0x000fc20000000000 */
[----:B------:R-:W-:-:S02]  /*19cf0*/  FADD R76, R75, R76 ;  /* 0x0000004c4b4c7221 */ /* 0x000fc40000000000 */
[----:B0-----:R-:W4:Y:S04]  /*19d00*/  LDL.LU R68, [R1+0x934] ;  /* 0x0009340001447983 */ /* 0x001f280000300800 */
[----:B------:R-:W4:Y:S04]  /*19d10*/  LDL.LU R69, [R1+0x930] ;  /* 0x0009300001457983 */ /* 0x000f280000300800 */
[----:B------:R0:W-:Y:S01]  /*19d20*/  STL [R1+0x41c], R70 ;  /* 0x00041c4601007387 */ /* 0x0001e20000100800 */
[----:B------:R-:W-:-:S03]  /*19d30*/  FADD R78, R77, R78 ;  /* 0x0000004e4d4e7221 */ /* 0x000fc60000000000 */
[----:B0-----:R-:W4:Y:S04]  /*19d40*/  LDL.LU R70, [R1+0x92c] ;  /* 0x00092c0001467983 */ /* 0x001f280000300800 */
[----:B------:R-:W4:Y:S04]  /*19d50*/  LDL.LU R71, [R1+0x928] ;  /* 0x0009280001477983 */ /* 0x000f280000300800 */
[----:B------:R0:W-:Y:S01]  /*19d60*/  STL [R1+0x420], R72 ;  /* 0x0004204801007387 */ /* 0x0001e20000100800 */
[----:B------:R-:W-:-:S03]  /*19d70*/  FADD R80, R79, R80 ;  /* 0x000000504f507221 */ /* 0x000fc60000000000 */
[----:B0-----:R-:W4:Y:S04]  /*19d80*/  LDL.LU R72, [R1+0x924] ;  /* 0x0009240001487983 */ /* 0x001f280000300800 */
[----:B------:R-:W4:Y:S04]  /*19d90*/  LDL.LU R73, [R1+0x920] ;  /* 0x0009200001497983 */ /* 0x000f280000300800 */
[----:B------:R0:W-:Y:S01]  /*19da0*/  STL [R1+0x424], R74 ;  /* 0x0004244a01007387 */ /* 0x0001e20000100800 */
[----:B------:R-:W-:-:S01]  /*19db0*/  FADD R119, R81, R119 ;  /* 0x0000007751777221 */ /* 0x000fc20000000000 */
[----:B------:R-:W-:-:S02]  /*19dc0*/  FADD R117, R118, R117 ;  /* 0x0000007576757221 */ /* 0x000fc40000000000 */
[----:B0-----:R-:W4:Y:S04]  /*19dd0*/  LDL.LU R74, [R1+0x91c] ;  /* 0x00091c00014a7983 */ /* 0x001f280000300800 */
[----:B------:R-:W4:Y:S04]  /*19de0*/  LDL.LU R75, [R1+0x918] ;  /* 0x00091800014b7983 */ /* 0x000f280000300800 */
[----:B------:R0:W-:Y:S01]  /*19df0*/  STL [R1+0x428], R76 ;  /* 0x0004284c01007387 */ /* 0x0001e20000100800 */
[----:B------:R-:W-:-:S01]  /*19e00*/  FADD R115, R116, R115 ;  /* 0x0000007374737221 */ /* 0x000fc20000000000 */
[----:B------:R-:W-:Y:S01]  /*19e10*/  FADD R113, R114, R113 ;  /* 0x0000007172717221 */ /* 0x000fe20000000000 */
[----:B------:R-:W-:-:S01]  /*19e20*/  FADD R111, R112, R111 ;  /* 0x0000006f706f7221 */ /* 0x000fc20000000000 */
        /* <DEDUP_REMOVED lines=10> */
[----:B------:R-:W-:-:S02]  /*19ed0*/  FADD R101, R102, R101 ;  /* 0x0000006566657221 */ /* 0x000fc40000000000 */
[----:B0-----:R-:W4:Y:S04]  /*19ee0*/  LDL.LU R80, [R1+0x904] ;  /* 0x0009040001507983 */ /* 0x001f280000300800 */
[----:B------:R-:W4:Y:S04]  /*19ef0*/  LDL.LU R81, [R1+0x900] ;  /* 0x0009000001517983 */ /* 0x000f280000300800 */
[----:B------:R0:W-:Y:S04]  /*19f00*/  STL [R1+0x434], R119 ;  /* 0x0004347701007387 */ /* 0x0001e80000100800 */
[----:B------:R1:W-:Y:S04]  /*19f10*/  STL [R1+0x438], R117 ;  /* 0x0004387501007387 */ /* 0x0003e80000100800 */
[----:B------:R1:W-:Y:S04]  /*19f20*/  STL [R1+0x43c], R115 ;  /* 0x00043c7301007387 */ /* 0x0003e80000100800 */
[----:B------:R1:W-:Y:S04]  /*19f30*/  STL [R1+0x440], R113 ;  /* 0x0004407101007387 */ /* 0x0003e80000100800 */
        /* <DEDUP_REMOVED lines=8> */
[----:B------:R1:W-:Y:S04]  /*19fc0*/  STL [R1+0x464], R95 ;  /* 0x0004645f01007387 */ /* 0x0003e80000100800 */
[----:B------:R-:W-:Y:S04]  /*19fd0*/  STL [R1+0x468], R93 ;  /* 0x0004685d01007387 */ /* 0x000fe80000100800 */
[----:B------:R-:W-:Y:S04]  /*19fe0*/  STL [R1+0x46c], R91 ;  /* 0x00046c5b01007387 */ /* 0x000fe80000100800 */
[----:B------:R-:W-:Y:S04]  /*19ff0*/  STL [R1+0x470], R89 ;  /* 0x0004705901007387 */ /* 0x000fe80000100800 */
[----:B------:R-:W-:Y:S04]  /*1a000*/  STL [R1+0x474], R87 ;  /* 0x0004745701007387 */ /* 0x000fe80000100800 */
[----:B------:R-:W2:Y:S04]  /*1a010*/  LDL R82, [R1+0xb4] ;  /* 0x0000b40001527983 */ /* 0x000ea80000100800 */
[----:B------:R-:W-:Y:S04]  /*1a020*/  STL [R1+0x478], R85 ;  /* 0x0004785501007387 */ /* 0x000fe80000100800 */
[----:B------:R-:W2:Y:S04]  /*1a030*/  LDL.LU R106, [R1+0x484] ;  /* 0x00048400016a7983 */ /* 0x000ea80000300800 */
[----:B------:R-:W-:Y:S04]  /*1a040*/  STL [R1+0x47c], R83 ;  /* 0x00047c5301007387 */ /* 0x000fe80000100800 */
[----:B0-----:R-:W3:Y:S04]  /*1a050*/  LDL R119, [R1+0xb8] ;  /* 0x0000b80001777983 */ /* 0x001ee80000100800 */
[----:B------:R0:W-:Y:S04]  /*1a060*/  STL [R1+0x480], R0 ;  /* 0x0004800001007387 */ /* 0x0001e80000100800 */
[----:B------:R-:W3:Y:S04]  /*1a070*/  LDL.LU R108, [R1+0x488] ;  /* 0x00048800016c7983 */ /* 0x000ee80000300800 */
[----:B------:R-:W4:Y:S04]  /*1a080*/  LDL R118, [R1+0xbc] ;  /* 0x0000bc0001767983 */ /* 0x000f280000100800 */
[----:B------:R-:W4:Y:S04]  /*1a090*/  LDL.LU R110, [R1+0x48c] ;  /* 0x00048c00016e7983 */ /* 0x000f280000300800 */
[----:B-1----:R-:W4:Y:S04]  /*1a0a0*/  LDL R117, [R1+0xc0] ;  /* 0x0000c00001757983 */ /* 0x002f280000100800 */
        /* <DEDUP_REMOVED lines=14> */
[----:B0-----:R-:W4:Y:S04]  /*1a190*/  LDL.LU R0, [R1+0x4ac] ;  /* 0x0004ac0001007983 */ /* 0x001f280000300800 */
[----:B------:R-:W4:Y:S04]  /*1a1a0*/  LDL R111, [R1+0xe0] ;  /* 0x0000e000016f7983 */ /* 0x000f280000100800 */
[----:B------:R-:W4:Y:S04]  /*1a1b0*/  LDL R109, [R1+0xe4] ;  /* 0x0000e400016d7983 */ /* 0x000f280000100800 */
[----:B------:R-:W4:Y:S04]  /*1a1c0*/  LDL R107, [R1+0xe8] ;  /* 0x0000e800016b7983 */ /* 0x000f280000100800 */
        /* <DEDUP_REMOVED lines=13> */
[----:B------:R-:W4:Y:S01]  /*1a2a0*/  LDL.LU R83, [R1+0x4d4] ;  /* 0x0004d40001537983 */ /* 0x000f220000300800 */
[----:B--2---:R-:W-:-:S03]  /*1a2b0*/  FADD R106, R82, R106 ;  /* 0x0000006a526a7221 */ /* 0x004fc60000000000 */
[----:B------:R-:W2:Y:S04]  /*1a2c0*/  LDL.LU R82, [R1+0x8fc] ;  /* 0x0008fc0001527983 */ /* 0x000ea80000300800 */
[----:B------:R0:W-:Y:S01]  /*1a2d0*/  STL [R1+0x484], R106 ;  /* 0x0004846a01007387 */ /* 0x0001e20000100800 */
[----:B---3--:R-:W-:-:S03]  /*1a2e0*/  FADD R108, R119, R108 ;  /* 0x0000006c776c7221 */ /* 0x008fc60000000000 */
[----:B0-----:R-:W3:Y:S04]  /*1a2f0*/  LDL.LU R106, [R1+0x4b8] ;  /* 0x0004b800016a7983 */ /* 0x001ee80000300800 */
[----:B------:R0:W-:Y:S01]  /*1a300*/  STL [R1+0x488], R108 ;  /* 0x0004886c01007387 */ /* 0x0001e20000100800 */
[----:B----4-:R-:W-:-:S03]  /*1a310*/  FADD R110, R118, R110 ;  /* 0x0000006e766e7221 */ /* 0x010fc60000000000 */
[----:B0-----:R-:W4:Y:S01]  /*1a320*/  LDL.LU R108, [R1+0x4b4] ;  /* 0x0004b400016c7983 */ /* 0x001f220000300800 */
[----:B------:R-:W-:-:S03]  /*1a330*/  FADD R116, R117, R116 ;  /* 0x0000007475747221 */ /* 0x000fc60000000000 */
[----:B------:R0:W-:Y:S01]  /*1a340*/  STL [R1+0x48c], R110 ;  /* 0x00048c6e01007387 */ /* 0x0001e20000100800 */
[----:B------:R-:W-:-:S03]  /*1a350*/  FADD R114, R115, R114 ;  /* 0x0000007273727221 */ /* 0x000fc60000000000 */
[----:B0-----:R-:W2:Y:S01]  /*1a360*/  LDL.LU R110, [R1+0x4b0] ;  /* 0x0004b000016e7983 */ /* 0x001ea20000300800 */
[----:B------:R-:W-:-:S03]  /*1a370*/  FADD R112, R113, R112 ;  /* 0x0000007071707221 */ /* 0x000fc60000000000 */
[----:B------:R-:W-:Y:S04]  /*1a380*/  STL [R1+0x490], R116 ;  /* 0x0004907401007387 */ /* 0x000fe80000100800 */
[----:B------:R-:W-:Y:S01]  /*1a390*/  STL [R1+0x494], R114 ;  /* 0x0004947201007387 */ /* 0x000fe20000100800 */
[----:B------:R-:W-:-:S03]  /*1a3a0*/  FADD R96, R98, R96 ;  /* 0x0000006062607221 */ /* 0x000fc60000000000 */
[----:B------:R-:W-:Y:S01]  /*1a3b0*/  STL [R1+0x498], R112 ;  /* 0x0004987001007387 */ /* 0x000fe20000100800 */
[----:B------:R-:W-:-:S03]  /*1a3c0*/  FADD R94, R95, R94 ;  /* 0x0000005e5f5e7221 */ /* 0x000fc60000000000 */
[----:B------:R0:W-:Y:S04]  /*1a3d0*/  STL [R1+0x49c], R96 ;  /* 0x00049c6001007387 */ /* 0x0001e80000100800 */
[----:B------:R-:W-:Y:S01]  /*1a3e0*/  STL [R1+0x4a0], R94 ;  /* 0x0004a05e01007387 */ /* 0x000fe20000100800 */
[----:B------:R-:W-:-:S03]  /*1a3f0*/  FADD R90, R92, R90 ;  /* 0x0000005a5c5a7221 */ /* 0x000fc60000000000 */
[----:B------:R-:W2:Y:S04]  /*1a400*/  LDL R98, [R1+0x108] ;  /* 0x0001080001627983 */ /* 0x000ea80000100800 */
[----:B------:R-:W-:Y:S01]  /*1a410*/  STL [R1+0x4a4], R90 ;  /* 0x0004a45a01007387 */ /* 0x000fe20000100800 */
[----:B------:R-:W-:-:S03]  /*1a420*/  FADD R86, R88, R86 ;  /* 0x0000005658567221 */ /* 0x000fc60000000000 */
[----:B0-----:R-:W2:Y:S04]  /*1a430*/  LDL.LU R96, [R1+0x4d8] ;  /* 0x0004d80001607983 */ /* 0x001ea80000300800 */
[----:B------:R-:W-:Y:S01]  /*1a440*/  STL [R1+0x4a8], R86 ;  /* 0x0004a85601007387 */ /* 0x000fe20000100800 */
[----:B------:R-:W-:-:S03]  /*1a450*/  FADD R0, R84, R0 ;  /* 0x0000000054007221 */ /* 0x000fc60000000000 */
[----:B------:R-:W2:Y:S04]  /*1a460*/  LDL R95, [R1+0x10c] ;  /* 0x00010c00015f7983 */ /* 0x000ea80000100800 */
[----:B------:R0:W-:Y:S04]  /*1a470*/  STL [R1+0x4ac], R0 ;  /* 0x0004ac0001007387 */ /* 0x0001e80000100800 */
[----:B0-----:R-:W2:Y:S04]  /*1a480*/  LDL.LU R0, [R1+0x4dc] ;  /* 0x0004dc0001007983 */ /* 0x001ea80000300800 */
[----:B------:R-:W2:Y:S04]  /*1a490*/  LDL R94, [R1+0x110] ;  /* 0x00011000015e7983 */ /* 0x000ea80000100800 */
[----:B------:R-:W2:Y:S04]  /*1a4a0*/  LDL.LU R92, [R1+0x4e0] ;  /* 0x0004e000015c7983 */ /* 0x000ea80000300800 */
[----:B------:R-:W2:Y:S04]  /*1a4b0*/  LDL R90, [R1+0x114] ;  /* 0x00011400015a7983 */ /* 0x000ea80000100800 */
[----:B------:R-:W2:Y:S04]  /*1a4c0*/  LDL.LU R88, [R1+0x4e4] ;  /* 0x0004e40001587983 */ /* 0x000ea80000300800 */
[----:B------:R-:W2:Y:S04]  /*1a4d0*/  LDL R86, [R1+0x118] ;  /* 0x0001180001567983 */ /* 0x000ea80000100800 */
[----:B------:R-:W2:Y:S01]  /*1a4e0*/  LDL.LU R84, [R1+0x4e8] ;  /* 0x0004e80001547983 */ /* 0x000ea20000300800 */
[----:B------:R-:W-:-:S01]  /*1a4f0*/  FADD R104, R105, R104 ;  /* 0x0000006869687221 */ /* 0x000fc20000000000 */
[----:B------:R-:W-:Y:S01]  /*1a500*/  FADD R102, R103, R102 ;  /* 0x0000006667667221 */ /* 0x000fe20000000000 */
[----:B------:R-:W-:-:S01]  /*1a510*/  FADD R100, R101, R100 ;  /* 0x0000006465647221 */ /* 0x000fc20000000000 */
[----:B------:R-:W-:Y:S01]  /*1a520*/  FADD R97, R99, R97 ;  /* 0x0000006163617221 */ /* 0x000fe20000000000 */
[----:B------:R-:W-:-:S01]  /*1a530*/  FADD R91, R93, R91 ;  /* 0x0000005b5d5b7221 */ /* 0x000fc20000000000 */
[----:B------:R-:W-:Y:S01]  /*1a540*/  FADD R87, R89, R87 ;  /* 0x0000005759577221 */ /* 0x000fe20000000000 */
[----:B------:R-:W-:-:S01]  /*1a550*/  FADD R83, R85, R83 ;  /* 0x0000005355537221 */ /* 0x000fc20000000000 */
[----:B---3--:R-:W-:Y:S01]  /*1a560*/  FADD R106, R107, R106 ;  /* 0x0000006a6b6a7221 */ /* 0x008fe20000000000 */
[----:B----4-:R-:W-:-:S01]  /*1a570*/  FADD R108, R109, R108 ;  /* 0x0000006c6d6c7221 */ /* 0x010fc20000000000 */
[----:B--2---:R-:W-:-:S05]  /*1a580*/  FADD R110, R111, R110 ;  /* 0x0000006e6f6e7221 */ /* 0x004fca0000000000 */
[----:B------:R-:W-:Y:S04]  /*1a590*/  STL [R1+0x4b0], R110 ;  /* 0x0004b06e01007387 */ /* 0x000fe80000100800 */
[----:B------:R-:W-:Y:S04]  /*1a5a0*/  STL [R1+0x4b4], R108 ;  /* 0x0004b46c01007387 */ /* 0x000fe80000100800 */
[----:B------:R-:W-:Y:S04]  /*1a5b0*/  STL [R1+0x4b8], R106 ;  /* 0x0004b86a01007387 */ /* 0x000fe80000100800 */
[----:B------:R-:W-:Y:S04]  /*1a5c0*/  STL [R1+0x4bc], R104 ;  /* 0x0004bc6801007387 */ /* 0x000fe80000100800 */
[----:B------:R-:W-:Y:S04]  /*1a5d0*/  STL [R1+0x4c0], R102 ;  /* 0x0004c06601007387 */ /* 0x000fe80000100800 */
[----:B------:R-:W-:Y:S04]  /*1a5e0*/  STL [R1+0x4c4], R100 ;  /* 0x0004c46401007387 */ /* 0x000fe80000100800 */
[----:B------:R-:W-:Y:S04]  /*1a5f0*/  STL [R1+0x4c8], R97 ;  /* 0x0004c86101007387 */ /* 0x000fe80000100800 */
[----:B------:R0:W-:Y:S01]  /*1a600*/  STL [R1+0x4d4], R83 ;  /* 0x0004d45301007387 */ /* 0x0001e20000100800 */
[----:B------:R-:W-:-:S03]  /*1a610*/  FADD R96, R98, R96 ;  /* 0x0000006062607221 */ /* 0x000fc60000000000 */
[----:B------:R-:W-:Y:S04]  /*1a620*/  STL [R1+0x4cc], R91 ;  /* 0x0004cc5b01007387 */ /* 0x000fe80000100800 */
[----:B0-----:R-:W2:Y:S04]  /*1a630*/  LDL R83, [R1+0x11c] ;  /* 0x00011c0001537983 */ /* 0x001ea80000100800 */
[----:B------:R0:W-:Y:S04]  /*1a640*/  STL [R1+0x4d0], R87 ;  /* 0x0004d05701007387 */ /* 0x0001e80000100800 */
[----:B------:R-:W3:Y:S04]  /*1a650*/  LDL R85, [R1+0x120] ;  /* 0x0001200001557983 */ /* 0x000ee80000100800 */
[----:B------:R-:W4:Y:S01]  /*1a660*/  LDL R89, [R1+0x128] ;  /* 0x0001280001597983 */ /* 0x000f220000100800 */
[----:B------:R-:W-:-:S03]  /*1a670*/  FADD R0, R95, R0 ;  /* 0x000000005f007221 */ /* 0x000fc60000000000 */
[----:B0-----:R-:W4:Y:S04]  /*1a680*/  LDL R87, [R1+0x124] ;  /* 0x0001240001577983 */ /* 0x001f280000100800 */
[----:B------:R-:W4:Y:S01]  /*1a690*/  LDL R91, [R1+0x12c] ;  /* 0x00012c00015b7983 */ /* 0x000f220000100800 */
[----:B------:R-:W-:-:S03]  /*1a6a0*/  FADD R92, R94, R92 ;  /* 0x0000005c5e5c7221 */ /* 0x000fc60000000000 */
[----:B------:R-:W4:Y:S04]  /*1a6b0*/  LDL R116, [R1+0x130] ;  /* 0x0001300001747983 */ /* 0x000f280000100800 */
[----:B------:R-:W4:Y:S04]  /*1a6c0*/  LDL R112, [R1+0x134] ;  /* 0x0001340001707983 */ /* 0x000f280000100800 */
[----:B------:R-:W4:Y:S01]  /*1a6d0*/  LDL R108, [R1+0x138] ;  /* 0x00013800016c7983 */ /* 0x000f220000100800 */
[----:B------:R-:W-:-:S03]  /*1a6e0*/  FADD R88, R90, R88 ;  /* 0x000000585a587221 */ /* 0x000fc60000000000 */
[----:B------:R-:W4:Y:S04]  /*1a6f0*/  LDL R106, [R1+0x13c] ;  /* 0x00013c00016a7983 */ /* 0x000f280000100800 */
[----:B------:R-:W4:Y:S01]  /*1a700*/  LDL R104, [R1+0x140] ;  /* 0x0001400001687983 */ /* 0x000f220000100800 */
[----:B------:R-:W-:-:S03]  /*1a710*/  FADD R84, R86, R84 ;  /* 0x0000005456547221 */ /* 0x000fc60000000000 */
[----:B------:R-:W4:Y:S04]  /*1a720*/  LDL R101, [R1+0x144] ;  /* 0x0001440001657983 */ /* 0x000f280000100800 */
[----:B------:R-:W2:Y:S04]  /*1a730*/  LDL R97, [R1+0x148] ;  /* 0x0001480001617983 */ /* 0x000ea80000100800 */
[----:B------:R-:W3:Y:S04]  /*1a740*/  LDL R93, [R1+0x14c] ;  /* 0x00014c00015d7983 */ /* 0x000ee80000100800 */
[----:B------:R0:W-:Y:S04]  /*1a750*/  STL [R1+0x4dc], R0 ;  /* 0x0004dc0001007387 */ /* 0x0001e80000100800 */
[----:B0-----:R-:W3:Y:S04]  /*1a760*/  LDL.LU R0, [R1+0x51c] ;  /* 0x00051c0001007983 */ /* 0x001ee80000300800 */
[----:B------:R-:W-:Y:S04]  /*1a770*/  STL [R1+0x4d8], R96 ;  /* 0x0004d86001007387 */ /* 0x000fe80000100800 */
[----:B------:R-:W2:Y:S04]  /*1a780*/  LDL.LU R95, [R1+0x518] ;  /* 0x00051800015f7983 */ /* 0x000ea80000300800 */
[----:B------:R-:W4:Y:S04]  /*1a790*/  LDL.LU R99, [R1+0x514] ;  /* 0x0005140001637983 */ /* 0x000f280000300800 */
[----:B------:R-:W-:Y:S04]  /*1a7a0*/  STL [R1+0x4e0], R92 ;  /* 0x0004e05c01007387 */ /* 0x000fe80000100800 */
[----:B------:R0:W-:Y:S04]  /*1a7b0*/  STL [R1+0x4e8], R84 ;  /* 0x0004e85401007387 */ /* 0x0001e80000100800 */
[----:B------:R1:W-:Y:S04]  /*1a7c0*/  STL [R1+0x4e4], R88 ;  /* 0x0004e45801007387 */ /* 0x0003e80000100800 */
[----:B0-----:R-:W4:Y:S04]  /*1a7d0*/  LDL.LU R84, [R1+0x4ec] ;  /* 0x0004ec0001547983 */ /* 0x001f280000300800 */
[----:B------:R-:W4:Y:S04]  /*1a7e0*/  LDL.LU R86, [R1+0x4f0] ;  /* 0x0004f00001567983 */ /* 0x000f280000300800 */
[----:B-1----:R-:W4:Y:S04]  /*1a7f0*/  LDL.LU R88, [R1+0x4f4] ;  /* 0x0004f40001587983 */ /* 0x002f280000300800 */
[----:B------:R-:W4:Y:S04]  /*1a800*/  LDL.LU R90, [R1+0x4f8] ;  /* 0x0004f800015a7983 */ /* 0x000f280000300800 */
[----:B------:R-:W4:Y:S04]  /*1a810*/  LDL.LU R118, [R1+0x4fc] ;  /* 0x0004fc0001767983 */ /* 0x000f280000300800 */
[----:B------:R-:W4:Y:S04]  /*1a820*/  LDL.LU R114, [R1+0x500] ;  /* 0x0005000001727983 */ /* 0x000f280000300800 */
[----:B------:R-:W4:Y:S04]  /*1a830*/  LDL.LU R110, [R1+0x504] ;  /* 0x00050400016e7983 */ /* 0x000f280000300800 */
[----:B------:R-:W4:Y:S04]  /*1a840*/  LDL.LU R107, [R1+0x508] ;  /* 0x00050800016b7983 */ /* 0x000f280000300800 */
[----:B------:R-:W4:Y:S04]  /*1a850*/  LDL.LU R105, [R1+0x50c] ;  /* 0x00050c0001697983 */ /* 0x000f280000300800 */
[----:B------:R-:W4:Y:S04]  /*1a860*/  LDL.LU R103, [R1+0x510] ;  /* 0x0005100001677983 */ /* 0x000f280000300800 */
        /* <DEDUP_REMOVED lines=12> */
[----:B---3--:R-:W-:-:S01]  /*1a930*/  FADD R0, R93, R0 ;  /* 0x000000005d007221 */ /* 0x008fc20000000000 */
[----:B--2---:R-:W-:Y:S01]  /*1a940*/  FADD R95, R97, R95 ;  /* 0x0000005f615f7221 */ /* 0x004fe20000000000 */
[----:B----4-:R-:W-:-:S02]  /*1a950*/  FADD R84, R83, R84 ;  /* 0x0000005453547221 */ /* 0x010fc40000000000 */
[----:B------:R-:W2:Y:S01]  /*1a960*/  LDL.LU R83, [R1+0x8f8] ;  /* 0x0008f80001537983 */ /* 0x000ea20000300800 */
[----:B------:R-:W-:-:S03]  /*1a970*/  FADD R86, R85, R86 ;  /* 0x0000005655567221 */ /* 0x000fc60000000000 */
[----:B------:R0:W-:Y:S01]  /*1a980*/  STL [R1+0x4ec], R84 ;  /* 0x0004ec5401007387 */ /* 0x0001e20000100800 */
[----:B------:R-:W-:-:S01]  /*1a990*/  FADD R88, R87, R88 ;  /* 0x0000005857587221 */ /* 0x000fc20000000000 */
[----:B------:R-:W-:Y:S02]  /*1a9a0*/  FADD R90, R89, R90 ;  /* 0x0000005a595a7221 */ /* 0x000fe40000000000 */
[----:B0-----:R-:W3:Y:S04]  /*1a9b0*/  LDL.LU R84, [R1+0x8f4] ;  /* 0x0008f40001547983 */ /* 0x001ee80000300800 */
[----:B------:R-:W4:Y:S04]  /*1a9c0*/  LDL.LU R85, [R1+0x8f0] ;  /* 0x0008f00001557983 */ /* 0x000f280000300800 */
[----:B------:R0:W-:Y:S01]  /*1a9d0*/  STL [R1+0x4f0], R86 ;  /* 0x0004f05601007387 */ /* 0x0001e20000100800 */
[----:B------:R-:W-:-:S01]  /*1a9e0*/  FADD R118, R91, R118 ;  /* 0x000000765b767221 */ /* 0x000fc20000000000 */
[----:B------:R-:W-:Y:S01]  /*1a9f0*/  FADD R114, R116, R114 ;  /* 0x0000007274727221 */ /* 0x000fe20000000000 */
[----:B------:R-:W-:-:S01]  /*1aa00*/  FADD R110, R112, R110 ;  /* 0x0000006e706e7221 */ /* 0x000fc20000000000 */
[----:B------:R-:W-:Y:S01]  /*1aa10*/  FADD R107, R108, R107 ;  /* 0x0000006b6c6b7221 */ /* 0x000fe20000000000 */
        /* <DEDUP_REMOVED lines=8> */
[----:B------:R0:W-:Y:S04]  /*1aaa0*/  STL [R1+0x4f8], R90 ;  /* 0x0004f85a01007387 */ /* 0x0001e80000100800 */
[----:B0-----:R-:W4:Y:S04]  /*1aab0*/  LDL.LU R90, [R1+0x8dc] ;  /* 0x0008dc00015a7983 */ /* 0x001f280000300800 */
[----:B------:R-:W4:Y:S04]  /*1aac0*/  LDL.LU R91, [R1+0x8d8] ;  /* 0x0008d800015b7983 */ /* 0x000f280000300800 */
[----:B------:R-:W-:Y:S04]  /*1aad0*/  STL [R1+0x4fc], R118 ;  /* 0x0004fc7601007387 */ /* 0x000fe80000100800 */
[----:B------:R-:W-:Y:S04]  /*1aae0*/  STL [R1+0x500], R114 ;  /* 0x0005007201007387 */ /* 0x000fe80000100800 */
[----:B------:R-:W-:Y:S04]  /*1aaf0*/  STL [R1+0x504], R110 ;  /* 0x0005046e01007387 */ /* 0x000fe80000100800 */
[----:B------:R-:W-:Y:S04]  /*1ab00*/  STL [R1+0x508], R107 ;  /* 0x0005086b01007387 */ /* 0x000fe80000100800 */
[----:B------:R-:W-:Y:S04]  /*1ab10*/  STL [R1+0x50c], R105 ;  /* 0x00050c6901007387 */ /* 0x000fe80000100800 */
[----:B------:R-:W-:Y:S04]  /*1ab20*/  STL [R1+0x510], R103 ;  /* 0x0005106701007387 */ /* 0x000fe80000100800 */
[----:B------:R-:W2:Y:S04]  /*1ab30*/  LDL.LU R93, [R1+0x520] ;  /* 0x00052000015d7983 */ /* 0x000ea80000300800 */
[----:B------:R-:W-:Y:S04]  /*1ab40*/  STL [R1+0x514], R99 ;  /* 0x0005146301007387 */ /* 0x000fe80000100800 */
[----:B------:R0:W-:Y:S04]  /*1ab50*/  STL [R1+0x518], R95 ;  /* 0x0005185f01007387 */ /* 0x0001e80000100800 */
[----:B0-----:R-:W3:Y:S04]  /*1ab60*/  LDL.LU R95, [R1+0x524] ;  /* 0x00052400015f7983 */ /* 0x001ee80000300800 */
[----:B------:R-:W4:Y:S04]  /*1ab70*/  LDL.LU R97, [R1+0x528] ;  /* 0x0005280001617983 */ /* 0x000f280000300800 */
[----:B------:R0:W-:Y:S04]  /*1ab80*/  STL [R1+0x51c], R0 ;  /* 0x00051c0001007387 */ /* 0x0001e80000100800 */
[----:B------:R-:W4:Y:S04]  /*1ab90*/  LDL.LU R99, [R1+0x52c] ;  /* 0x00052c0001637983 */ /* 0x000f280000300800 */
        /* <DEDUP_REMOVED lines=12> */
[----:B0-----:R-:W4:Y:S01]  /*1ac60*/  LDL.LU R0, [R1+0x560] ;  /* 0x0005600001007983 */ /* 0x001f220000300800 */
[----:B--2---:R-:W-:-:S03]  /*1ac70*/  FADD R93, R92, R93 ;  /* 0x0000005d5c5d7221 */ /* 0x004fc60000000000 */
[----:B------:R-:W2:Y:S04]  /*1ac80*/  LDL.LU R92, [R1+0x8d4] ;  /* 0x0008d400015c7983 */ /* 0x000ea80000300800 */
[----:B------:R0:W-:Y:S04]  /*1ac90*/  STL [R1+0x520], R93 ;  /* 0x0005205d01007387 */ /* 0x0001e80000100800 */
[----:B0-----:R-:W2:Y:S01]  /*1aca0*/  LDL.LU R93, [R1+0x8d0] ;  /* 0x0008d000015d7983 */ /* 0x001ea20000300800 */
[----:B---3--:R-:W-:-:S03]  /*1acb0*/  FADD R95, R94, R95 ;  /* 0x0000005f5e5f7221 */ /* 0x008fc60000000000 */
[----:B------:R-:W3:Y:S01]  /*1acc0*/  LDL.LU R94, [R1+0x8cc] ;  /* 0x0008cc00015e7983 */ /* 0x000ee20000300800 */
[----:B----4-:R-:W-:-:S03]  /*1acd0*/  FADD R97, R96, R97 ;  /* 0x0000006160617221 */ /* 0x010fc60000000000 */
[----:B------:R0:W-:Y:S01]  /*1ace0*/  STL [R1+0x524], R95 ;  /* 0x0005245f01007387 */ /* 0x0001e20000100800 */
[----:B------:R-:W-:-:S03]  /*1acf0*/  FADD R99, R98, R99 ;  /* 0x0000006362637221 */ /* 0x000fc60000000000 */
[----:B0-----:R-:W4:Y:S01]  /*1ad00*/  LDL.LU R95, [R1+0x8c8] ;  /* 0x0008c800015f7983 */ /* 0x001f220000300800 */
[----:B------:R-:W-:-:S03]  /*1ad10*/  FADD R101, R100, R101 ;  /* 0x0000006564657221 */ /* 0x000fc60000000000 */
        /* <DEDUP_REMOVED lines=23> */
[----:B------:R0:W-:Y:S04]  /*1ae90*/  STL [R1+0x538], R118 ;  /* 0x0005387601007387 */ /* 0x0001e80000100800 */
[----:B------:R1:W-:Y:S04]  /*1aea0*/  STL [R1+0x53c], R116 ;  /* 0x00053c7401007387 */ /* 0x0003e80000100800 */
[----:B------:R1:W-:Y:S04]  /*1aeb0*/  STL [R1+0x540], R114 ;  /* 0x0005407201007387 */ /* 0x0003e80000100800 */
[----:B------:R1:W-:Y:S04]  /*1aec0*/  STL [R1+0x544], R112 ;  /* 0x0005447001007387 */ /* 0x0003e80000100800 */
[----:B------:R1:W-:Y:S01]  /*1aed0*/  STL [R1+0x548], R110 ;  /* 0x0005486e01007387 */ /* 0x0003e20000100800 */
[----:B------:R-:W-:-:S03]  /*1aee0*/  FADD R0, R124, R0 ;  /* 0x000000007c007221 */ /* 0x000fc60000000000 */
[----:B------:R1:W-:Y:S04]  /*1aef0*/  STL [R1+0x54c], R108 ;  /* 0x00054c6c01007387 */ /* 0x0003e80000100800 */
[----:B------:R1:W-:Y:S04]  /*1af00*/  STL [R1+0x550], R107 ;  /* 0x0005506b01007387 */ /* 0x0003e80000100800 */
[----:B------:R1:W-:Y:S04]  /*1af10*/  STL [R1+0x554], R106 ;  /* 0x0005546a01007387 */ /* 0x0003e80000100800 */
[----:B------:R-:W2:Y:S04]  /*1af20*/  LDL.LU R119, [R1+0x564] ;  /* 0x0005640001777983 */ /* 0x000ea80000300800 */
[----:B------:R1:W-:Y:S04]  /*1af30*/  STL [R1+0x558], R105 ;  /* 0x0005586901007387 */ /* 0x0003e80000100800 */
[----:B0-----:R-:W3:Y:S04]  /*1af40*/  LDL.LU R118, [R1+0x568] ;  /* 0x0005680001767983 */ /* 0x001ee80000300800 */
[----:B------:R0:W-:Y:S04]  /*1af50*/  STL [R1+0x55c], R104 ;  /* 0x00055c6801007387 */ /* 0x0001e80000100800 */
[----:B------:R-:W4:Y:S04]  /*1af60*/  LDL.LU R117, [R1+0x56c] ;  /* 0x00056c0001757983 */ /* 0x000f280000300800 */
[----:B------:R0:W-:Y:S04]  /*1af70*/  STL [R1+0x560], R0 ;  /* 0x0005600001007387 */ /* 0x0001e80000100800 */
        /* <DEDUP_REMOVED lines=12> */
[----:B0-----:R-:W4:Y:S04]  /*1b040*/  LDL.LU R104, [R1+0x5a0] ;  /* 0x0005a00001687983 */ /* 0x001f280000300800 */
[----:B------:R-:W4:Y:S01]  /*1b050*/  LDL.LU R0, [R1+0x5a4] ;  /* 0x0005a40001007983 */ /* 0x000f220000300800 */
[----:B--2---:R-:W-:-:S01]  /*1b060*/  FADD R119, R125, R119 ;  /* 0x000000777d777221 */ /* 0x004fc20000000000 */
[----:B---3--:R-:W-:-:S04]  /*1b070*/  FADD R118, R126, R118 ;  /* 0x000000767e767221 */ /* 0x008fc80000000000 */
[----:B------:R0:W-:Y:S01]  /*1b080*/  STL [R1+0x564], R119 ;  /* 0x0005647701007387 */ /* 0x0001e20000100800 */
[----:B----4-:R-:W-:-:S03]  /*1b090*/  FADD R117, R127, R117 ;  /* 0x000000757f757221 */ /* 0x010fc60000000000 */
[----:B------:R1:W-:Y:S01]  /*1b0a0*/  STL [R1+0x568], R118 ;  /* 0x0005687601007387 */ /* 0x0003e20000100800 */
[----:B------:R-:W-:-:S03]  /*1b0b0*/  FADD R116, R128, R116 ;  /* 0x0000007480747221 */ /* 0x000fc60000000000 */
        /* <DEDUP_REMOVED lines=24> */
[----:B0-----:R-:W4:Y:S01]  /*1b240*/  LDL.LU R119, [R1+0x5a8] ;  /* 0x0005a80001777983 */ /* 0x001f220000300800 */
[----:B------:R-:W-:-:S03]  /*1b250*/  FADD R0, R141, R0 ;  /* 0x000000008d007221 */ /* 0x000fc60000000000 */
[----:B------:R0:W-:Y:S04]  /*1b260*/  STL [R1+0x59c], R105 ;  /* 0x00059c6901007387 */ /* 0x0001e80000100800 */
[----:B-1----:R-:W4:Y:S04]  /*1b270*/  LDL.LU R118, [R1+0x5ac] ;  /* 0x0005ac0001767983 */ /* 0x002f280000300800 */
[----:B------:R1:W-:Y:S04]  /*1b280*/  STL [R1+0x5a0], R104 ;  /* 0x0005a06801007387 */ /* 0x0003e80000100800 */
[----:B--2---:R-:W2:Y:S04]  /*1b290*/  LDL.LU R117, [R1+0x5b0] ;  /* 0x0005b00001757983 */ /* 0x004ea80000300800 */
[----:B------:R1:W-:Y:S04]  /*1b2a0*/  STL [R1+0x5a4], R0 ;  /* 0x0005a40001007387 */ /* 0x0003e80000100800 */
[----:B---3--:R-:W3:Y:S04]  /*1b2b0*/  LDL.LU R116, [R1+0x5b4] ;  /* 0x0005b40001747983 */ /* 0x008ee80000300800 */
[----:B----4-:R-:W4:Y:S04]  /*1b2c0*/  LDL.LU R115, [R1+0x5b8] ;  /* 0x0005b80001737983 */ /* 0x010f280000300800 */
        /* <DEDUP_REMOVED lines=10> */
[----:B-1----:R-:W4:Y:S04]  /*1b370*/  LDL.LU R104, [R1+0x5e4] ;  /* 0x0005e40001687983 */ /* 0x002f280000300800 */
[----:B------:R-:W4:Y:S01]  /*1b380*/  LDL.LU R0, [R1+0x5e8] ;  /* 0x0005e80001007983 */ /* 0x000f220000300800 */
[----:B------:R-:W-:-:S01]  /*1b390*/  FADD R119, R142, R119 ;  /* 0x000000778e777221 */ /* 0x000fc20000000000 */
[----:B------:R-:W-:-:S04]  /*1b3a0*/  FADD R118, R143, R118 ;  /* 0x000000768f767221 */ /* 0x000fc80000000000 */
[----:B------:R0:W-:Y:S01]  /*1b3b0*/  STL [R1+0x5a8], R119 ;  /* 0x0005a87701007387 */ /* 0x0001e20000100800 */
[----:B--2---:R-:W-:-:S03]  /*1b3c0*/  FADD R117, R144, R117 ;  /* 0x0000007590757221 */ /* 0x004fc60000000000 */
[----:B------:R1:W-:Y:S01]  /*1b3d0*/  STL [R1+0x5ac], R118 ;  /* 0x0005ac7601007387 */ /* 0x0003e20000100800 */
[----:B---3--:R-:W-:-:S03]  /*1b3e0*/  FADD R116, R145, R116 ;  /* 0x0000007491747221 */ /* 0x008fc60000000000 */
        /* <DEDUP_REMOVED lines=404> */
[----:B------:R-:W-:Y:S01]  /*1cd30*/  STL [R1+0x7c8], R119 ;  /* 0x0007c87701007387 */ /* 0x000fe20000100800 */
[----:B--2---:R-:W-:-:S03]  /*1cd40*/  FADD R117, R88, R117 ;  /* 0x0000007558757221 */ /* 0x004fc60000000000 */
[----:B------:R-:W-:Y:S01]  /*1cd50*/  STL [R1+0x7cc], R118 ;  /* 0x0007cc7601007387 */ /* 0x000fe20000100800 */
[----:B---3--:R-:W-:-:S03]  /*1cd60*/  FADD R116, R89, R116 ;  /* 0x0000007459747221 */ /* 0x008fc60000000000 */
[----:B------:R-:W-:Y:S01]  /*1cd70*/  STL [R1+0x7d0], R117 ;  /* 0x0007d07501007387 */ /* 0x000fe20000100800 */
[----:B----4-:R-:W-:-:S03]  /*1cd80*/  FADD R115, R90, R115 ;  /* 0x000000735a737221 */ /* 0x010fc60000000000 */
        /* <DEDUP_REMOVED lines=19> */
[----:B------:R-:W-:-:S01]  /*1cec0*/  FADD R105, R100, R105 ;  /* 0x0000006964697221 */ /* 0x000fc20000000000 */
[----:B------:R-:W-:Y:S02]  /*1ced0*/  FADD R104, R101, R104 ;  /* 0x0000006865687221 */ /* 0x000fe40000000000 */
[----:B------:R-:W-:Y:S04]  /*1cee0*/  STL [R1+0x7fc], R106 ;  /* 0x0007fc6a01007387 */ /* 0x000fe80000100800 */
[----:B------:R0:W-:Y:S04]  /*1cef0*/  STL [R1+0x804], R104 ;  /* 0x0008046801007387 */ /* 0x0001e80000100800 */
[----:B------:R1:W-:Y:S04]  /*1cf00*/  STL [R1+0x800], R105 ;  /* 0x0008006901007387 */ /* 0x0003e80000100800 */
[----:B0-----:R-:W2:Y:S01]  /*1cf10*/  LDL.LU R104, [R1+0x80c] ;  /* 0x00080c0001687983 */ /* 0x001ea20000300800 */
[----:B------:R-:W-:-:S03]  /*1cf20*/  FADD R0, R102, R0 ;  /* 0x0000000066007221 */ /* 0x000fc60000000000 */
[----:B-1----:R-:W3:Y:S04]  /*1cf30*/  LDL.LU R105, [R1+0x810] ;  /* 0x0008100001697983 */ /* 0x002ee80000300800 */
        /* <DEDUP_REMOVED lines=16> */
[----:B--2---:R-:W-:-:S05]  /*1d040*/  FADD R104, R103, R104 ;  /* 0x0000006867687221 */ /* 0x004fca0000000000 */
[----:B------:R0:W-:Y:S04]  /*1d050*/  STL [R1+0x80c], R104 ;  /* 0x00080c6801007387 */ /* 0x0001e80000100800 */
[----:B0-----:R-:W3:Y:S02]  /*1d060*/  LDL.LU R104, [R1+0x8a4] ;  /* 0x0008a40001687983 */ /* 0x001ee40000300800 */
[----:B---3--:R-:W-:-:S05]  /*1d070*/  FADD R105, R104, R105 ;  /* 0x0000006968697221 */ /* 0x008fca0000000000 */
[----:B------:R0:W-:Y:S04]  /*1d080*/  STL [R1+0x810], R105 ;  /* 0x0008106901007387 */ /* 0x0001e80000100800 */
[----:B0-----:R-:W4:Y:S02]  /*1d090*/  LDL.LU R105, [R1+0x8a0] ;  /* 0x0008a00001697983 */ /* 0x001f240000300800 */
[----:B----4-:R-:W-:-:S05]  /*1d0a0*/  FADD R106, R105, R106 ;  /* 0x0000006a696a7221 */ /* 0x010fca0000000000 */
[----:B------:R0:W-:Y:S04]  /*1d0b0*/  STL [R1+0x814], R106 ;  /* 0x0008146a01007387 */ /* 0x0001e80000100800 */
[----:B0-----:R-:W2:Y:S02]  /*1d0c0*/  LDL.LU R106, [R1+0x89c] ;  /* 0x00089c00016a7983 */ /* 0x001ea40000300800 */
[----:B--2---:R-:W-:-:S05]  /*1d0d0*/  FADD R107, R106, R107 ;  /* 0x0000006b6a6b7221 */ /* 0x004fca0000000000 */
        /* <DEDUP_REMOVED lines=37> */
[----:B0-----:R-:W2:Y:S01]  /*1d330*/  LDL.LU R119, [R1+0x868] ;  /* 0x0008680001777983 */ /* 0x001ea20000300800 */
[----:B------:R-:W-:Y:S01]  /*1d340*/  UMOV UR6, URZ ;  /* 0x0000003f00067c82 */ /* 0x000fe20008000000 */
[----:B--2---:R-:W-:-:S05]  /*1d350*/  FADD R0, R0, R119 ;  /* 0x0000007700007221 */ /* 0x004fca0000000000 */
[----:B------:R1:W-:Y:S02]  /*1d360*/  STL [R1+0x84c], R0 ;  /* 0x00084c0001007387 */ /* 0x0003e40000100800 */
.L_x_24:
[----:B------:R-:W-:Y:S05]  /*1d370*/  @!P1 BRA `(.L_x_25) ;  /* 0x0000000000049947 */ /* 0x000fea0003800000 */
[----:B------:R-:W-:Y:S01]  /*1d380*/  BPT.TRAP 0x1 ;  /* 0x000000040000795c */ /* 0x000fe20000300000 */
.L_x_25:
[----:B------:R-:W-:Y:S02]  /*1d390*/  UISETP.GT.U32.AND UP0, UPT, UR7, 0x1, UPT ;  /* 0x000000010700788c */ /* 0x000fe4000bf04070 */
[----:B------:R-:W-:-:S04]  /*1d3a0*/  ULEA UR17, UR9, UR12, 0x3 ;  /* 0x0000000c09117291 */ /* 0x000fc8000f8e183f */
[----:B------:R-:W-:Y:S01]  /*1d3b0*/  UIADD3 UR17, UR17, 0x10, URZ ;  /* 0x0000001011117890 */ /* 0x000fe2000fffe03f */
[----:B------:R-:W-:-:S03]  /*1d3c0*/  PLOP3.LUT P0, PT, PT, PT, UP0, 0x80, 0x0 ;  /* 0x000000000000781c */ /* 0x000fc60003f0f008 */
[----:B------:R-:W-:-:S09]  /*1d3d0*/  UPRMT UR17, URZ, 0x654, UR17 ;  /* 0x000006543f117896 */ /* 0x000fd20008000011 */
[----:B------:R-:W-:Y:S01]  /*1d3e0*/  SYNCS.ARRIVE.TRANS64.RED.A1T0 RZ, [UR17], RZ ;  /* 0x000000ffffff79a7 */ /* 0x000fe20008100411 */
[----:B------:R-:W-:Y:S05]  /*1d3f0*/  @P0 BRA `(.L_x_26) ;  /* 0x0000000000040947 */ /* 0x000fea0003800000 */
[----:B------:R-:W-:Y:S01]  /*1d400*/  BPT.TRAP 0x1 ;  /* 0x000000040000795c */ /* 0x000fe20000300000 */
.L_x_26:
[----:B------:R-:W-:Y:S02]  /*1d410*/  UISETP.GT.AND UP2, UPT, UR15, 0x1, UPT ;  /* 0x000000010f00788c */ /* 0x000fe4000bf44270 */
[----:B------:R-:W-:Y:S02]  /*1d420*/  UIADD3 UR11, UR11, 0x1, URZ ;  /* 0x000000010b0b7890 */ /* 0x000fe4000fffe03f */
[----:B------:R-:W-:Y:S02]  /*1d430*/  UIADD3 UR9, UR9, 0x1, URZ ;  /* 0x0000000109097890 */ /* 0x000fe4000fffe03f */
[----:B------:R-:W-:Y:S01]  /*1d440*/  PLOP3.LUT P0, PT, PT, PT, UP2, 0x80, 0x0 ;  /* 0x000000000000781c */ /* 0x000fe20003f0f028 */
[----:B------:R-:W-:Y:S02]  /*1d450*/  UISETP.NE.AND UP0, UPT, UR11, 0x2, UPT ;  /* 0x000000020b00788c */ /* 0x000fe4000bf05270 */
[----:B------:R-:W-:Y:S02]  /*1d460*/  UIADD3 UR18, UR15, -0x1, URZ ;  /* 0xffffffff0f127890 */ /* 0x000fe4000fffe03f */
[----:B------:R-:W-:-:S02]  /*1d470*/  USEL UR15, URZ, 0x1, UP0 ;  /* 0x000000013f0f7887 */ /* 0x000fc40008000000 */
[----:B------:R-:W-:Y:S02]  /*1d480*/  UISETP.NE.AND UP1, UPT, UR9, 0x2, UPT ;  /* 0x000000020900788c */ /* 0x000fe4000bf25270 */
[----:B------:R-:W-:Y:S02]  /*1d490*/  ULOP3.LUT UR14, UR14, UR15, URZ, 0x3c, !UPT ;  /* 0x0000000f0e0e7292 */ /* 0x000fe4000f8e3c3f */
[----:B------:R-:W-:Y:S02]  /*1d4a0*/  USEL UR11, UR11, URZ, UP0 ;  /* 0x0000003f0b0b7287 */ /* 0x000fe40008000000 */
[----:B------:R-:W-:Y:S01]  /*1d4b0*/  USEL UR9, UR9, URZ, UP1 ;  /* 0x0000003f09097287 */ /* 0x000fe20008800000 */
[----:B------:R-:W-:Y:S01]  /*1d4c0*/  UMOV UR17, 0x1 ;  /* 0x0000000100117882 */ /* 0x000fe20000000000 */
[----:B------:R-:W-:Y:S01]  /*1d4d0*/  UMOV UR15, UR18 ;  /* 0x00000012000f7c82 */ /* 0x000fe20008000000 */
[----:B------:R-:W-:Y:S09]  /*1d4e0*/  @P0 BRA `(.L_x_27) ;  /* 0xffffff2000d00947 */ /* 0x000ff2000383ffff */
.L_x_19:
[----:B------:R-:W-:-:S04]  /*1d4f0*/  UISETP.NE.AND UP0, UPT, UR6, URZ, UPT ;  /* 0x0000003f0600728c */ /* 0x000fc8000bf05270 */
[----:B------:R-:W-:-:S06]  /*1d500*/  USEL UR6, URZ, 0x1, !UP0 ;  /* 0x000000013f067887 */ /* 0x000fcc000c000000 */
[----:B------:R-:W-:-:S13]  /*1d510*/  ISETP.NE.AND P0, PT, RZ, UR6, PT ;  /* 0x00000006ff007c0c */ /* 0x000fda000bf05270 */
[----:B------:R-:W-:Y:S05]  /*1d520*/  @!P0 BRA `(.L_x_28) ;  /* 0x0000005400888947 */ /* 0x000fea0003800000 */
[----:B-1----:R-:W2:Y:S04]  /*1d530*/  LDL.LU R0, [R1+0x310] ;  /* 0x0003100001007983 */ /* 0x002ea80000300800 */
[----:B------:R1:W-:Y:S04]  /*1d540*/  STL [R1+0x958], R59 ;  /* 0x0009583b01007387 */ /* 0x0003e80000100800 */
[----:B-1----:R-:W2:Y:S04]  /*1d550*/  LDL.LU R59, [R1+0x240] ;  /* 0x00024000013b7983 */ /* 0x002ea80000300800 */
[----:B------:R1:W-:Y:S04]  /*1d560*/  STL [R1+0x954], R60 ;  /* 0x0009543c01007387 */ /* 0x0003e80000100800 */
[----:B-1----:R-:W3:Y:S04]  /*1d570*/  LDL.LU R60, [R1+0x30c] ;  /* 0x00030c00013c7983 */ /* 0x002ee80000300800 */
[----:B------:R1:W-:Y:S04]  /*1d580*/  STL [R1+0x950], R61 ;  /* 0x0009503d01007387 */ /* 0x0003e80000100800 */
[----:B-1----:R-:W3:Y:S04]  /*1d590*/  LDL.LU R61, [R1+0x23c] ;  /* 0x00023c00013d7983 */ /* 0x002ee80000300800 */
[----:B------:R1:W-:Y:S04]  /*1d5a0*/  STL [R1+0x94c], R62 ;  /* 0x00094c3e01007387 */ /* 0x0003e80000100800 */
[----:B-1----:R-:W4:Y:S04]  /*1d5b0*/  LDL.LU R62, [R1+0x308] ;  /* 0x00030800013e7983 */ /* 0x002f280000300800 */
[----:B------:R1:W-:Y:S04]  /*1d5c0*/  STL [R1+0x948], R63 ;  /* 0x0009483f01007387 */ /* 0x0003e80000100800 */
[----:B-1----:R-:W4:Y:S04]  /*1d5d0*/  LDL.LU R63, [R1+0x238] ;  /* 0x00023800013f7983 */ /* 0x002f280000300800 */
[----:B------:R1:W-:Y:S04]  /*1d5e0*/  STL [R1+0x944], R64 ;  /* 0x0009444001007387 */ /* 0x0003e80000100800 */
        /* <DEDUP_REMOVED lines=94> */
[----:B-1----:R-:W4:Y:S01]  /*1dbd0*/  LDL.LU R111, [R1+0x180] ;  /* 0x00018000016f7983 */ /* 0x002f220000300800 */
[----:B---3--:R-:W-:Y:S01]  /*1dbe0*/  FADD R66, R67, R66 ;  /* 0x0000004243427221 */ /* 0x008fe20000000000 */
[----:B--2---:R-:W-:Y:S01]  /*1dbf0*/  FADD R64, R65, R64 ;  /* 0x0000004041407221 */ /* 0x004fe20000000000 */
[----:B----4-:R-:W-:Y:S01]  /*1dc00*/  FADD R62, R63, R62 ;  /* 0x0000003e3f3e7221 */ /* 0x010fe20000000000 */
[----:B------:R-:W-:Y:S01]  /*1dc10*/  STL [R1+0x884], R112 ;  /* 0x0008847001007387 */ /* 0x000fe20000100800 */
[----:B------:R-:W-:Y:S01]  /*1dc20*/  FADD R60, R61, R60 ;  /* 0x0000003c3d3c7221 */ /* 0x000fe20000000000 */
[----:B------:R-:W-:Y:S01]  /*1dc30*/  FADD R0, R59, R0 ;  /* 0x000000003b007221 */ /* 0x000fe20000000000 */
[----:B-----5:R-:W-:Y:S01]  /*1dc40*/  FADD R23, R90, R23 ;  /* 0x000000175a177221 */ /* 0x020fe20000000000 */
[----:B------:R-:W-:Y:S01]  /*1dc50*/  STL [R1+0x880], R113 ;  /* 0x0008807101007387 */ /* 0x000fe20000100800 */
[----:B------:R-:W-:Y:S01]  /*1dc60*/  FADD R216, R89, R216 ;  /* 0x000000d859d87221 */ /* 0x000fe20000000000 */
[----:B------:R-:W-:Y:S01]  /*1dc70*/  FADD R217, R88, R217 ;  /* 0x000000d958d97221 */ /* 0x000fe20000000000 */
[----:B------:R-:W-:Y:S01]  /*1dc80*/  FADD R218, R87, R218 ;  /* 0x000000da57da7221 */ /* 0x000fe20000000000 */
        /* <DEDUP_REMOVED lines=20> */
[----:B------:R1:W-:Y:S01]  /*1ddd0*/  STL [R1+0x868], R119 ;  /* 0x0008687701007387 */ /* 0x0003e20000100800 */
[----:B------:R-:W-:Y:S01]  /*1dde0*/  FADD R233, R72, R233 ;  /* 0x000000e948e97221 */ /* 0x000fe20000000000 */
[----:B------:R-:W-:Y:S01]  /*1ddf0*/  FADD R21, R92, R21 ;  /* 0x000000155c157221 */ /* 0x000fe20000000000 */
[----:B------:R-:W-:Y:S01]  /*1de00*/  FADD R234, R71, R234 ;  /* 0x000000ea47ea7221 */ /* 0x000fe20000000000 */
[----:B------:R2:W-:Y:S01]  /*1de10*/  STL [R1+0x300], R66 ;  /* 0x0003004201007387 */ /* 0x0005e20000100800 */
[----:B------:R-:W-:Y:S01]  /*1de20*/  FADD R235, R70, R235 ;  /* 0x000000eb46eb7221 */ /* 0x000fe20000000000 */
[----:B------:R-:W-:Y:S01]  /*1de30*/  FADD R236, R69, R236 ;  /* 0x000000ec45ec7221 */ /* 0x000fe20000000000 */
[----:B------:R-:W-:Y:S01]  /*1de40*/  FADD R237, R68, R237 ;  /* 0x000000ed44ed7221 */ /* 0x000fe20000000000 */
[----:B------:R3:W-:Y:S04]  /*1de50*/  STL [R1+0x304], R64 ;  /* 0x0003044001007387 */ /* 0x0007e80000100800 */
[----:B-1----:R-:W4:Y:S04]  /*1de60*/  LDL.LU R119, [R1+0x244] ;  /* 0x0002440001777983 */ /* 0x002f280000300800 */
[----:B------:R1:W-:Y:S01]  /*1de70*/  STL [R1+0x308], R62 ;  /* 0x0003083e01007387 */ /* 0x0003e20000100800 */
[----:B------:R-:W-:-:S03]  /*1de80*/  FADD R20, R93, R20 ;  /* 0x000000145d147221 */ /* 0x000fc60000000000 */
[----:B------:R-:W4:Y:S04]  /*1de90*/  LDL.LU R118, [R1+0x314] ;  /* 0x0003140001767983 */ /* 0x000f280000300800 */
[----:B------:R0:W-:Y:S04]  /*1dea0*/  STL [R1+0x30c], R60 ;  /* 0x00030c3c01007387 */ /* 0x0001e80000100800 */
[----:B------:R-:W4:Y:S01]  /*1deb0*/  LDL.LU R117, [R1+0x248] ;  /* 0x0002480001757983 */ /* 0x000f220000300800 */
[----:B------:R-:W-:-:S03]  /*1dec0*/  FADD R19, R94, R19 ;  /* 0x000000135e137221 */ /* 0x000fc60000000000 */
[----:B------:R0:W-:Y:S04]  /*1ded0*/  STL [R1+0x310], R0 ;  /* 0x0003100001007387 */ /* 0x0001e80000100800 */
[----:B------:R-:W4:Y:S04]  /*1dee0*/  LDL.LU R116, [R1+0x318] ;  /* 0x0003180001747983 */ /* 0x000f280000300800 */
[----:B------:R-:W4:Y:S04]  /*1def0*/  LDL.LU R115, [R1+0x24c] ;  /* 0x00024c0001737983 */ /* 0x000f280000300800 */
[----:B------:R-:W4:Y:S01]  /*1df00*/  LDL.LU R114, [R1+0x31c] ;  /* 0x00031c0001727983 */ /* 0x000f220000300800 */
[----:B------:R-:W-:-:S03]  /*1df10*/  FADD R18, R95, R18 ;  /* 0x000000125f127221 */ /* 0x000fc60000000000 */
[----:B------:R-:W4:Y:S04]  /*1df20*/  LDL.LU R113, [R1+0x250] ;  /* 0x0002500001717983 */ /* 0x000f280000300800 */
[----:B------:R-:W4:Y:S01]  /*1df30*/  LDL.LU R112, [R1+0x320] ;  /* 0x0003200001707983 */ /* 0x000f220000300800 */
[----:B------:R-:W-:Y:S01]  /*1df40*/  FADD R17, R96, R17 ;  /* 0x0000001160117221 */ /* 0x000fe20000000000 */
        /* <DEDUP_REMOVED lines=14> */
[----:B------:R-:W-:-:S02]  /*1e030*/  FADD R2, R111, R2 ;  /* 0x000000026f027221 */ /* 0x000fc40000000000 */
        /* <DEDUP_REMOVED lines=45> */
[----:B--2---:R-:W2:Y:S04]  /*1e310*/  LDL.LU R66, [R1+0x37c] ;  /* 0x00037c0001427983 */ /* 0x004ea80000300800 */
[----:B------:R-:W2:Y:S04]  /*1e320*/  LDL.LU R65, [R1+0x2b0] ;  /* 0x0002b00001417983 */ /* 0x000ea80000300800 */
[----:B---3--:R-:W3:Y:S04]  /*1e330*/  LDL.LU R64, [R1+0x380] ;  /* 0x0003800001407983 */ /* 0x008ee80000300800 */
[----:B------:R-:W3:Y:S04]  /*1e340*/  LDL.LU R63, [R1+0x2b4] ;  /* 0x0002b400013f7983 */ /* 0x000ee80000300800 */
[----:B-1----:R-:W3:Y:S04]  /*1e350*/  LDL.LU R62, [R1+0x384] ;  /* 0x00038400013e7983 */ /* 0x002ee80000300800 */
[----:B------:R-:W3:Y:S04]  /*1e360*/  LDL.LU R61, [R1+0x2b8] ;  /* 0x0002b800013d7983 */ /* 0x000ee80000300800 */
[----:B0-----:R-:W3:Y:S04]  /*1e370*/  LDL.LU R60, [R1+0x388] ;  /* 0x00038800013c7983 */ /* 0x001ee80000300800 */
[----:B------:R-:W3:Y:S04]  /*1e380*/  LDL.LU R59, [R1+0x2bc] ;  /* 0x0002bc00013b7983 */ /* 0x000ee80000300800 */
[----:B------:R-:W3:Y:S01]  /*1e390*/  LDL.LU R0, [R1+0x38c] ;  /* 0x00038c0001007983 */ /* 0x000ee20000300800 */
[----:B----4-:R-:W-:Y:S01]  /*1e3a0*/  FADD R118, R119, R118 ;  /* 0x0000007677767221 */ /* 0x010fe20000000000 */
[----:B------:R-:W-:Y:S01]  /*1e3b0*/  FADD R116, R117, R116 ;  /* 0x0000007475747221 */ /* 0x000fe20000000000 */
[----:B------:R-:W-:Y:S01]  /*1e3c0*/  FADD R114, R115, R114 ;  /* 0x0000007273727221 */ /* 0x000fe20000000000 */
[----:B------:R-:W-:-:S02]  /*1e3d0*/  FADD R112, R113, R112 ;  /* 0x0000007071707221 */ /* 0x000fc40000000000 */
[----:B------:R0:W-:Y:S04]  /*1e3e0*/  STL [R1+0x314], R118 ;  /* 0x0003147601007387 */ /* 0x0001e80000100800 */
[----:B------:R1:W-:Y:S04]  /*1e3f0*/  STL [R1+0x318], R116 ;  /* 0x0003187401007387 */ /* 0x0003e80000100800 */
[----:B------:R4:W-:Y:S04]  /*1e400*/  STL [R1+0x31c], R114 ;  /* 0x00031c7201007387 */ /* 0x0009e80000100800 */
[----:B------:R4:W-:Y:S01]  /*1e410*/  STL [R1+0x320], R112 ;  /* 0x0003207001007387 */ /* 0x0009e20000100800 */
[----:B------:R-:W-:Y:S01]  /*1e420*/  FADD R110, R111, R110 ;  /* 0x0000006e6f6e7221 */ /* 0x000fe20000000000 */
[----:B------:R-:W-:-:S04]  /*1e430*/  FADD R108, R109, R108 ;  /* 0x0000006c6d6c7221 */ /* 0x000fc80000000000 */
        /* <DEDUP_REMOVED lines=41> */
[----:B--2---:R-:W-:-:S03]  /*1e6d0*/  FADD R66, R67, R66 ;  /* 0x0000004243427221 */ /* 0x004fc60000000000 */
[----:B------:R2:W-:Y:S01]  /*1e6e0*/  STL [R1+0x378], R68 ;  /* 0x0003784401007387 */ /* 0x0005e20000100800 */
[----:B---3--:R-:W-:-:S03]  /*1e6f0*/  FADD R64, R65, R64 ;  /* 0x0000004041407221 */ /* 0x008fc60000000000 */
[----:B------:R3:W-:Y:S04]  /*1e700*/  STL [R1+0x37c], R66 ;  /* 0x00037c4201007387 */ /* 0x0007e80000100800 */
[----:B------:R3:W-:Y:S01]  /*1e710*/  STL [R1+0x380], R64 ;  /* 0x0003804001007387 */ /* 0x0007e20000100800 */
[----:B------:R-:W-:-:S03]  /*1e720*/  FADD R62, R63, R62 ;  /* 0x0000003e3f3e7221 */ /* 0x000fc60000000000 */
[----:B------:R-:W3:Y:S04]  /*1e730*/  LDL.LU R119, [R1+0x2c0] ;  /* 0x0002c00001777983 */ /* 0x000ee80000300800 */
[----:B------:R3:W-:Y:S01]  /*1e740*/  STL [R1+0x384], R62 ;  /* 0x0003843e01007387 */ /* 0x0007e20000100800 */
[----:B------:R-:W-:-:S03]  /*1e750*/  FADD R60, R61, R60 ;  /* 0x0000003c3d3c7221 */ /* 0x000fc60000000000 */
[----:B0-----:R-:W3:Y:S04]  /*1e760*/  LDL.LU R118, [R1+0x390] ;  /* 0x0003900001767983 */ /* 0x001ee80000300800 */
[----:B------:R0:W-:Y:S01]  /*1e770*/  STL [R1+0x388], R60 ;  /* 0x0003883c01007387 */ /* 0x0001e20000100800 */
[----:B------:R-:W-:-:S03]  /*1e780*/  FADD R0, R59, R0 ;  /* 0x000000003b007221 */ /* 0x000fc60000000000 */
[----:B------:R-:W3:Y:S04]  /*1e790*/  LDL.LU R117, [R1+0x2c4] ;  /* 0x0002c40001757983 */ /* 0x000ee80000300800 */
[----:B------:R0:W-:Y:S04]  /*1e7a0*/  STL [R1+0x38c], R0 ;  /* 0x00038c0001007387 */ /* 0x0001e80000100800 */
[----:B-1----:R-:W3:Y:S04]  /*1e7b0*/  LDL.LU R116, [R1+0x394] ;  /* 0x0003940001747983 */ /* 0x002ee80000300800 */
[----:B------:R-:W3:Y:S04]  /*1e7c0*/  LDL.LU R115, [R1+0x2c8] ;  /* 0x0002c80001737983 */ /* 0x000ee80000300800 */
        /* <DEDUP_REMOVED lines=27> */
[----:B------:R-:W4:Y:S04]  /*1e980*/  LDL.LU R87, [R1] ;  /* 0x0000000001577983 */ /* 0x000f280000300800 */
        /* <DEDUP_REMOVED lines=22> */
[----:B------:R-:W3:Y:S04]  /*1eaf0*/  LDL.LU R64, [R1+0x3fc] ;  /* 0x0003fc0001407983 */ /* 0x000ee80000300800 */
[----:B------:R-:W3:Y:S04]  /*1eb00*/  LDL.LU R63, [R1+0x30] ;  /* 0x00003000013f7983 */ /* 0x000ee80000300800 */
[----:B------:R-:W3:Y:S04]  /*1eb10*/  LDL.LU R62, [R1+0x400] ;  /* 0x00040000013e7983 */ /* 0x000ee80000300800 */
[----:B------:R-:W3:Y:S04]  /*1eb20*/  LDL.LU R61, [R1+0x34] ;  /* 0x00003400013d7983 */ /* 0x000ee80000300800 */
[----:B0-----:R-:W3:Y:S04]  /*1eb30*/  LDL.LU R60, [R1+0x404] ;  /* 0x00040400013c7983 */ /* 0x001ee80000300800 */
[----:B------:R-:W3:Y:S04]  /*1eb40*/  LDL.LU R59, [R1+0x38] ;  /* 0x00003800013b7983 */ /* 0x000ee80000300800 */
[----:B------:R-:W3:Y:S01]  /*1eb50*/  LDL.LU R0, [R1+0x408] ;  /* 0x0004080001007983 */ /* 0x000ee20000300800 */
[----:B------:R-:W-:-:S05]  /*1eb60*/  FADD R118, R119, R118 ;  /* 0x0000007677767221 */ /* 0x000fca0000000000 */
[----:B------:R0:W-:Y:S01]  /*1eb70*/  STL [R1+0x390], R118 ;  /* 0x0003907601007387 */ /* 0x0001e20000100800 */
[----:B------:R-:W-:Y:S01]  /*1eb80*/  FADD R116, R117, R116 ;  /* 0x0000007475747221 */ /* 0x000fe20000000000 */
[----:B----4-:R-:W-:-:S04]  /*1eb90*/  FADD R114, R115, R114 ;  /* 0x0000007273727221 */ /* 0x010fc80000000000 */
        /* <DEDUP_REMOVED lines=48> */
[----:B------:R3:W-:Y:S01]  /*1eea0*/  STL [R1+0x3f4], R68 ;  /* 0x0003f44401007387 */ /* 0x0007e20000100800 */
[----:B------:R-:W-:-:S03]  /*1eeb0*/  FADD R64, R65, R64 ;  /* 0x0000004041407221 */ /* 0x000fc60000000000 */
        /* <DEDUP_REMOVED lines=71> */
[----:B------:R-:W-:Y:S01]  /*1f330*/  STL [R1+0x40c], R118 ;  /* 0x00040c7601007387 */ /* 0x000fe20000100800 */
[----:B------:R-:W-:Y:S01]  /*1f340*/  FADD R116, R117, R116 ;  /* 0x0000007475747221 */ /* 0x000fe20000000000 */
[----:B----4-:R-:W-:-:S04]  /*1f350*/  FADD R114, R115, R114 ;  /* 0x0000007273727221 */ /* 0x010fc80000000000 */
        /* <DEDUP_REMOVED lines=44> */
[----:B------:R-:W-:Y:S01]  /*1f620*/  STL [R1+0x468], R72 ;  /* 0x0004684801007387 */ /* 0x000fe20000100800 */
[----:B---3--:R-:W-:-:S03]  /*1f630*/  FADD R68, R69, R68 ;  /* 0x0000004445447221 */ /* 0x008fc60000000000 */
[----:B------:R-:W-:Y:S01]  /*1f640*/  STL [R1+0x46c], R70 ;  /* 0x00046c4601007387 */ /* 0x000fe20000100800 */
[----:B------:R-:W-:-:S03]  /*1f650*/  FADD R66, R67, R66 ;  /* 0x0000004243427221 */ /* 0x000fc60000000000 */
[----:B------:R-:W-:Y:S01]  /*1f660*/  STL [R1+0x470], R68 ;  /* 0x0004704401007387 */ /* 0x000fe20000100800 */
[----:B------:R-:W-:-:S03]  /*1f670*/  FADD R64, R65, R64 ;  /* 0x0000004041407221 */ /* 0x000fc60000000000 */
[----:B------:R-:W-:Y:S04]  /*1f680*/  STL [R1+0x474], R66 ;  /* 0x0004744201007387 */ /* 0x000fe80000100800 */
[----:B------:R-:W-:Y:S01]  /*1f690*/  STL [R1+0x478], R64 ;  /* 0x0004784001007387 */ /* 0x000fe20000100800 */
[----:B------:R-:W-:Y:S01]  /*1f6a0*/  FADD R62, R63, R62 ;  /* 0x0000003e3f3e7221 */ /* 0x000fe20000000000 */
[----:B------:R-:W-:Y:S01]  /*1f6b0*/  FADD R60, R61, R60 ;  /* 0x0000003c3d3c7221 */ /* 0x000fe20000000000 */
[----:B------:R-:W-:Y:S02]  /*1f6c0*/  FADD R0, R59, R0 ;  /* 0x000000003b007221 */ /* 0x000fe40000000000 */
[----:B------:R-:W2:Y:S04]  /*1f6d0*/  LDL.LU R59, [R1+0xb8] ;  /* 0x0000b800013b7983 */ /* 0x000ea80000300800 */
[----:B------:R-:W-:Y:S04]  /*1f6e0*/  STL [R1+0x47c], R62 ;  /* 0x00047c3e01007387 */ /* 0x000fe80000100800 */
[----:B------:R0:W-:Y:S04]  /*1f6f0*/  STL [R1+0x480], R60 ;  /* 0x0004803c01007387 */ /* 0x0001e80000100800 */
[----:B0-----:R-:W2:Y:S04]  /*1f700*/  LDL.LU R60, [R1+0x488] ;  /* 0x00048800013c7983 */ /* 0x001ea80000300800 */
[----:B------:R-:W3:Y:S04]  /*1f710*/  LDL.LU R61, [R1+0xbc] ;  /* 0x0000bc00013d7983 */ /* 0x000ee80000300800 */
[----:B------:R0:W-:Y:S04]  /*1f720*/  STL [R1+0x484], R0 ;  /* 0x0004840001007387 */ /* 0x0001e80000100800 */
[----:B------:R-:W3:Y:S04]  /*1f730*/  LDL.LU R62, [R1+0x48c] ;  /* 0x00048c00013e7983 */ /* 0x000ee80000300800 */
        /* <DEDUP_REMOVED lines=71> */
[----:B------:R-:W-:-:S03]  /*1fbb0*/  FADD R70, R69, R70 ;  /* 0x0000004645467221 */ /* 0x000fc60000000000 */
[----:B0-----:R-:W4:Y:S04]  /*1fbc0*/  LDL.LU R64, [R1+0x944] ;  /* 0x0009440001407983 */ /* 0x001f280000300800 */
[----:B------:R-:W4:Y:S04]  /*1fbd0*/  LDL.LU R65, [R1+0x940] ;  /* 0x0009400001417983 */ /* 0x000f280000300800 */
[----:B------:R0:W-:Y:S01]  /*1fbe0*/  STL [R1+0x494], R66 ;  /* 0x0004944201007387 */ /* 0x0001e20000100800 */
[----:B------:R-:W-:Y:S01]  /*1fbf0*/  FADD R72, R71, R72 ;  /* 0x0000004847487221 */ /* 0x000fe20000000000 */
        /* <DEDUP_REMOVED lines=27> */
[----:B------:R-:W-:Y:S01]  /*1fdb0*/  FADD R110, R111, R110 ;  /* 0x0000006e6f6e7221 */ /* 0x000fe20000000000 */
[----:B------:R-:W-:Y:S01]  /*1fdc0*/  FADD R108, R109, R108 ;  /* 0x0000006c6d6c7221 */ /* 0x000fe20000000000 */
        /* <DEDUP_REMOVED lines=13> */
[----:B------:R-:W-:Y:S04]  /*1fea0*/  STL [R1+0x4b8], R118 ;  /* 0x0004b87601007387 */ /* 0x000fe80000100800 */
[----:B------:R-:W-:Y:S04]  /*1feb0*/  STL [R1+0x4bc], R116 ;  /* 0x0004bc7401007387 */ /* 0x000fe80000100800 */
        /* <DEDUP_REMOVED lines=17> */
[----:B------:R-:W-:Y:S04]  /*1ffd0*/  STL [R1+0x4e8], R94 ;  /* 0x0004e85e01007387 */ /* 0x000fe80000100800 */
[----:B------:R-:W-:Y:S04]  /*1ffe0*/  STL [R1+0x4ec], R92 ;  /* 0x0004ec5c01007387 */ /* 0x000fe80000100800 */
[----:B------:R-:W-:Y:S04]  /*1fff0*/  STL [R1+0x4f0], R90 ;  /* 0x0004f05a01007387 */ /* 0x000fe80000100800 */
[----:B------:R-:W-:Y:S04]  /*20000*/  STL [R1+0x4f4], R88 ;  /* 0x0004f45801007387 */ /* 0x000fe80000100800 */
[----:B------:R-:W2:Y:S04]  /*20010*/  LDL.LU R83, [R1+0x134] ;  /* 0x0001340001537983 */ /* 0x000ea80000300800 */
[----:B------:R-:W-:Y:S04]  /*20020*/  STL [R1+0x4f8], R86 ;  /* 0x0004f85601007387 */ /* 0x000fe80000100800 */
[----:B------:R-:W2:Y:S04]  /*20030*/  LDL.LU R115, [R1+0x504] ;  /* 0x0005040001737983 */ /* 0x000ea80000300800 */
[----:B------:R0:W-:Y:S04]  /*20040*/  STL [R1+0x4fc], R84 ;  /* 0x0004fc5401007387 */ /* 0x0001e80000100800 */
[----:B0-----:R-:W3:Y:S04]  /*20050*/  LDL.LU R84, [R1+0x138] ;  /* 0x0001380001547983 */ /* 0x001ee80000300800 */
        /* <DEDUP_REMOVED lines=35> */
[----:B------:R-:W4:Y:S01]  /*20290*/  LDL.LU R114, [R1+0x54c] ;  /* 0x00054c0001727983 */ /* 0x000f220000300800 */
[----:B--2---:R-:W-:-:S03]  /*202a0*/  FADD R115, R83, R115 ;  /* 0x0000007353737221 */ /* 0x004fc60000000000 */
[----:B------:R-:W2:Y:S04]  /*202b0*/  LDL.LU R83, [R1+0x8f8] ;  /* 0x0008f80001537983 */ /* 0x000ea80000300800 */
[----:B------:R0:W-:Y:S04]  /*202c0*/  STL [R1+0x504], R115 ;  /* 0x0005047301007387 */ /* 0x0001e80000100800 */
[----:B0-----:R-:W2:Y:S01]  /*202d0*/  LDL.LU R115, [R1+0x550] ;  /* 0x0005500001737983 */ /* 0x001ea20000300800 */
[----:B---3--:R-:W-:-:S03]  /*202e0*/  FADD R116, R84, R116 ;  /* 0x0000007454747221 */ /* 0x008fc60000000000 */
[----:B------:R-:W3:Y:S04]  /*202f0*/  LDL.LU R84, [R1+0x8f4] ;  /* 0x0008f40001547983 */ /* 0x000ee80000300800 */
[----:B------:R0:W-:Y:S01]  /*20300*/  STL [R1+0x508], R116 ;  /* 0x0005087401007387 */ /* 0x0001e20000100800 */
[----:B----4-:R-:W-:-:S03]  /*20310*/  FADD R117, R85, R117 ;  /* 0x0000007555757221 */ /* 0x010fc60000000000 */
[----:B0-----:R-:W4:Y:S01]  /*20320*/  LDL.LU R116, [R1+0x554] ;  /* 0x0005540001747983 */ /* 0x001f220000300800 */
[----:B------:R-:W-:-:S03]  /*20330*/  FADD R118, R86, R118 ;  /* 0x0000007656767221 */ /* 0x000fc60000000000 */
[----:B------:R-:W3:Y:S04]  /*20340*/  LDL.LU R85, [R1+0x8f0] ;  /* 0x0008f00001557983 */ /* 0x000ee80000300800 */
[----:B------:R0:W-:Y:S01]  /*20350*/  STL [R1+0x50c], R117 ;  /* 0x00050c7501007387 */ /* 0x0001e20000100800 */
[----:B------:R-:W-:-:S03]  /*20360*/  FADD R119, R87, R119 ;  /* 0x0000007757777221 */ /* 0x000fc60000000000 */
[----:B0-----:R-:W3:Y:S04]  /*20370*/  LDL.LU R117, [R1+0x558] ;  /* 0x0005580001757983 */ /* 0x001ee80000300800 */
[----:B------:R-:W3:Y:S04]  /*20380*/  LDL.LU R86, [R1+0x8ec] ;  /* 0x0008ec0001567983 */ /* 0x000ee80000300800 */
[----:B------:R0:W-:Y:S04]  /*20390*/  STL [R1+0x510], R118 ;  /* 0x0005107601007387 */ /* 0x0001e80000100800 */
[----:B0-----:R-:W3:Y:S04]  /*203a0*/  LDL.LU R118, [R1+0x55c] ;  /* 0x00055c0001767983 */ /* 0x001ee80000300800 */
[----:B------:R-:W3:Y:S04]  /*203b0*/  LDL.LU R87, [R1+0x8e8] ;  /* 0x0008e80001577983 */ /* 0x000ee80000300800 */
[----:B------:R0:W-:Y:S04]  /*203c0*/  STL [R1+0x514], R119 ;  /* 0x0005147701007387 */ /* 0x0001e80000100800 */
[----:B0-----:R-:W3:Y:S01]  /*203d0*/  LDL.LU R119, [R1+0x560] ;  /* 0x0005600001777983 */ /* 0x001ee20000300800 */
[----:B------:R-:W-:Y:S01]  /*203e0*/  FADD R0, R88, R0 ;  /* 0x0000000058007221 */ /* 0x000fe20000000000 */
[----:B------:R-:W-:-:S02]  /*203f0*/  FADD R90, R89, R90 ;  /* 0x0000005a595a7221 */ /* 0x000fc40000000000 */
[----:B------:R-:W3:Y:S01]  /*20400*/  LDL.LU R88, [R1+0x8e4] ;  /* 0x0008e40001587983 */ /* 0x000ee20000300800 */
[----:B------:R-:W-:-:S03]  /*20410*/  FADD R92, R91, R92 ;  /* 0x0000005c5b5c7221 */ /* 0x000fc60000000000 */
[----:B------:R0:W-:Y:S01]  /*20420*/  STL [R1+0x518], R0 ;  /* 0x0005180001007387 */ /* 0x0001e20000100800 */
[----:B------:R-:W-:Y:S01]  /*20430*/  FADD R94, R93, R94 ;  /* 0x0000005e5d5e7221 */ /* 0x000fe20000000000 */
[----:B------:R-:W-:Y:S02]  /*20440*/  FADD R96, R95, R96 ;  /* 0x000000605f607221 */ /* 0x000fe40000000000 */
[----:B0-----:R-:W3:Y:S04]  /*20450*/  LDL.LU R0, [R1+0x564] ;  /* 0x0005640001007983 */ /* 0x001ee80000300800 */
[----:B------:R-:W3:Y:S04]  /*20460*/  LDL.LU R89, [R1+0x8e0] ;  /* 0x0008e00001597983 */ /* 0x000ee80000300800 */
[----:B------:R0:W-:Y:S01]  /*20470*/  STL [R1+0x51c], R90 ;  /* 0x00051c5a01007387 */ /* 0x0001e20000100800 */
[----:B------:R-:W-:-:S03]  /*20480*/  FADD R98, R97, R98 ;  /* 0x0000006261627221 */ /* 0x000fc60000000000 */
        /* <DEDUP_REMOVED lines=38> */
[----:B0-----:R-:W3:Y:S04]  /*206f0*/  LDL.LU R112, [R1+0x578] ;  /* 0x0005780001707983 */ /* 0x001ee80000300800 */
[----:B------:R-:W3:Y:S04]  /*20700*/  LDL.LU R106, [R1+0x89c] ;  /* 0x00089c00016a7983 */ /* 0x000ee80000300800 */
[----:B------:R0:W-:Y:S01]  /*20710*/  STL [R1+0x548], R113 ;  /* 0x0005487101007387 */ /* 0x0001e20000100800 */
[----:B--2---:R-:W-:-:S03]  /*20720*/  FADD R115, R120, R115 ;  /* 0x0000007378737221 */ /* 0x004fc60000000000 */
[----:B0-----:R-:W2:Y:S04]  /*20730*/  LDL.LU R113, [R1+0x57c] ;  /* 0x00057c0001717983 */ /* 0x001ea80000300800 */
[----:B------:R-:W2:Y:S04]  /*20740*/  LDL.LU R107, [R1+0x898] ;  /* 0x00089800016b7983 */ /* 0x000ea80000300800 */
[----:B------:R0:W-:Y:S01]  /*20750*/  STL [R1+0x54c], R114 ;  /* 0x00054c7201007387 */ /* 0x0001e20000100800 */
[----:B----4-:R-:W-:-:S03]  /*20760*/  FADD R116, R121, R116 ;  /* 0x0000007479747221 */ /* 0x010fc60000000000 */
[----:B0-----:R-:W4:Y:S04]  /*20770*/  LDL.LU R114, [R1+0x580] ;  /* 0x0005800001727983 */ /* 0x001f280000300800 */
[----:B------:R0:W-:Y:S01]  /*20780*/  STL [R1+0x550], R115 ;  /* 0x0005507301007387 */ /* 0x0001e20000100800 */
[----:B---3--:R-:W-:-:S03]  /*20790*/  FADD R117, R122, R117 ;  /* 0x000000757a757221 */ /* 0x008fc60000000000 */
[----:B0-----:R-:W3:Y:S04]  /*207a0*/  LDL.LU R115, [R1+0x584] ;  /* 0x0005840001737983 */ /* 0x001ee80000300800 */
[----:B------:R0:W-:Y:S04]  /*207b0*/  STL [R1+0x554], R116 ;  /* 0x0005547401007387 */ /* 0x0001e80000100800 */
[----:B0-----:R-:W3:Y:S01]  /*207c0*/  LDL.LU R116, [R1+0x588] ;  /* 0x0005880001747983 */ /* 0x001ee20000300800 */
[----:B------:R-:W-:-:S03]  /*207d0*/  FADD R118, R123, R118 ;  /* 0x000000767b767221 */ /* 0x000fc60000000000 */
[----:B------:R0:W-:Y:S04]  /*207e0*/  STL [R1+0x558], R117 ;  /* 0x0005587501007387 */ /* 0x0001e80000100800 */
[----:B0-----:R-:W3:Y:S04]  /*207f0*/  LDL.LU R117, [R1+0x58c] ;  /* 0x00058c0001757983 */ /* 0x001ee80000300800 */
[----:B------:R0:W-:Y:S01]  /*20800*/  STL [R1+0x55c], R118 ;  /* 0x00055c7601007387 */ /* 0x0001e20000100800 */
[----:B------:R-:W-:-:S03]  /*20810*/  FADD R119, R124, R119 ;  /* 0x000000777c777221 */ /* 0x000fc60000000000 */
[----:B0-----:R-:W3:Y:S04]  /*20820*/  LDL.LU R118, [R1+0x590] ;  /* 0x0005900001767983 */ /* 0x001ee80000300800 */
[----:B------:R0:W-:Y:S04]  /*20830*/  STL [R1+0x560], R119 ;  /* 0x0005607701007387 */ /* 0x0001e80000100800 */
[----:B0-----:R-:W3:Y:S01]  /*20840*/  LDL.LU R119, [R1+0x594] ;  /* 0x0005940001777983 */ /* 0x001ee20000300800 */
[----:B------:R-:W-:-:S03]  /*20850*/  FADD R0, R125, R0 ;  /* 0x000000007d007221 */ /* 0x000fc60000000000 */
[----:B------:R-:W3:Y:S04]  /*20860*/  LDL.LU R125, [R1+0x5c8] ;  /* 0x0005c800017d7983 */ /* 0x000ee80000300800 */
[----:B------:R-:W3:Y:S04]  /*20870*/  LDL.LU R124, [R1+0x5cc] ;  /* 0x0005cc00017c7983 */ /* 0x000ee80000300800 */
[----:B------:R-:W3:Y:S04]  /*20880*/  LDL.LU R123, [R1+0x5d0] ;  /* 0x0005d000017b7983 */ /* 0x000ee80000300800 */
[----:B------:R0:W-:Y:S04]  /*20890*/  STL [R1+0x564], R0 ;  /* 0x0005640001007387 */ /* 0x0001e80000100800 */
[----:B------:R-:W3:Y:S04]  /*208a0*/  LDL.LU R122, [R1+0x5d4] ;  /* 0x0005d400017a7983 */ /* 0x000ee80000300800 */
[----:B------:R-:W3:Y:S04]  /*208b0*/  LDL.LU R121, [R1+0x5d8] ;  /* 0x0005d80001797983 */ /* 0x000ee80000300800 */
[----:B------:R-:W3:Y:S04]  /*208c0*/  LDL.LU R120, [R1+0x5dc] ;  /* 0x0005dc0001787983 */ /* 0x000ee80000300800 */
[----:B0-----:R-:W3:Y:S01]  /*208d0*/  LDL.LU R0, [R1+0x5e0] ;  /* 0x0005e00001007983 */ /* 0x001ee20000300800 */
[----:B------:R-:W-:-:S05]  /*208e0*/  FADD R108, R126, R108 ;  /* 0x0000006c7e6c7221 */ /* 0x000fca0000000000 */
[----:B------:R0:W-:Y:S04]  /*208f0*/  STL [R1+0x568], R108 ;  /* 0x0005686c01007387 */ /* 0x0001e80000100800 */
[----:B0-----:R-:W3:Y:S01]  /*20900*/  LDL.LU R108, [R1+0x894] ;  /* 0x00089400016c7983 */ /* 0x001ee20000300800 */
[----:B------:R-:W-:-:S03]  /*20910*/  FADD R109, R127, R109 ;  /* 0x0000006d7f6d7221 */ /* 0x000fc60000000000 */
[----:B------:R-:W3:Y:S04]  /*20920*/  LDL.LU R126, [R1+0x5c4] ;  /* 0x0005c400017e7983 */ /* 0x000ee80000300800 */
        /* <DEDUP_REMOVED lines=14> */
[----:B--2---:R-:W-:-:S03]  /*20a10*/  FADD R113, R131, R113 ;  /* 0x0000007183717221 */ /* 0x004fc60000000000 */
[----:B------:R-:W2:Y:S04]  /*20a20*/  LDL.LU R130, [R1+0x5b4] ;  /* 0x0005b40001827983 */ /* 0x000ea80000300800 */
[----:B------:R0:W-:Y:S04]  /*20a30*/  STL [R1+0x57c], R113 ;  /* 0x00057c7101007387 */ /* 0x0001e80000100800 */
[----:B0-----:R-:W2:Y:S01]  /*20a40*/  LDL.LU R113, [R1+0x880] ;  /* 0x0008800001717983 */ /* 0x001ea20000300800 */
[----:B----4-:R-:W-:-:S03]  /*20a50*/  FADD R114, R132, R114 ;  /* 0x0000007284727221 */ /* 0x010fc60000000000 */
[----:B------:R-:W4:Y:S04]  /*20a60*/  LDL.LU R131, [R1+0x5b0] ;  /* 0x0005b00001837983 */ /* 0x000f280000300800 */
[----:B------:R0:W-:Y:S01]  /*20a70*/  STL [R1+0x580], R114 ;  /* 0x0005807201007387 */ /* 0x0001e20000100800 */
[----:B---3--:R-:W-:-:S03]  /*20a80*/  FADD R115, R133, R115 ;  /* 0x0000007385737221 */ /* 0x008fc60000000000 */
[----:B0-----:R-:W3:Y:S04]  /*20a90*/  LDL.LU R114, [R1+0x87c] ;  /* 0x00087c0001727983 */ /* 0x001ee80000300800 */
[----:B------:R-:W3:Y:S04]  /*20aa0*/  LDL.LU R132, [R1+0x5ac] ;  /* 0x0005ac0001847983 */ /* 0x000ee80000300800 */
[----:B------:R0:W-:Y:S01]  /*20ab0*/  STL [R1+0x584], R115 ;  /* 0x0005847301007387 */ /* 0x0001e20000100800 */
[----:B------:R-:W-:-:S03]  /*20ac0*/  FADD R116, R134, R116 ;  /* 0x0000007486747221 */ /* 0x000fc60000000000 */
[----:B0-----:R-:W3:Y:S04]  /*20ad0*/  LDL.LU R115, [R1+0x878] ;  /* 0x0008780001737983 */ /* 0x001ee80000300800 */
[----:B------:R-:W3:Y:S01]  /*20ae0*/  LDL.LU R133, [R1+0x5a8] ;  /* 0x0005a80001857983 */ /* 0x000ee20000300800 */
[----:B------:R-:W-:-:S03]  /*20af0*/  FADD R117, R135, R117 ;  /* 0x0000007587757221 */ /* 0x000fc60000000000 */
[----:B------:R0:W-:Y:S04]  /*20b00*/  STL [R1+0x588], R116 ;  /* 0x0005887401007387 */ /* 0x0001e80000100800 */
[----:B0-----:R-:W3:Y:S01]  /*20b10*/  LDL.LU R116, [R1+0x874] ;  /* 0x0008740001747983 */ /* 0x001ee20000300800 */
        /* <DEDUP_REMOVED lines=11> */
[----:B------:R-:W3:Y:S01]  /*20bd0*/  LDL.LU R137, [R1+0x598] ;  /* 0x0005980001897983 */ /* 0x000ee20000300800 */
        /* <DEDUP_REMOVED lines=11> */
[----:B--2---:R-:W-:Y:S01]  /*20c90*/  FADD R130, R145, R130 ;  /* 0x0000008291827221 */ /* 0x004fe20000000000 */
[----:B----4-:R-:W-:Y:S01]  /*20ca0*/  FADD R131, R144, R131 ;  /* 0x0000008390837221 */ /* 0x010fe20000000000 */
[----:B---3--:R-:W-:Y:S01]  /*20cb0*/  FADD R132, R143, R132 ;  /* 0x000000848f847221 */ /* 0x008fe20000000000 */
[----:B------:R-:W-:Y:S01]  /*20cc0*/  FADD R133, R142, R133 ;  /* 0x000000858e857221 */ /* 0x000fe20000000000 */
[----:B------:R-:W-:Y:S01]  /*20cd0*/  FADD R134, R141, R134 ;  /* 0x000000868d867221 */ /* 0x000fe20000000000 */
[----:B------:R-:W-:Y:S01]  /*20ce0*/  FADD R135, R140, R135 ;  /* 0x000000878c877221 */ /* 0x000fe20000000000 */
[----:B------:R-:W-:Y:S01]  /*20cf0*/  FADD R136, R139, R136 ;  /* 0x000000888b887221 */ /* 0x000fe20000000000 */
[----:B------:R-:W-:-:S05]  /*20d00*/  FADD R137, R138, R137 ;  /* 0x000000898a897221 */ /* 0x000fca0000000000 */
        /* <DEDUP_REMOVED lines=16> */
[----:B------:R-:W4:Y:S04]  /*20e10*/  LDL.LU R149, [R1+0x5e4] ;  /* 0x0005e40001957983 */ /* 0x000f280000300800 */
[----:B------:R4:W-:Y:S04]  /*20e20*/  STL [R1+0x5d8], R121 ;  /* 0x0005d87901007387 */ /* 0x0009e80000100800 */
[----:B------:R-:W4:Y:S04]  /*20e30*/  LDL.LU R148, [R1+0x5e8] ;  /* 0x0005e80001947983 */ /* 0x000f280000300800 */
[----:B------:R4:W-:Y:S04]  /*20e40*/  STL [R1+0x5dc], R120 ;  /* 0x0005dc7801007387 */ /* 0x0009e80000100800 */
        /* <DEDUP_REMOVED lines=13> */
[----:B--2---:R-:W2:Y:S04]  /*20f20*/  LDL.LU R135, [R1+0x61c] ;  /* 0x00061c0001877983 */ /* 0x004ea80000300800 */
        /* <DEDUP_REMOVED lines=445> */
[----:B------:R-:W-:Y:S01]  /*22b00*/  FADD R120, R118, R120 ;  /* 0x0000007876787221 */ /* 0x000fe20000000000 */
[----:B------:R-:W-:-:S05]  /*22b10*/  FADD R0, R0, R119 ;  /* 0x0000007700007221 */ /* 0x000fca0000000000 */
[----:B------:R0:W-:Y:S04]  /*22b20*/  STL [R1+0x84c], R0 ;  /* 0x00084c0001007387 */ /* 0x0001e80000100800 */
[----:B------:R0:W-:Y:S04]  /*22b30*/  STL [R1+0x844], R121 ;  /* 0x0008447901007387 */ /* 0x0001e80000100800 */
[----:B------:R0:W-:Y:S02]  /*22b40*/  STL [R1+0x848], R120 ;  /* 0x0008487801007387 */ /* 0x0001e40000100800 */
.L_x_28:
[----:B01----:R-:W0:Y:S02]  /*22b50*/  LDC R0, c[0x0][0x28c] ;  /* 0x0000a300ff007b82 */ /* 0x003e240000000800 */
[----:B0-----:R-:W-:-:S13]  /*22b60*/  ISETP.GE.AND P0, PT, R0, 0x1, PT ;  /* 0x000000010000780c */ /* 0x001fda0003f06270 */
[----:B------:R-:W-:Y:S05]  /*22b70*/  @!P0 BRA `(.L_x_29) ;  /* 0x0000000000408947 */ /* 0x000fea0003800000 */
[----:B------:R-:W-:-:S06]  /*22b80*/  UISETP.NE.AND UP0, UPT, UR8, 0x3, UPT ;  /* 0x000000030800788c */ /* 0x000fcc000bf05270 */
[----:B------:R-:W-:-:S13]  /*22b90*/  PLOP3.LUT P0, PT, PT, PT, UP0, 0x80, 0x0 ;  /* 0x000000000000781c */ /* 0x000fda0003f0f008 */
[----:B------:R-:W-:Y:S05]  /*22ba0*/  @!P0 BRA `(.L_x_30) ;  /* 0x0000000000048947 */ /* 0x000fea0003800000 */
[----:B------:R-:W-:Y:S01]  /*22bb0*/  BPT.TRAP 0x1 ;  /* 0x000000040000795c */ /* 0x000fe20000300000 */
.L_x_30:
[----:B------:R-:W-:-:S04]  /*22bc0*/  UISETP.LT.AND UP0, UPT, UR24, 0x1, UPT ;  /* 0x000000011800788c */ /* 0x000fc8000bf01270 */
[----:B------:R-:W-:Y:S02]  /*22bd0*/  USEL UR6, UR24, 0x1, UP0 ;  /* 0x0000000118067887 */ /* 0x000fe40008000000 */
[----:B------:R-:W-:Y:S02]  /*22be0*/  UISETP.GT.U32.AND UP0, UPT, UR7, 0x1, UPT ;  /* 0x000000010700788c */ /* 0x000fe4000bf04070 */
[----:B------:R-:W-:-:S04]  /*22bf0*/  UIADD3 UR6, UR5, UR24, -UR6 ;  /* 0x0000001805067290 */ /* 0x000fc8000fffe806 */
[----:B------:R-:W-:Y:S01]  /*22c00*/  USHF.L.U32 UR6, UR6, 0x3, URZ ;  /* 0x0000000306067899 */ /* 0x000fe2000800063f */
[----:B------:R-:W-:-:S03]  /*22c10*/  PLOP3.LUT P0, PT, PT, PT, UP0, 0x80, 0x0 ;  /* 0x000000000000781c */ /* 0x000fc60003f0f008 */
[----:B------:R-:W-:-:S04]  /*22c20*/  ULOP3.LUT UR6, UR6, 0x8, URZ, 0xc0, !UPT ;  /* 0x0000000806067892 */ /* 0x000fc8000f8ec03f */
[----:B------:R-:W-:-:S04]  /*22c30*/  UIADD3 UR6, UR12, 0x10, UR6 ;  /* 0x000000100c067890 */ /* 0x000fc8000fffe006 */
[----:B------:R-:W-:-:S09]  /*22c40*/  UPRMT UR6, URZ, 0x654, UR6 ;  /* 0x000006543f067896 */ /* 0x000fd20008000006 */
[----:B------:R-:W-:Y:S01]  /*22c50*/  SYNCS.ARRIVE.TRANS64.RED.A1T0 RZ, [UR6], RZ ;  /* 0x000000ffffff79a7 */ /* 0x000fe20008100406 */
[----:B------:R-:W-:Y:S05]  /*22c60*/  @P0 BRA `(.L_x_29) ;  /* 0x0000000000040947 */ /* 0x000fea0003800000 */
[----:B------:R-:W-:Y:S01]  /*22c70*/  BPT.TRAP 0x1 ;  /* 0x000000040000795c */ /* 0x000fe20000300000 */
.L_x_29:
[----:B------:R-:W2:Y:S01]  /*22c80*/  LDL.LU R0, [R1+0x858] ;  /* 0x0008580001007983 */ /* 0x000ea20000300800 */
[----:B------:R-:W0:Y:S01]  /*22c90*/  LDC R24, c[0x0][0x288] ;  /* 0x0000a200ff187b82 */ /* 0x000e220000000800 */
[----:B------:R-:W-:Y:S02]  /*22ca0*/  ULDC UR6, c[0x0][0x284] ;  /* 0x0000a10000067ab9 */ /* 0x000fe40000000800 */
[----:B------:R-:W3:Y:S01]  /*22cb0*/  LDL.LU R27, [R1+0x85c] ;  /* 0x00085c00011b7983 */ /* 0x000ee20000300800 */
[----:B------:R-:W1:Y:S01]  /*22cc0*/  S2R R26, SR_TID.X ;  /* 0x00000000001a7919 */ /* 0x000e620000002100 */
[----:B------:R-:W-:Y:S01]  /*22cd0*/  IMAD.MOV.U32 R41, RZ, RZ, -0x1 ;  /* 0xffffffffff297424 */ /* 0x000fe200078e00ff */
[----:B-1----:R-:W-:Y:S01]  /*22ce0*/  SHF.R.U32.HI R25, RZ, 0x7, R26 ;  /* 0x00000007ff197819 */ /* 0x002fe2000001161a */
[----:B------:R-:W-:-:S03]  /*22cf0*/  IMAD.SHL.U32 R33, R26, 0x2, RZ ;  /* 0x000000021a217824 */ /* 0x000fc600078e00ff */
[----:B------:R-:W-:-:S04]  /*22d00*/  LOP3.LUT R25, R25, 0x1, RZ, 0xc0, !PT ;  /* 0x0000000119197812 */ /* 0x000fc800078ec0ff */
[----:B------:R-:W-:Y:S01]  /*22d10*/  SHF.L.U32 R35, R25, 0x6, RZ ;  /* 0x0000000619237819 */ /* 0x000fe200000006ff */
[----:B--2---:R-:W-:Y:S01]  /*22d20*/  IMAD R32, R0, 0x180, RZ ;  /* 0x0000018000207824 */ /* 0x004fe200078e02ff */
[----:B------:R-:W-:-:S04]  /*22d30*/  LOP3.LUT R0, R26, 0x3, RZ, 0xc0, !PT ;  /* 0x000000031a007812 */ /* 0x000fc800078ec0ff */
[----:B0-----:R-:W-:Y:S01]  /*22d40*/  ISETP.GE.AND P0, PT, R32, R24, PT ;  /* 0x000000182000720c */ /* 0x001fe20003f06270 */
[----:B------:R-:W-:Y:S01]  /*22d50*/  IMAD R0, R0, -0x2, R24 ;  /* 0xfffffffe00007824 */ /* 0x000fe200078e0218 */
[----:B------:R-:W-:Y:S01]  /*22d60*/  SHF.R.U32.HI R24, RZ, 0x2, R26 ;  /* 0x00000002ff187819 */ /* 0x000fe2000001161a */
[----:B---3--:R-:W-:Y:S01]  /*22d70*/  IMAD.SHL.U32 R34, R27, 0x100, RZ ;  /* 0x000001001b227824 */ /* 0x008fe200078e00ff */
[----:B------:R-:W-:Y:S02]  /*22d80*/  LOP3.LUT R26, R26, 0x60, RZ, 0xc0, !PT ;  /* 0x000000601a1a7812 */ /* 0x000fe400078ec0ff */
[----:B------:R-:W-:Y:S02]  /*22d90*/  LOP3.LUT R24, R24, 0x7, RZ, 0xc0, !PT ;  /* 0x0000000718187812 */ /* 0x000fe400078ec0ff */
[----:B------:R-:W-:Y:S02]  /*22da0*/  SHF.R.U32.HI R26, RZ, 0x1, R26 ;  /* 0x00000001ff1a7819 */ /* 0x000fe4000001161a */
[----:B------:R-:W-:-:S02]  /*22db0*/  ISETP.GE.OR P0, PT, R34, UR6, P0 ;  /* 0x0000000622007c0c */ /* 0x000fc40008706670 */
[--C-:B------:R-:W-:Y:S02]  /*22dc0*/  LOP3.LUT R35, R35, 0x40, R24.reuse, 0xe2, !PT ;  /* 0x0000004023237812 */ /* 0x100fe400078ee218 */
[----:B------:R-:W-:Y:S01]  /*22dd0*/  IADD3 R24, RZ, -R26, -R24 ;  /* 0x8000001aff187210 */ /* 0x000fe20007ffe818 */
[----:B------:R-:W-:-:S04]  /*22de0*/  IMAD.WIDE R36, R27, 0x100, RZ ;  /* 0x000001001b247825 */ /* 0x000fc800078e02ff */
[----:B------:R-:W-:Y:S01]  /*22df0*/  IMAD R24, R25, -0x40, R24 ;  /* 0xffffffc019187824 */ /* 0x000fe200078e0218 */
[----:B------:R-:W-:Y:S01]  /*22e00*/  LOP3.LUT R35, R36, R35, R26, 0xfe, !PT ;  /* 0x0000002324237212 */ /* 0x000fe200078efe1a */
[----:B------:R-:W-:-:S03]  /*22e10*/  IMAD.IADD R0, R0, 0x1, -R32 ;  /* 0x0000000100007824 */ /* 0x000fc600078e0a20 */
[----:B------:R-:W-:Y:S02]  /*22e20*/  IADD3 R34, -R34, UR6, R24 ;  /* 0x0000000622227c10 */ /* 0x000fe4000fffe118 */
[----:B------:R-:W-:Y:S01]  /*22e30*/  LOP3.LUT R32, R32, 0x6, R33, 0xf8, !PT ;  /* 0x0000000620207812 */ /* 0x000fe200078ef821 */
[----:B------:R-:W-:Y:S06]  /*22e40*/  @P0 BRA `(.L_x_31) ;  /* 0x000001c400cc0947 */ /* 0x000fec0003800000 */
[----:B------:R-:W0:Y:S01]  /*22e50*/  LDC.64 R28, c[0x0][0x5c8] ;  /* 0x00017200ff1c7b82 */ /* 0x000e220000000a00 */
[----:B------:R-:W-:Y:S01]  /*22e60*/  USHF.R.S32.HI UR9, URZ, 0x1f, UR27 ;  /* 0x0000001f3f097899 */ /* 0x000fe2000801141b */
[----:B------:R-:W-:Y:S01]  /*22e70*/  SHF.R.S32.HI R33, RZ, 0x1f, R32 ;  /* 0x0000001fff217819 */ /* 0x000fe20000011420 */
[----:B------:R-:W-:Y:S01]  /*22e80*/  ULDC.64 UR10, c[0x0][0x5d0] ;  /* 0x00017400000a7ab9 */ /* 0x000fe20000000a00 */
[----:B------:R-:W-:Y:S01]  /*22e90*/  BSSY B0, `(.L_x_31) ;  /* 0x0001c6e000007945 */ /* 0x000fe20003800000 */
[----:B------:R-:W-:Y:S02]  /*22ea0*/  UIMAD UR6, UR9, UR10, URZ ;  /* 0x0000000a090672a4 */ /* 0x000fe4000f8e023f */
[----:B------:R-:W-:Y:S02]  /*22eb0*/  MOV R26, UR10 ;  /* 0x0000000a001a7c02 */ /* 0x000fe40008000f00 */
[----:B------:R-:W-:-:S03]  /*22ec0*/  UIMAD UR6, UR27, UR11, UR6 ;  /* 0x0000000b1b0672a4 */ /* 0x000fc6000f8e0206 */
[----:B------:R-:W-:Y:S01]  /*22ed0*/  IMAD.WIDE.U32 R26, R26, UR27, R32 ;  /* 0x0000001b1a1a7c25 */ /* 0x000fe2000f8e0020 */
[----:B------:R-:W-:-:S03]  /*22ee0*/  ULDC.64 UR10, c[0x0][0x5c0] ;  /* 0x00017000000a7ab9 */ /* 0x000fc60000000a00 */
[----:B------:R-:W-:Y:S02]  /*22ef0*/  VIADD R27, R27, UR6 ;  /* 0x000000061b1b7c36 */ /* 0x000fe40008000000 */
[-C--:B0-----:R-:W-:Y:S01]  /*22f00*/  IMAD R24, R37, R28.reuse, RZ ;  /* 0x0000001c25187224 */ /* 0x081fe200078e02ff */
[C---:B------:R-:W-:Y:S01]  /*22f10*/  SHF.L.U32 R25, R28.reuse, 0x3, RZ ;  /* 0x000000031c197819 */ /* 0x040fe200000006ff */
[----:B------:R-:W-:Y:S01]  /*22f20*/  IMAD.WIDE.U32 R26, R35, R28, R26 ;  /* 0x0000001c231a7225 */ /* 0x000fe200078e001a */
[----:B------:R-:W-:-:S03]  /*22f30*/  SHF.L.U64.HI R38, R28, 0x3, R29 ;  /* 0x000000031c267819 */ /* 0x000fc6000001021d */
[----:B------:R-:W-:Y:S01]  /*22f40*/  IMAD R24, R35, R29, R24 ;  /* 0x0000001d23187224 */ /* 0x000fe200078e0218 */
[----:B------:R-:W-:-:S03]  /*22f50*/  LEA R30, P2, R28, R26, 0x7 ;  /* 0x0000001a1c1e7211 */ /* 0x000fc600078438ff */
[----:B------:R-:W-:Y:S01]  /*22f60*/  IMAD.IADD R27, R27, 0x1, R24 ;  /* 0x000000011b1b7824 */ /* 0x000fe200078e0218 */
[C---:B------:R-:W-:Y:S02]  /*22f70*/  IADD3 R24, P5, R26.reuse, UR10, RZ ;  /* 0x0000000a1a187c10 */ /* 0x040fe4000ffbe0ff */
[----:B------:R-:W-:Y:S02]  /*22f80*/  IADD3 R26, P0, P1, R26, UR10, R25 ;  /* 0x0000000a1a1a7c10 */ /* 0x000fe4000f91e019 */
[----:B------:R-:W-:Y:S02]  /*22f90*/  LEA.HI.X R31, R28, R27, R29, 0x7, P2 ;  /* 0x0000001b1c1f7211 */ /* 0x000fe400010f3c1d */
[----:B------:R-:W-:Y:S02]  /*22fa0*/  IADD3 R28, P2, P3, R30, UR10, R25 ;  /* 0x0000000a1e1c7c10 */ /* 0x000fe4000fb5e019 */
[----:B------:R-:W-:Y:S02]  /*22fb0*/  IADD3.X R25, R27, UR11, RZ, P5, !PT ;  /* 0x0000000b1b197c10 */ /* 0x000fe4000affe4ff */
[----:B------:R-:W-:-:S02]  /*22fc0*/  FSETP.NEU.AND P5, PT, RZ, UR25, PT ;  /* 0x00000019ff007c0b */ /* 0x000fc4000bfad000 */
[----:B------:R-:W-:Y:S02]  /*22fd0*/  IADD3 R30, P6, R30, UR10, RZ ;  /* 0x0000000a1e1e7c10 */ /* 0x000fe4000ffde0ff */
[--C-:B------:R-:W-:Y:S02]  /*22fe0*/  IADD3.X R29, R31, UR11, R38.reuse, P2, P3 ;  /* 0x0000000b1f1d7c10 */ /* 0x100fe400097e6426 */
[----:B------:R-:W-:Y:S02]  /*22ff0*/  IADD3.X R27, R27, UR11, R38, P0, P1 ;  /* 0x0000000b1b1b7c10 */ /* 0x000fe400087e2426 */
[----:B------:R-:W-:-:S05]  /*23000*/  IADD3.X R31, R31, UR11, RZ, P6, !PT ;  /* 0x0000000b1f1f7c10 */ /* 0x000fca000b7fe4ff */
[----:B------:R-:W-:Y:S05]  /*23010*/  @!P5 BRA `(.L_x_32) ;  /* 0x0000014c00f4d947 */ /* 0x000fea0003800000 */
[----:B------:R-:W-:Y:S01]  /*23020*/  ULDC.64 UR10, c[0x0][0x5b8] ;  /* 0x00016e00000a7ab9 */ /* 0x000fe20000000a00 */
[----:B------:R-:W-:Y:S01]  /*23030*/  ULDC.64 UR12, c[0x0][0x5a8] ;  /* 0x00016a00000c7ab9 */ /* 0x000fe20000000a00 */
[----:B------:R-:W-:Y:S01]  /*23040*/  IMAD.U32 R38, RZ, RZ, UR10 ;  /* 0x0000000aff267e24 */ /* 0x000fe2000f8e00ff */
[----:B------:R-:W-:Y:S01]  /*23050*/  UIMAD UR6, UR9, UR10, URZ ;  /* 0x0000000a090672a4 */ /* 0x000fe2000f8e023f */
[----:B------:R-:W-:Y:S01]  /*23060*/  ISETP.GE.AND P3, PT, R34, 0x1, PT ;  /* 0x000000012200780c */ /* 0x000fe20003f66270 */
[----:B------:R-:W-:Y:S01]  /*23070*/  BSSY B1, `(.L_x_33) ;  /* 0x000000f000017945 */ /* 0x000fe20003800000 */
[----:B------:R-:W-:Y:S01]  /*23080*/  IMAD.WIDE.U32 R32, R38, UR27, R32 ;  /* 0x0000001b26207c25 */ /* 0x000fe2000f8e0020 */
[----:B------:R-:W-:-:S03]  /*23090*/  UIMAD UR6, UR27, UR11, UR6 ;  /* 0x0000000b1b0672a4 */ /* 0x000fc6000f8e0206 */
[----:B------:R-:W-:Y:S01]  /*230a0*/  ULDC.64 UR10, c[0x0][0x5b0] ;  /* 0x00016c00000a7ab9 */ /* 0x000fe20000000a00 */
[----:B------:R-:W-:Y:S01]  /*230b0*/  MOV R38, R32 ;  /* 0x0000002000267202 */ /* 0x000fe20000000f00 */
[----:B------:R-:W-:Y:S02]  /*230c0*/  IMAD R40, R37, UR10, RZ ;  /* 0x0000000a25287c24 */ /* 0x000fe4000f8e02ff */
[----:B------:R-:W-:Y:S02]  /*230d0*/  VIADD R39, R33, UR6 ;  /* 0x0000000621277c36 */ /* 0x000fe40008000000 */
[C---:B------:R-:W-:Y:S02]  /*230e0*/  IMAD R40, R35.reuse, UR11, R40 ;  /* 0x0000000b23287c24 */ /* 0x040fe4000f8e0228 */
[----:B------:R-:W-:-:S03]  /*230f0*/  IMAD.WIDE.U32 R32, R35, UR10, R38 ;  /* 0x0000000a23207c25 */ /* 0x000fc6000f8e0026 */
[----:B------:R-:W-:-:S04]  /*23100*/  IADD3 R32, P0, R32, UR12, RZ ;  /* 0x0000000c20207c10 */ /* 0x000fc8000ff1e0ff */
[--C-:B------:R-:W-:Y:S02]  /*23110*/  IADD3.X R33, R33, UR13, R40.reuse, P0, !PT ;  /* 0x0000000d21217c10 */ /* 0x100fe400087fe428 */
[----:B------:R-:W-:Y:S02]  /*23120*/  ISETP.LT.OR P0, PT, R0, 0x1, !P3 ;  /* 0x000000010000780c */ /* 0x000fe40005f01670 */
[----:B------:R-:W-:-:S11]  /*23130*/  PRMT R40, RZ, 0x7610, R40 ;  /* 0x00007610ff287816 */ /* 0x000fd60000000028 */
[----:B------:R-:W-:Y:S05]  /*23140*/  @P0 BRA `(.L_x_34) ;  /* 0x0000000000040947 */ /* 0x000fea0003800000 */
[----:B------:R0:W5:Y:S02]  /*23150*/  LDG.E.U8 R40, desc[UR30][R32.64] ;  /* 0x0000001e20287981 */ /* 0x000164000c1e1100 */
.L_x_34:
[----:B------:R-:W-:Y:S05]  /*23160*/  BSYNC B1 ;  /* 0x0000000000017941 */ /* 0x000fea0003800000 */
.L_x_33:
[----:B-----5:R-:W-:Y:S01]  /*23170*/  LOP3.LUT R40, R40, 0xff, RZ, 0xc0, !PT ;  /* 0x000000ff28287812 */ /* 0x020fe200078ec0ff */
[----:B------:R-:W-:Y:S01]  /*23180*/  BSSY B1, `(.L_x_35) ;  /* 0x000000b000017945 */ /* 0x000fe20003800000 */
[----:B------:R-:W-:Y:S02]  /*23190*/  ISETP.LT.OR P1, PT, R0, 0x2, !P3 ;  /* 0x000000020000780c */ /* 0x000fe40005f21670 */
[----:B------:R-:W-:-:S05]  /*231a0*/  F2FP.F16.E4M3.UNPACK_B R40, R40 ;  /* 0x00000028ff28723e */ /* 0x000fca00020006ff */
[----:B------:R-:W-:-:S05]  /*231b0*/  HADD2.F32 R40, -RZ, R40.H0_H0 ;  /* 0x20000028ff287230 */ /* 0x000fca0000004100 */
[----:B------:R-:W-:-:S04]  /*231c0*/  FMUL R40, R40, UR25 ;  /* 0x0000001928287c20 */ /* 0x000fc80008400000 */
[----:B------:R-:W-:-:S05]  /*231d0*/  FFMA R2, R2, UR26, R40 ;  /* 0x0000001a02027c23 */ /* 0x000fca0008000028 */
[----:B------:R-:W-:-:S05]  /*231e0*/  F2FP.SATFINITE.E4M3.F32.PACK_AB_MERGE_C R2, RZ, R2, RZ ;  /* 0x00000002ff02723e */ /* 0x000fca00048070ff */
[----:B------:R1:W-:Y:S02]  /*231f0*/  @!P0 STG.E.U8 desc[UR30][R24.64], R2 ;  /* 0x0000000218008986 */ /* 0x0003e4000c10111e */
[----:B-1----:R-:W-:Y:S01]  /*23200*/  PRMT R2, RZ, 0x7610, R2 ;  /* 0x00007610ff027816 */ /* 0x002fe20000000002 */
[----:B------:R-:W-:Y:S06]  /*23210*/  @P1 BRA `(.L_x_36) ;  /* 0x0000000000041947 */ /* 0x000fec0003800000 */
[----:B------:R1:W5:Y:S02]  /*23220*/  LDG.E.U8 R2, desc[UR30][R32.64+0x1] ;  /* 0x0000011e20027981 */ /* 0x000364000c1e1100 */
.L_x_36:
[----:B------:R-:W-:Y:S05]  /*23230*/  BSYNC B1 ;  /* 0x0000000000017941 */ /* 0x000fea0003800000 */
.L_x_35:
[----:B-----5:R-:W-:Y:S01]  /*23240*/  LOP3.LUT R2, R2, 0xff, RZ, 0xc0, !PT ;  /* 0x000000ff02027812 */ /* 0x020fe200078ec0ff */
[----:B------:R-:W-:Y:S01]  /*23250*/  BSSY B1, `(.L_x_37) ;  /* 0x0000013000017945 */ /* 0x000fe20003800000 */
[----:B------:R-:W-:Y:S02]  /*23260*/  ISETP.GE.AND P2, PT, R34, 0x9, PT ;  /* 0x000000092200780c */ /* 0x000fe40003f46270 */
[----:B------:R-:W-:-:S05]  /*23270*/  F2FP.F16.E4M3.UNPACK_B R2, R2 ;  /* 0x00000002ff02723e */ /* 0x000fca00020006ff */
[----:B------:R-:W-:-:S05]  /*23280*/  HADD2.F32 R2, -RZ, R2.H0_H0 ;  /* 0x20000002ff027230 */ /* 0x000fca0000004100 */
[----:B------:R-:W-:-:S04]  /*23290*/  FMUL R2, R2, UR25 ;  /* 0x0000001902027c20 */ /* 0x000fc80008400000 */
[----:B------:R-:W-:Y:S01]  /*232a0*/  FFMA R40, R3, UR26, R2 ;  /* 0x0000001a03287c23 */ /* 0x000fe20008000002 */
[----:B------:R-:W-:-:S04]  /*232b0*/  IADD3 R2, P0, R35, 0x8, RZ ;  /* 0x0000000823027810 */ /* 0x000fc80007f1e0ff */
[----:B------:R-:W-:Y:S01]  /*232c0*/  F2FP.SATFINITE.E4M3.F32.PACK_AB_MERGE_C R40, RZ, R40, RZ ;  /* 0x00000028ff28723e */ /* 0x000fe200048070ff */
[----:B------:R-:W-:-:S04]  /*232d0*/  IMAD.X R3, RZ, RZ, R37, P0 ;  /* 0x000000ffff037224 */ /* 0x000fc800000e0625 */
[----:B------:R-:W-:Y:S01]  /*232e0*/  IMAD R3, R3, UR10, RZ ;  /* 0x0000000a03037c24 */ /* 0x000fe2000f8e02ff */
[----:B------:R2:W-:Y:S03]  /*232f0*/  @!P1 STG.E.U8 desc[UR30][R24.64+0x1], R40 ;  /* 0x0000012818009986 */ /* 0x0005e6000c10111e */
[C---:B--2---:R-:W-:Y:S02]  /*23300*/  IMAD R40, R2.reuse, UR11, R3 ;  /* 0x0000000b02287c24 */ /* 0x044fe4000f8e0203 */
[----:B------:R-:W-:-:S03]  /*23310*/  IMAD.WIDE.U32 R2, R2, UR10, R38 ;  /* 0x0000000a02027c25 */ /* 0x000fc6000f8e0026 */
[----:B------:R-:W-:-:S04]  /*23320*/  IADD3 R2, P0, R2, UR12, RZ ;  /* 0x0000000c02027c10 */ /* 0x000fc8000ff1e0ff */
[--C-:B------:R-:W-:Y:S02]  /*23330*/  IADD3.X R3, R3, UR13, R40.reuse, P0, !PT ;  /* 0x0000000d03037c10 */ /* 0x100fe400087fe428 */
[----:B------:R-:W-:Y:S02]  /*23340*/  ISETP.LT.OR P0, PT, R0, 0x1, !P2 ;  /* 0x000000010000780c */ /* 0x000fe40005701670 */
[----:B------:R-:W-:-:S11]  /*23350*/  PRMT R40, RZ, 0x7610, R40 ;  /* 0x00007610ff287816 */ /* 0x000fd60000000028 */
[----:B------:R-:W-:Y:S05]  /*23360*/  @P0 BRA `(.L_x_38) ;  /* 0x0000000000040947 */ /* 0x000fea0003800000 */
[----:B------:R2:W5:Y:S02]  /*23370*/  LDG.E.U8 R40, desc[UR30][R2.64] ;  /* 0x0000001e02287981 */ /* 0x000564000c1e1100 */
.L_x_38:
[----:B------:R-:W-:Y:S05]  /*23380*/  BSYNC B1 ;  /* 0x0000000000017941 */ /* 0x000fea0003800000 */
.L_x_37:
        /* <DEDUP_REMOVED lines=9> */
[----:B---3--:R-:W-:Y:S01]  /*23420*/  PRMT R4, RZ, 0x7610, R4 ;  /* 0x00007610ff047816 */ /* 0x008fe20000000004 */
[----:B------:R-:W-:Y:S06]  /*23430*/  @P1 BRA `(.L_x_40) ;  /* 0x0000000000041947 */ /* 0x000fec0003800000 */
[----:B------:R3:W5:Y:S02]  /*23440*/  LDG.E.U8 R4, desc[UR30][R2.64+0x1] ;  /* 0x0000011e02047981 */ /* 0x000764000c1e1100 */
.L_x_40:
[----:B------:R-:W-:Y:S05]  /*23450*/  BSYNC B1 ;  /* 0x0000000000017941 */ /* 0x000fea0003800000 */
.L_x_39:
[----:B-----5:R-:W-:Y:S01]  /*23460*/  LOP3.LUT R4, R4, 0xff, RZ, 0xc0, !PT ;  /* 0x000000ff04047812 */ /* 0x020fe200078ec0ff */
[----:B------:R-:W-:Y:S01]  /*23470*/  BSSY B1, `(.L_x_41) ;  /* 0x000000b000017945 */ /* 0x000fe20003800000 */
[----:B------:R-:W-:Y:S02]  /*23480*/  ISETP.LT.OR P0, PT, R0, 0x9, !P3 ;  /* 0x000000090000780c */ /* 0x000fe40005f01670 */
[----:B------:R-:W-:-:S05]  /*23490*/  F2FP.F16.E4M3.UNPACK_B R4, R4 ;  /* 0x00000004ff04723e */ /* 0x000fca00020006ff */
[----:B------:R-:W-:-:S05]  /*234a0*/  HADD2.F32 R4, -RZ, R4.H0_H0 ;  /* 0x20000004ff047230 */ /* 0x000fca0000004100 */
[----:B------:R-:W-:-:S04]  /*234b0*/  FMUL R4, R4, UR25 ;  /* 0x0000001904047c20 */ /* 0x000fc80008400000 */
[--C-:B------:R-:W-:Y:S01]  /*234c0*/  FFMA R5, R5, UR26, R4.reuse ;  /* 0x0000001a05057c23 */ /* 0x100fe20008000004 */
[----:B------:R-:W-:-:S04]  /*234d0*/  PRMT R4, RZ, 0x7610, R4 ;  /* 0x00007610ff047816 */ /* 0x000fc80000000004 */
[----:B------:R-:W-:-:S05]  /*234e0*/  F2FP.SATFINITE.E4M3.F32.PACK_AB_MERGE_C R5, RZ, R5, RZ ;  /* 0x00000005ff05723e */ /* 0x000fca00048070ff */
[----:B------:R4:W-:Y:S01]  /*234f0*/  @!P1 STG.E.U8 desc[UR30][R26.64+0x1], R5 ;  /* 0x000001051a009986 */ /* 0x0009e2000c10111e */
[----:B------:R-:W-:Y:S05]  /*23500*/  @P0 BRA `(.L_x_42) ;  /* 0x0000000000040947 */ /* 0x000fea0003800000 */
[----:B------:R0:W5:Y:S02]  /*23510*/  LDG.E.U8 R4, desc[UR30][R32.64+0x8] ;  /* 0x0000081e20047981 */ /* 0x000164000c1e1100 */
.L_x_42:
[----:B------:R-:W-:Y:S05]  /*23520*/  BSYNC B1 ;  /* 0x0000000000017941 */ /* 0x000fea0003800000 */
.L_x_41:
        /* <DEDUP_REMOVED lines=12> */
.L_x_44:
[----:B------:R-:W-:Y:S05]  /*235f0*/  BSYNC B1 ;  /* 0x0000000000017941 */ /* 0x000fea0003800000 */
.L_x_43:
        /* <DEDUP_REMOVED lines=12> */
.L_x_46:
[----:B------:R-:W-:Y:S05]  /*236c0*/  BSYNC B1 ;  /* 0x0000000000017941 */ /* 0x000fea0003800000 */
.L_x_45:
        /* <DEDUP_REMOVED lines=12> */
.L_x_48:
[----:B------:R-:W-:Y:S05]  /*23790*/  BSYNC B1 ;  /* 0x0000000000017941 */ /* 0x000fea0003800000 */
.L_x_47:
        /* <DEDUP_REMOVED lines=12> */
.L_x_50:
[----:B------:R-:W-:Y:S05]  /*23860*/  BSYNC B1 ;  /* 0x0000000000017941 */ /* 0x000fea0003800000 */
.L_x_49:
        /* <DEDUP_REMOVED lines=12> */
.L_x_52:
[----:B------:R-:W-:Y:S05]  /*23930*/  BSYNC B1 ;  /* 0x0000000000017941 */ /* 0x000fea0003800000 */
.L_x_51:
        /* <DEDUP_REMOVED lines=12> */
.L_x_54:
[----:B------:R-:W-:Y:S05]  /*23a00*/  BSYNC B1 ;  /* 0x0000000000017941 */ /* 0x000fea0003800000 */
.L_x_53:
        /* <DEDUP_REMOVED lines=12> */
.L_x_56:
[----:B------:R-:W-:Y:S05]  /*23ad0*/  BSYNC B1 ;  /* 0x0000000000017941 */ /* 0x000fea0003800000 */
.L_x_55:
        /* <DEDUP_REMOVED lines=12> */
.L_x_58:
[----:B------:R-:W-:Y:S05]  /*23ba0*/  BSYNC B1 ;  /* 0x0000000000017941 */ /* 0x000fea0003800000 */
.L_x_57:
        /* <DEDUP_REMOVED lines=12> */
.L_x_60:
[----:B------:R-:W-:Y:S05]  /*23c70*/  BSYNC B1 ;  /* 0x0000000000017941 */ /* 0x000fea0003800000 */
.L_x_59:
        /* <DEDUP_REMOVED lines=12> */
.L_x_62:
[----:B------:R-:W-:Y:S05]  /*23d40*/  BSYNC B1 ;  /* 0x0000000000017941 */ /* 0x000fea0003800000 */
.L_x_61:
        /* <DEDUP_REMOVED lines=12> */
.L_x_64:
[----:B------:R-:W-:Y:S05]  /*23e10*/  BSYNC B1 ;  /* 0x0000000000017941 */ /* 0x000fea0003800000 */
.L_x_63:
        /* <DEDUP_REMOVED lines=12> */
.L_x_66:
[----:B------:R-:W-:Y:S05]  /*23ee0*/  BSYNC B1 ;  /* 0x0000000000017941 */ /* 0x000fea0003800000 */
.L_x_65:
        /* <DEDUP_REMOVED lines=12> */
.L_x_68:
[----:B------:R-:W-:Y:S05]  /*23fb0*/  BSYNC B1 ;  /* 0x0000000000017941 */ /* 0x000fea0003800000 */
.L_x_67:
        /* <DEDUP_REMOVED lines=12> */
.L_x_70:
[----:B------:R-:W-:Y:S05]  /*24080*/  BSYNC B1 ;  /* 0x0000000000017941 */ /* 0x000fea0003800000 */
.L_x_69:
        /* <DEDUP_REMOVED lines=12> */
.L_x_72:
[----:B------:R-:W-:Y:S05]  /*24150*/  BSYNC B1 ;  /* 0x0000000000017941 */ /* 0x000fea0003800000 */
.L_x_71:
        /* <DEDUP_REMOVED lines=12> */
.L_x_74:
[----:B------:R-:W-:Y:S05]  /*24220*/  BSYNC B1 ;  /* 0x0000000000017941 */ /* 0x000fea0003800000 */
.L_x_73:
        /* <DEDUP_REMOVED lines=12> */
.L_x_76:
[----:B------:R-:W-:Y:S05]  /*242f0*/  BSYNC B1 ;  /* 0x0000000000017941 */ /* 0x000fea0003800000 */
.L_x_75:
        /* <DEDUP_REMOVED lines=12> */
.L_x_78:
[----:B------:R-:W-:Y:S05]  /*243c0*/  BSYNC B1 ;  /* 0x0000000000017941 */ /* 0x000fea0003800000 */
.L_x_77:
        /* <DEDUP_REMOVED lines=12> */
.L_x_80:
[----:B------:R-:W-:Y:S05]  /*24490*/  BSYNC B1 ;  /* 0x0000000000017941 */ /* 0x000fea0003800000 */
.L_x_79:
        /* <DEDUP_REMOVED lines=12> */
.L_x_82:
[----:B------:R-:W-:Y:S05]  /*24560*/  BSYNC B1 ;  /* 0x0000000000017941 */ /* 0x000fea0003800000 */
.L_x_81:
        /* <DEDUP_REMOVED lines=12> */
.L_x_84:
[----:B------:R-:W-:Y:S05]  /*24630*/  BSYNC B1 ;  /* 0x0000000000017941 */ /* 0x000fea0003800000 */
.L_x_83:
        /* <DEDUP_REMOVED lines=12> */
.L_x_86:
[----:B------:R-:W-:Y:S05]  /*24700*/  BSYNC B1 ;  /* 0x0000000000017941 */ /* 0x000fea0003800000 */
.L_x_85:
        /* <DEDUP_REMOVED lines=12> */
.L_x_88:
[----:B------:R-:W-:Y:S05]  /*247d0*/  BSYNC B1 ;  /* 0x0000000000017941 */ /* 0x000fea0003800000 */
.L_x_87:
        /* <DEDUP_REMOVED lines=12> */
.L_x_90:
[----:B------:R-:W-:Y:S05]  /*248a0*/  BSYNC B1 ;  /* 0x0000000000017941 */ /* 0x000fea0003800000 */
.L_x_89:
        /* <DEDUP_REMOVED lines=12> */
.L_x_92:
[----:B------:R-:W-:Y:S05]  /*24970*/  BSYNC B1 ;  /* 0x0000000000017941 */ /* 0x000fea0003800000 */
.L_x_91:
        /* <DEDUP_REMOVED lines=12> */
.L_x_94:
[----:B------:R-:W-:Y:S05]  /*24a40*/  BSYNC B1 ;  /* 0x0000000000017941 */ /* 0x000fea0003800000 */
.L_x_93:
        /* <DEDUP_REMOVED lines=12> */
.L_x_96:
[----:B------:R-:W-:Y:S05]  /*24b10*/  BSYNC B1 ;  /* 0x0000000000017941 */ /* 0x000fea0003800000 */
.L_x_95:
        /* <DEDUP_REMOVED lines=12> */
.L_x_98:
[----:B------:R-:W-:Y:S05]  /*24be0*/  BSYNC B1 ;  /* 0x0000000000017941 */ /* 0x000fea0003800000 */
.L_x_97:
        /* <DEDUP_REMOVED lines=12> */
.L_x_100:
[----:B------:R-:W-:Y:S05]  /*24cb0*/  BSYNC B1 ;  /* 0x0000000000017941 */ /* 0x000fea0003800000 */
.L_x_99:
        /* <DEDUP_REMOVED lines=12> */
.L_x_102:
[----:B------:R-:W-:Y:S05]  /*24d80*/  BSYNC B1 ;  /* 0x0000000000017941 */ /* 0x000fea0003800000 */
.L_x_101:
        /* <DEDUP_REMOVED lines=12> */
.L_x_104:
[----:B------:R-:W-:Y:S05]  /*24e50*/  BSYNC B1 ;  /* 0x0000000000017941 */ /* 0x000fea0003800000 */
.L_x_103:
        /* <DEDUP_REMOVED lines=12> */
.L_x_106:
[----:B------:R-:W-:Y:S05]  /*24f20*/  BSYNC B1 ;  /* 0x0000000000017941 */ /* 0x000fea0003800000 */
.L_x_105:
        /* <DEDUP_REMOVED lines=12> */
.L_x_108:
[----:B------:R-:W-:Y:S05]  /*24ff0*/  BSYNC B1 ;  /* 0x0000000000017941 */ /* 0x000fea0003800000 */
.L_x_107:
        /* <DEDUP_REMOVED lines=12> */
.L_x_110:
[----:B------:R-:W-:Y:S05]  /*250c0*/  BSYNC B1 ;  /* 0x0000000000017941 */ /* 0x000fea0003800000 */
.L_x_109:
        /* <DEDUP_REMOVED lines=12> */
.L_x_112:
[----:B------:R-:W-:Y:S05]  /*25190*/  BSYNC B1 ;  /* 0x0000000000017941 */ /* 0x000fea0003800000 */
.L_x_111:
        /* <DEDUP_REMOVED lines=12> */
.L_x_114:
[----:B------:R-:W-:Y:S05]  /*25260*/  BSYNC B1 ;  /* 0x0000000000017941 */ /* 0x000fea0003800000 */
.L_x_113:
        /* <DEDUP_REMOVED lines=12> */
.L_x_116:
[----:B------:R-:W-:Y:S05]  /*25330*/  BSYNC B1 ;  /* 0x0000000000017941 */ /* 0x000fea0003800000 */
.L_x_115:
        /* <DEDUP_REMOVED lines=12> */
.L_x_118:
[----:B------:R-:W-:Y:S05]  /*25400*/  BSYNC B1 ;  /* 0x0000000000017941 */ /* 0x000fea0003800000 */
.L_x_117:
        /* <DEDUP_REMOVED lines=12> */
.L_x_120:
[----:B------:R-:W-:Y:S05]  /*254d0*/  BSYNC B1 ;  /* 0x0000000000017941 */ /* 0x000fea0003800000 */
.L_x_119:
        /* <DEDUP_REMOVED lines=12> */
.L_x_122:
[----:B------:R-:W-:Y:S05]  /*255a0*/  BSYNC B1 ;  /* 0x0000000000017941 */ /* 0x000fea0003800000 */
.L_x_121:
[----:B----4-:R-:W4:Y:S01]  /*255b0*/  LDL.LU R5, [R1+0x300] ;  /* 0x0003000001057983 */ /* 0x010f220000300800 */
[----:B-----5:R-:W-:Y:S01]  /*255c0*/  LOP3.LUT R4, R4, 0xff, RZ, 0xc0, !PT ;  /* 0x000000ff04047812 */ /* 0x020fe200078ec0ff */
[----:B------:R-:W-:Y:S01]  /*255d0*/  BSSY B1, `(.L_x_123) ;  /* 0x000000b000017945 */ /* 0x000fe20003800000 */
[----:B------:R-:W-:Y:S02]  /*255e0*/  ISETP.LT.OR P1, PT, R0, 0x5a, !P3 ;  /* 0x0000005a0000780c */ /* 0x000fe40005f21670 */
[----:B------:R-:W-:-:S05]  /*255f0*/  F2FP.F16.E4M3.UNPACK_B R4, R4 ;  /* 0x00000004ff04723e */ /* 0x000fca00020006ff */
[----:B------:R-:W-:-:S05]  /*25600*/  HADD2.F32 R4, -RZ, R4.H0_H0 ;  /* 0x20000004ff047230 */ /* 0x000fca0000004100 */
[----:B------:R-:W-:-:S04]  /*25610*/  FMUL R4, R4, UR25 ;  /* 0x0000001904047c20 */ /* 0x000fc80008400000 */
[----:B----4-:R-:W-:-:S05]  /*25620*/  FFMA R4, R5, UR26, R4 ;  /* 0x0000001a05047c23 */ /* 0x010fca0008000004 */
[----:B------:R-:W-:Y:S02]  /*25630*/  F2FP.SATFINITE.E4M3.F32.PACK_AB_MERGE_C R5, RZ, R4, RZ ;  /* 0x00000004ff05723e */ /* 0x000fe400048070ff */
[----:B------:R-:W-:-:S03]  /*25640*/  PRMT R4, RZ, 0x7610, R4 ;  /* 0x00007610ff047816 */ /* 0x000fc60000000004 */
[----:B------:R4:W-:Y:S01]  /*25650*/  @!P0 STG.E.U8 desc[UR30][R24.64+0x58], R5 ;  /* 0x0000580518008986 */ /* 0x0009e2000c10111e */
[----:B------:R-:W-:Y:S05]  /*25660*/  @P1 BRA `(.L_x_124) ;  /* 0x0000000000041947 */ /* 0x000fea0003800000 */
[----:B------:R0:W5:Y:S02]  /*25670*/  LDG.E.U8 R4, desc[UR30][R32.64+0x59] ;  /* 0x0000591e20047981 */ /* 0x000164000c1e1100 */
.L_x_124:
[----:B------:R-:W-:Y:S05]  /*25680*/  BSYNC B1 ;  /* 0x0000000000017941 */ /* 0x000fea0003800000 */
.L_x_123:
        /* <DEDUP_REMOVED lines=13> */
.L_x_126:
[----:B------:R-:W-:Y:S05]  /*25760*/  BSYNC B1 ;  /* 0x0000000000017941 */ /* 0x000fea0003800000 */
.L_x_125:
        /* <DEDUP_REMOVED lines=13> */
.L_x_128:
[----:B------:R-:W-:Y:S05]  /*25840*/  BSYNC B1 ;  /* 0x0000000000017941 */ /* 0x000fea0003800000 */
.L_x_127:
        /* <DEDUP_REMOVED lines=13> */
.L_x_130:
[----:B------:R-:W-:Y:S05]  /*25920*/  BSYNC B1 ;  /* 0x0000000000017941 */ /* 0x000fea0003800000 */
.L_x_129:
        /* <DEDUP_REMOVED lines=13> */
.L_x_132:
[----:B------:R-:W-:Y:S05]  /*25a00*/  BSYNC B1 ;  /* 0x0000000000017941 */ /* 0x000fea0003800000 */
.L_x_131:
        /* <DEDUP_REMOVED lines=13> */
.L_x_134:
[----:B------:R-:W-:Y:S05]  /*25ae0*/  BSYNC B1 ;  /* 0x0000000000017941 */ /* 0x000fea0003800000 */
.L_x_133:
        /* <DEDUP_REMOVED lines=13> */
.L_x_136:
[----:B------:R-:W-:Y:S05]  /*25bc0*/  BSYNC B1 ;  /* 0x0000000000017941 */ /* 0x000fea0003800000 */
.L_x_135:
        /* <DEDUP_REMOVED lines=13> */
.L_x_138:
[----:B------:R-:W-:Y:S05]  /*25ca0*/  BSYNC B1 ;  /* 0x0000000000017941 */ /* 0x000fea0003800000 */
.L_x_137:
        /* <DEDUP_REMOVED lines=13> */
.L_x_140:
[----:B------:R-:W-:Y:S05]  /*25d80*/  BSYNC B1 ;  /* 0x0000000000017941 */ /* 0x000fea0003800000 */
.L_x_139:
        /* <DEDUP_REMOVED lines=13> */
.L_x_142:
[----:B------:R-:W-:Y:S05]  /*25e60*/  BSYNC B1 ;  /* 0x0000000000017941 */ /* 0x000fea0003800000 */
.L_x_141:
        /* <DEDUP_REMOVED lines=13> */
.L_x_144:
[----:B------:R-:W-:Y:S05]  /*25f40*/  BSYNC B1 ;  /* 0x0000000000017941 */ /* 0x000fea0003800000 */
.L_x_143:
        /* <DEDUP_REMOVED lines=13> */
.L_x_146:
[----:B------:R-:W-:Y:S05]  /*26020*/  BSYNC B1 ;  /* 0x0000000000017941 */ /* 0x000fea0003800000 */
.L_x_145:
        /* <DEDUP_REMOVED lines=13> */
.L_x_148:
[----:B------:R-:W-:Y:S05]  /*26100*/  BSYNC B1 ;  /* 0x0000000000017941 */ /* 0x000fea0003800000 */
.L_x_147:
        /* <DEDUP_REMOVED lines=13> */
.L_x_150:
[----:B------:R-:W-:Y:S05]  /*261e0*/  BSYNC B1 ;  /* 0x0000000000017941 */ /* 0x000fea0003800000 */
.L_x_149:
        /* <DEDUP_REMOVED lines=13> */
.L_x_152:
[----:B------:R-:W-:Y:S05]  /*262c0*/  BSYNC B1 ;  /* 0x0000000000017941 */ /* 0x000fea0003800000 */
.L_x_151:
        /* <DEDUP_REMOVED lines=13> */
.L_x_154:
[----:B------:R-:W-:Y:S05]  /*263a0*/  BSYNC B1 ;  /* 0x0000000000017941 */ /* 0x000fea0003800000 */
.L_x_153:
        /* <DEDUP_REMOVED lines=13> */
.L_x_156:
[----:B------:R-:W-:Y:S05]  /*26480*/  BSYNC B1 ;  /* 0x0000000000017941 */ /* 0x000fea0003800000 */
.L_x_155:
        /* <DEDUP_REMOVED lines=13> */
.L_x_158:
[----:B------:R-:W-:Y:S05]  /*26560*/  BSYNC B1 ;  /* 0x0000000000017941 */ /* 0x000fea0003800000 */
.L_x_157:
        /* <DEDUP_REMOVED lines=13> */
.L_x_160:
[----:B------:R-:W-:Y:S05]  /*26640*/  BSYNC B1 ;  /* 0x0000000000017941 */ /* 0x000fea0003800000 */
.L_x_159:
        /* <DEDUP_REMOVED lines=13> */
.L_x_162:
[----:B------:R-:W-:Y:S05]  /*26720*/  BSYNC B1 ;  /* 0x0000000000017941 */ /* 0x000fea0003800000 */
.L_x_161:
        /* <DEDUP_REMOVED lines=13> */
.L_x_164:
[----:B------:R-:W-:Y:S05]  /*26800*/  BSYNC B1 ;  /* 0x0000000000017941 */ /* 0x000fea0003800000 */
.L_x_163:
        /* <DEDUP_REMOVED lines=13> */
.L_x_166:
[----:B------:R-:W-:Y:S05]  /*268e0*/  BSYNC B1 ;  /* 0x0000000000017941 */ /* 0x000fea0003800000 */
.L_x_165:
        /* <DEDUP_REMOVED lines=13> */
.L_x_168:
[----:B------:R-:W-:Y:S05]  /*269c0*/  BSYNC B1 ;  /* 0x0000000000017941 */ /* 0x000fea0003800000 */
.L_x_167:
        /* <DEDUP_REMOVED lines=13> */
.L_x_170:
[----:B------:R-:W-:Y:S05]  /*26aa0*/  BSYNC B1 ;  /* 0x0000000000017941 */ /* 0x000fea0003800000 */
.L_x_169:
        /* <DEDUP_REMOVED lines=13> */
.L_x_172:
[----:B------:R-:W-:Y:S05]  /*26b80*/  BSYNC B1 ;  /* 0x0000000000017941 */ /* 0x000fea0003800000 */
.L_x_171:
        /* <DEDUP_REMOVED lines=13> */
.L_x_174:
[----:B------:R-:W-:Y:S05]  /*26c60*/  BSYNC B1 ;  /* 0x0000000000017941 */ /* 0x000fea0003800000 */
.L_x_173:
        /* <DEDUP_REMOVED lines=13> */
.L_x_176:
[----:B------:R-:W-:Y:S05]  /*26d40*/  BSYNC B1 ;  /* 0x0000000000017941 */ /* 0x000fea0003800000 */
.L_x_175:
        /* <DEDUP_REMOVED lines=13> */
.L_x_178:
[----:B------:R-:W-:Y:S05]  /*26e20*/  BSYNC B1 ;  /* 0x0000000000017941 */ /* 0x000fea0003800000 */
.L_x_177:
        /* <DEDUP_REMOVED lines=13> */
.L_x_180:
[----:B------:R-:W-:Y:S05]  /*26f00*/  BSYNC B1 ;  /* 0x0000000000017941 */ /* 0x000fea0003800000 */
.L_x_179:
        /* <DEDUP_REMOVED lines=13> */
.L_x_182:
[----:B------:R-:W-:Y:S05]  /*26fe0*/  BSYNC B1 ;  /* 0x0000000000017941 */ /* 0x000fea0003800000 */
.L_x_181:
        /* <DEDUP_REMOVED lines=13> */
.L_x_184:
[----:B------:R-:W-:Y:S05]  /*270c0*/  BSYNC B1 ;  /* 0x0000000000017941 */ /* 0x000fea0003800000 */
.L_x_183:
        /* <DEDUP_REMOVED lines=13> */
.L_x_186:
[----:B------:R-:W-:Y:S05]  /*271a0*/  BSYNC B1 ;  /* 0x0000000000017941 */ /* 0x000fea0003800000 */
.L_x_185:
        /* <DEDUP_REMOVED lines=13> */
.L_x_188:
[----:B------:R-:W-:Y:S05]  /*27280*/  BSYNC B1 ;  /* 0x0000000000017941 */ /* 0x000fea0003800000 */
.L_x_187:
        /* <DEDUP_REMOVED lines=13> */
.L_x_190:
[----:B------:R-:W-:Y:S05]  /*27360*/  BSYNC B1 ;  /* 0x0000000000017941 */ /* 0x000fea0003800000 */
.L_x_189:
        /* <DEDUP_REMOVED lines=13> */
.L_x_192:
[----:B------:R-:W-:Y:S05]  /*27440*/  BSYNC B1 ;  /* 0x0000000000017941 */ /* 0x000fea0003800000 */
.L_x_191:
        /* <DEDUP_REMOVED lines=13> */
.L_x_194:
[----:B------:R-:W-:Y:S05]  /*27520*/  BSYNC B1 ;  /* 0x0000000000017941 */ /* 0x000fea0003800000 */
.L_x_193:
        /* <DEDUP_REMOVED lines=13> */
.L_x_196:
[----:B------:R-:W-:Y:S05]  /*27600*/  BSYNC B1 ;  /* 0x0000000000017941 */ /* 0x000fea0003800000 */
.L_x_195:
        /* <DEDUP_REMOVED lines=13> */
.L_x_198:
[----:B------:R-:W-:Y:S05]  /*276e0*/  BSYNC B1 ;  /* 0x0000000000017941 */ /* 0x000fea0003800000 */
.L_x_197:
        /* <DEDUP_REMOVED lines=13> */
.L_x_200:
[----:B------:R-:W-:Y:S05]  /*277c0*/  BSYNC B1 ;  /* 0x0000000000017941 */ /* 0x000fea0003800000 */
.L_x_199:
        /* <DEDUP_REMOVED lines=13> */
.L_x_202:
[----:B------:R-:W-:Y:S05]  /*278a0*/  BSYNC B1 ;  /* 0x0000000000017941 */ /* 0x000fea0003800000 */
.L_x_201:
        /* <DEDUP_REMOVED lines=13> */
.L_x_204:
[----:B------:R-:W-:Y:S05]  /*27980*/  BSYNC B1 ;  /* 0x0000000000017941 */ /* 0x000fea0003800000 */
.L_x_203:
        /* <DEDUP_REMOVED lines=13> */
.L_x_206:
[----:B------:R-:W-:Y:S05]  /*27a60*/  BSYNC B1 ;  /* 0x0000000000017941 */ /* 0x000fea0003800000 */
.L_x_205:
        /* <DEDUP_REMOVED lines=13> */
.L_x_208:
[----:B------:R-:W-:Y:S05]  /*27b40*/  BSYNC B1 ;  /* 0x0000000000017941 */ /* 0x000fea0003800000 */
.L_x_207:
        /* <DEDUP_REMOVED lines=13> */
.L_x_210:
[----:B------:R-:W-:Y:S05]  /*27c20*/  BSYNC B1 ;  /* 0x0000000000017941 */ /* 0x000fea0003800000 */
.L_x_209:
        /* <DEDUP_REMOVED lines=13> */
.L_x_212:
[----:B------:R-:W-:Y:S05]  /*27d00*/  BSYNC B1 ;  /* 0x0000000000017941 */ /* 0x000fea0003800000 */
.L_x_211:
        /* <DEDUP_REMOVED lines=13> */
.L_x_214:
[----:B------:R-:W-:Y:S05]  /*27de0*/  BSYNC B1 ;  /* 0x0000000000017941 */ /* 0x000fea0003800000 */
.L_x_213:
        /* <DEDUP_REMOVED lines=13> */
.L_x_216:
[----:B------:R-:W-:Y:S05]  /*27ec0*/  BSYNC B1 ;  /* 0x0000000000017941 */ /* 0x000fea0003800000 */
.L_x_215:
        /* <DEDUP_REMOVED lines=13> */
.L_x_218:
[----:B------:R-:W-:Y:S05]  /*27fa0*/  BSYNC B1 ;  /* 0x0000000000017941 */ /* 0x000fea0003800000 */
.L_x_217:
        /* <DEDUP_REMOVED lines=13> */
.L_x_220:
[----:B------:R-:W-:Y:S05]  /*28080*/  BSYNC B1 ;  /* 0x0000000000017941 */ /* 0x000fea0003800000 */
.L_x_219:
        /* <DEDUP_REMOVED lines=13> */
.L_x_222:
[----:B------:R-:W-:Y:S05]  /*28160*/  BSYNC B1 ;  /* 0x0000000000017941 */ /* 0x000fea0003800000 */
.L_x_221:
        /* <DEDUP_REMOVED lines=13> */
.L_x_224:
[----:B------:R-:W-:Y:S05]  /*28240*/  BSYNC B1 ;  /* 0x0000000000017941 */ /* 0x000fea0003800000 */
.L_x_223:
[----:B0-----:R-:W2:Y:S01]  /*28250*/  LDL.LU R9, [R1+0x3cc] ;  /* 0x0003cc0001097983 */ /* 0x001ea20000300800 */
[----:B-----5:R-:W-:Y:S01]  /*28260*/  LOP3.LUT R4, R4, 0xff, RZ, 0xc0, !PT ;  /* 0x000000ff04047812 */ /* 0x020fe200078ec0ff */
[----:B------:R-:W-:Y:S01]  /*28270*/  BSSY B1, `(.L_x_225) ;  /* 0x0000013000017945 */ /* 0x000fe20003800000 */
[----:B------:R-:W-:Y:S02]  /*28280*/  IADD3 R6, P0, R35, 0x80, RZ ;  /* 0x0000008023067810 */ /* 0x000fe40007f1e0ff */
[----:B------:R-:W-:Y:S02]  /*28290*/  F2FP.F16.E4M3.UNPACK_B R4, R4 ;  /* 0x00000004ff04723e */ /* 0x000fe400020006ff */
[----:B------:R-:W-:-:S03]  /*282a0*/  ISETP.GE.AND P1, PT, R34, 0x81, PT ;  /* 0x000000812200780c */ /* 0x000fc60003f26270 */
[----:B------:R-:W-:Y:S02]  /*282b0*/  HADD2.F32 R7, -RZ, R4.H0_H0 ;  /* 0x20000004ff077230 */ /* 0x000fe40000004100 */
[----:B------:R-:W-:Y:S01]  /*282c0*/  IMAD.X R4, RZ, RZ, R37, P0 ;  /* 0x000000ffff047224 */ /* 0x000fe200000e0625 */
[----:B------:R-:W-:Y:S02]  /*282d0*/  ISETP.LT.OR P0, PT, R0, 0x1, !P1 ;  /* 0x000000010000780c */ /* 0x000fe40004f01670 */
[----:B------:R-:W-:Y:S01]  /*282e0*/  FMUL R7, R7, UR25 ;  /* 0x0000001907077c20 */ /* 0x000fe20008400000 */
[----:B------:R-:W-:Y:S02]  /*282f0*/  IMAD R8, R4, UR10, RZ ;  /* 0x0000000a04087c24 */ /* 0x000fe4000f8e02ff */
[----:B----4-:R-:W-:-:S04]  /*28300*/  IMAD.WIDE.U32 R4, R6, UR10, R38 ;  /* 0x0000000a06047c25 */ /* 0x010fc8000f8e0026 */
[----:B------:R-:W-:Y:S01]  /*28310*/  IMAD R6, R6, UR11, R8 ;  /* 0x0000000b06067c24 */ /* 0x000fe2000f8e0208 */
[----:B------:R-:W-:-:S04]  /*28320*/  IADD3 R4, P6, R4, UR12, RZ ;  /* 0x0000000c04047c10 */ /* 0x000fc8000ffde0ff */
[--C-:B------:R-:W-:Y:S02]  /*28330*/  IADD3.X R5, R5, UR13, R6.reuse, P6, !PT ;  /* 0x0000000d05057c10 */ /* 0x100fe4000b7fe406 */
[----:B------:R-:W-:Y:S01]  /*28340*/  PRMT R6, RZ, 0x7610, R6 ;  /* 0x00007610ff067816 */ /* 0x000fe20000000006 */
[----:B--2---:R-:W-:-:S05]  /*28350*/  FFMA R7, R9, UR26, R7 ;  /* 0x0000001a09077c23 */ /* 0x004fca0008000007 */
[----:B------:R-:W-:-:S05]  /*28360*/  F2FP.SATFINITE.E4M3.F32.PACK_AB_MERGE_C R7, RZ, R7, RZ ;  /* 0x00000007ff07723e */ /* 0x000fca00048070ff */
[----:B------:R0:W-:Y:S01]  /*28370*/  @!P5 STG.E.U8 desc[UR30][R26.64+0xb9], R7 ;  /* 0x0000b9071a00d986 */ /* 0x0001e2000c10111e */
[----:B------:R-:W-:Y:S05]  /*28380*/  @P0 BRA `(.L_x_226) ;  /* 0x0000000000040947 */ /* 0x000fea0003800000 */
[----:B------:R2:W5:Y:S02]  /*28390*/  LDG.E.U8 R6, desc[UR30][R4.64] ;  /* 0x0000001e04067981 */ /* 0x000564000c1e1100 */
.L_x_226:
[----:B------:R-:W-:Y:S05]  /*283a0*/  BSYNC B1 ;  /* 0x0000000000017941 */ /* 0x000fea0003800000 */
.L_x_225:
[----:B0-----:R-:W4:Y:S01]  /*283b0*/  LDL.LU R7, [R1+0x3d0] ;  /* 0x0003d00001077983 */ /* 0x001f220000300800 */
        /* <DEDUP_REMOVED lines=12> */
.L_x_228:
[----:B------:R-:W-:Y:S05]  /*28480*/  BSYNC B1 ;  /* 0x0000000000017941 */ /* 0x000fea0003800000 */
.L_x_227:
[----:B0-----:R-:W2:Y:S01]  /*28490*/  LDL.LU R7, [R1+0x3d4] ;  /* 0x0003d40001077983 */ /* 0x001ea20000300800 */
[----:B-----5:R-:W-:Y:S01]  /*284a0*/  LOP3.LUT R6, R6, 0xff, RZ, 0xc0, !PT ;  /* 0x000000ff06067812 */ /* 0x020fe200078ec0ff */
[----:B------:R-:W-:Y:S01]  /*284b0*/  BSSY B1, `(.L_x_229) ;  /* 0x0000013000017945 */ /* 0x000fe20003800000 */
[----:B------:R-:W-:Y:S02]  /*284c0*/  IADD3 R35, P0, R35, 0x88, RZ ;  /* 0x0000008823237810 */ /* 0x000fe40007f1e0ff */
[----:B------:R-:W-:Y:S02]  /*284d0*/  F2FP.F16.E4M3.UNPACK_B R6, R6 ;  /* 0x00000006ff06723e */ /* 0x000fe400020006ff */
[----:B------:R-:W-:Y:S01]  /*284e0*/  IADD3.X R36, RZ, R37, RZ, P0, !PT ;  /* 0x00000025ff247210 */ /* 0x000fe200007fe4ff */
[----:B------:R-:W-:Y:S01]  /*284f0*/  IMAD.WIDE.U32 R38, R35, UR10, R38 ;  /* 0x0000000a23267c25 */ /* 0x000fe2000f8e0026 */
[----:B------:R-:W-:Y:S02]  /*28500*/  ISETP.GE.AND P0, PT, R34, 0x89, PT ;  /* 0x000000892200780c */ /* 0x000fe40003f06270 */
[----:B------:R-:W-:Y:S01]  /*28510*/  PRMT R8, RZ, 0x7610, R8 ;  /* 0x00007610ff087816 */ /* 0x000fe20000000008 */
[----:B------:R-:W-:-:S02]  /*28520*/  HADD2.F32 R6, -RZ, R6.H0_H0 ;  /* 0x20000006ff067230 */ /* 0x000fc40000004100 */
[----:B------:R-:W-:-:S03]  /*28530*/  IMAD R36, R36, UR10, RZ ;  /* 0x0000000a24247c24 */ /* 0x000fc6000f8e02ff */
[----:B------:R-:W-:Y:S01]  /*28540*/  FMUL R6, R6, UR25 ;  /* 0x0000001906067c20 */ /* 0x000fe20008400000 */
[----:B------:R-:W-:-:S03]  /*28550*/  IMAD R35, R35, UR11, R36 ;  /* 0x0000000b23237c24 */ /* 0x000fc6000f8e0224 */
[----:B--2---:R-:W-:-:S05]  /*28560*/  FFMA R6, R7, UR26, R6 ;  /* 0x0000001a07067c23 */ /* 0x004fca0008000006 */
[----:B------:R-:W-:-:S05]  /*28570*/  F2FP.SATFINITE.E4M3.F32.PACK_AB_MERGE_C R6, RZ, R6, RZ ;  /* 0x00000006ff06723e */ /* 0x000fca00048070ff */
[----:B------:R0:W-:Y:S01]  /*28580*/  @!P5 STG.E.U8 desc[UR30][R30.64+0x1], R6 ;  /* 0x000001061e00d986 */ /* 0x0001e2000c10111e */
[----:B------:R-:W-:Y:S02]  /*28590*/  ISETP.LT.OR P5, PT, R0, 0x1, !P0 ;  /* 0x000000010000780c */ /* 0x000fe400047a1670 */
[----:B0-----:R-:W-:-:S04]  /*285a0*/  IADD3 R6, P6, R38, UR12, RZ ;  /* 0x0000000c26067c10 */ /* 0x001fc8000ffde0ff */
[----:B------:R-:W-:-:S07]  /*285b0*/  IADD3.X R7, R39, UR13, R35, P6, !PT ;  /* 0x0000000d27077c10 */ /* 0x000fce000b7fe423 */
[----:B------:R-:W-:Y:S05]  /*285c0*/  @P5 BRA `(.L_x_230) ;  /* 0x0000000000045947 */ /* 0x000fea0003800000 */
[----:B------:R0:W5:Y:S02]  /*285d0*/  LDG.E.U8 R8, desc[UR30][R6.64] ;  /* 0x0000001e06087981 */ /* 0x000164000c1e1100 */
.L_x_230:
[----:B------:R-:W-:Y:S05]  /*285e0*/  BSYNC B1 ;  /* 0x0000000000017941 */ /* 0x000fea0003800000 */
.L_x_229:
[----:B------:R-:W2:Y:S01]  /*285f0*/  LDL.LU R9, [R1+0x3d8] ;  /* 0x0003d80001097983 */ /* 0x000ea20000300800 */
[----:B-----5:R-:W-:Y:S01]  /*28600*/  LOP3.LUT R8, R8, 0xff, RZ, 0xc0, !PT ;  /* 0x000000ff08087812 */ /* 0x020fe200078ec0ff */
[----:B------:R-:W-:Y:S01]  /*28610*/  BSSY B1, `(.L_x_231) ;  /* 0x000000b000017945 */ /* 0x000fe20003800000 */
[----:B------:R-:W-:Y:S02]  /*28620*/  ISETP.LT.OR P6, PT, R0, 0x2, !P0 ;  /* 0x000000020000780c */ /* 0x000fe400047c1670 */
[----:B------:R-:W-:-:S05]  /*28630*/  F2FP.F16.E4M3.UNPACK_B R8, R8 ;  /* 0x00000008ff08723e */ /* 0x000fca00020006ff */
[----:B------:R-:W-:-:S05]  /*28640*/  HADD2.F32 R8, -RZ, R8.H0_H0 ;  /* 0x20000008ff087230 */ /* 0x000fca0000004100 */
[----:B------:R-:W-:-:S04]  /*28650*/  FMUL R8, R8, UR25 ;  /* 0x0000001908087c20 */ /* 0x000fc80008400000 */
[----:B--2---:R-:W-:-:S05]  /*28660*/  FFMA R8, R9, UR26, R8 ;  /* 0x0000001a09087c23 */ /* 0x004fca0008000008 */
[----:B------:R-:W-:Y:S02]  /*28670*/  F2FP.SATFINITE.E4M3.F32.PACK_AB_MERGE_C R9, RZ, R8, RZ ;  /* 0x00000008ff09723e */ /* 0x000fe400048070ff */
[----:B------:R-:W-:-:S03]  /*28680*/  PRMT R8, RZ, 0x7610, R8 ;  /* 0x00007610ff087816 */ /* 0x000fc60000000008 */
[----:B------:R2:W-:Y:S01]  /*28690*/  @!P5 STG.E.U8 desc[UR30][R28.64], R9 ;  /* 0x000000091c00d986 */ /* 0x0005e2000c10111e */
[----:B------:R-:W-:Y:S05]  /*286a0*/  @P6 BRA `(.L_x_232) ;  /* 0x0000000000046947 */ /* 0x000fea0003800000 */
[----:B------:R0:W5:Y:S02]  /*286b0*/  LDG.E.U8 R8, desc[UR30][R6.64+0x1] ;  /* 0x0000011e06087981 */ /* 0x000164000c1e1100 */
.L_x_232:
[----:B------:R-:W-:Y:S05]  /*286c0*/  BSYNC B1 ;  /* 0x0000000000017941 */ /* 0x000fea0003800000 */
.L_x_231:
[----:B--2---:R-:W2:Y:S01]  /*286d0*/  LDL.LU R9, [R1+0x3dc] ;  /* 0x0003dc0001097983 */ /* 0x004ea20000300800 */
        /* <DEDUP_REMOVED lines=12> */
.L_x_234:
[----:B------:R-:W-:Y:S05]  /*287a0*/  BSYNC B1 ;  /* 0x0000000000017941 */ /* 0x000fea0003800000 */
.L_x_233:
        /* <DEDUP_REMOVED lines=13> */
.L_x_236:
[----:B------:R-:W-:Y:S05]  /*28880*/  BSYNC B1 ;  /* 0x0000000000017941 */ /* 0x000fea0003800000 */
.L_x_235:
        /* <DEDUP_REMOVED lines=13> */
.L_x_238:
[----:B------:R-:W-:Y:S05]  /*28960*/  BSYNC B1 ;  /* 0x0000000000017941 */ /* 0x000fea0003800000 */
.L_x_237:
        /* <DEDUP_REMOVED lines=13> */
.L_x_240:
[----:B------:R-:W-:Y:S05]  /*28a40*/  BSYNC B1 ;  /* 0x0000000000017941 */ /* 0x000fea0003800000 */
.L_x_239:
        /* <DEDUP_REMOVED lines=13> */
.L_x_242:
[----:B------:R-:W-:Y:S05]  /*28b20*/  BSYNC B1 ;  /* 0x0000000000017941 */ /* 0x000fea0003800000 */
.L_x_241:
        /* <DEDUP_REMOVED lines=13> */
.L_x_244:
[----:B------:R-:W-:Y:S05]  /*28c00*/  BSYNC B1 ;  /* 0x0000000000017941 */ /* 0x000fea0003800000 */
.L_x_243:
        /* <DEDUP_REMOVED lines=13> */
.L_x_246:
[----:B------:R-:W-:Y:S05]  /*28ce0*/  BSYNC B1 ;  /* 0x0000000000017941 */ /* 0x000fea0003800000 */
.L_x_245:
        /* <DEDUP_REMOVED lines=13> */
.L_x_248:
[----:B------:R-:W-:Y:S05]  /*28dc0*/  BSYNC B1 ;  /* 0x0000000000017941 */ /* 0x000fea0003800000 */
.L_x_247:
        /* <DEDUP_REMOVED lines=13> */
.L_x_250:
[----:B------:R-:W-:Y:S05]  /*28ea0*/  BSYNC B1 ;  /* 0x0000000000017941 */ /* 0x000fea0003800000 */
.L_x_249:
        /* <DEDUP_REMOVED lines=13> */
.L_x_252:
[----:B------:R-:W-:Y:S05]  /*28f80*/  BSYNC B1 ;  /* 0x0000000000017941 */ /* 0x000fea0003800000 */
.L_x_251:
        /* <DEDUP_REMOVED lines=13> */
.L_x_254:
[----:B------:R-:W-:Y:S05]  /*29060*/  BSYNC B1 ;  /* 0x0000000000017941 */ /* 0x000fea0003800000 */
.L_x_253:
        /* <DEDUP_REMOVED lines=13> */
.L_x_256:
[----:B------:R-:W-:Y:S05]  /*29140*/  BSYNC B1 ;  /* 0x0000000000017941 */ /* 0x000fea0003800000 */
.L_x_255:
        /* <DEDUP_REMOVED lines=13> */
.L_x_258:
[----:B------:R-:W-:Y:S05]  /*29220*/  BSYNC B1 ;  /* 0x0000000000017941 */ /* 0x000fea0003800000 */
.L_x_257:
        /* <DEDUP_REMOVED lines=13> */
.L_x_260:
[----:B------:R-:W-:Y:S05]  /*29300*/  BSYNC B1 ;  /* 0x0000000000017941 */ /* 0x000fea0003800000 */
.L_x_259:
        /* <DEDUP_REMOVED lines=13> */
.L_x_262:
[----:B------:R-:W-:Y:S05]  /*293e0*/  BSYNC B1 ;  /* 0x0000000000017941 */ /* 0x000fea0003800000 */
.L_x_261:
        /* <DEDUP_REMOVED lines=13> */
.L_x_264:
[----:B------:R-:W-:Y:S05]  /*294c0*/  BSYNC B1 ;  /* 0x0000000000017941 */ /* 0x000fea0003800000 */
.L_x_263:
        /* <DEDUP_REMOVED lines=13> */
.L_x_266:
[----:B------:R-:W-:Y:S05]  /*295a0*/  BSYNC B1 ;  /* 0x0000000000017941 */ /* 0x000fea0003800000 */
.L_x_265:
        /* <DEDUP_REMOVED lines=13> */
.L_x_268:
[----:B------:R-:W-:Y:S05]  /*29680*/  BSYNC B1 ;  /* 0x0000000000017941 */ /* 0x000fea0003800000 */
.L_x_267:
        /* <DEDUP_REMOVED lines=13> */
.L_x_270:
[----:B------:R-:W-:Y:S05]  /*29760*/  BSYNC B1 ;  /* 0x0000000000017941 */ /* 0x000fea0003800000 */
.L_x_269:
        /* <DEDUP_REMOVED lines=13> */
.L_x_272:
[----:B------:R-:W-:Y:S05]  /*29840*/  BSYNC B1 ;  /* 0x0000000000017941 */ /* 0x000fea0003800000 */
.L_x_271:
        /* <DEDUP_REMOVED lines=13> */
.L_x_274:
[----:B------:R-:W-:Y:S05]  /*29920*/  BSYNC B1 ;  /* 0x0000000000017941 */ /* 0x000fea0003800000 */
.L_x_273:
        /* <DEDUP_REMOVED lines=13> */
.L_x_276:
[----:B------:R-:W-:Y:S05]  /*29a00*/  BSYNC B1 ;  /* 0x0000000000017941 */ /* 0x000fea0003800000 */
.L_x_275:
        /* <DEDUP_REMOVED lines=13> */
.L_x_278:
[----:B------:R-:W-:Y:S05]  /*29ae0*/  BSYNC B1 ;  /* 0x0000000000017941 */ /* 0x000fea0003800000 */
.L_x_277:
        /* <DEDUP_REMOVED lines=13> */
.L_x_280:
[----:B------:R-:W-:Y:S05]  /*29bc0*/  BSYNC B1 ;  /* 0x0000000000017941 */ /* 0x000fea0003800000 */
.L_x_279:
        /* <DEDUP_REMOVED lines=13> */
.L_x_282:
[----:B------:R-:W-:Y:S05]  /*29ca0*/  BSYNC B1 ;  /* 0x0000000000017941 */ /* 0x000fea0003800000 */
.L_x_281:
        /* <DEDUP_REMOVED lines=13> */
.L_x_284:
[----:B------:R-:W-:Y:S05]  /*29d80*/  BSYNC B1 ;  /* 0x0000000000017941 */ /* 0x000fea0003800000 */
.L_x_283:
        /* <DEDUP_REMOVED lines=13> */
.L_x_286:
[----:B------:R-:W-:Y:S05]  /*29e60*/  BSYNC B1 ;  /* 0x0000000000017941 */ /* 0x000fea0003800000 */
.L_x_285:
        /* <DEDUP_REMOVED lines=13> */
.L_x_288:
[----:B------:R-:W-:Y:S05]  /*29f40*/  BSYNC B1 ;  /* 0x0000000000017941 */ /* 0x000fea0003800000 */
.L_x_287:
        /* <DEDUP_REMOVED lines=13> */
.L_x_290:
[----:B------:R-:W-:Y:S05]  /*2a020*/  BSYNC B1 ;  /* 0x0000000000017941 */ /* 0x000fea0003800000 */
.L_x_289:
        /* <DEDUP_REMOVED lines=13> */
.L_x_292:
[----:B------:R-:W-:Y:S05]  /*2a100*/  BSYNC B1 ;  /* 0x0000000000017941 */ /* 0x000fea0003800000 */
.L_x_291:
        /* <DEDUP_REMOVED lines=13> */
.L_x_294:
[----:B------:R-:W-:Y:S05]  /*2a1e0*/  BSYNC B1 ;  /* 0x0000000000017941 */ /* 0x000fea0003800000 */
.L_x_293:
        /* <DEDUP_REMOVED lines=13> */
.L_x_296:
[----:B------:R-:W-:Y:S05]  /*2a2c0*/  BSYNC B1 ;  /* 0x0000000000017941 */ /* 0x000fea0003800000 */
.L_x_295:
        /* <DEDUP_REMOVED lines=13> */
.L_x_298:
[----:B------:R-:W-:Y:S05]  /*2a3a0*/  BSYNC B1 ;  /* 0x0000000000017941 */ /* 0x000fea0003800000 */
.L_x_297:
        /* <DEDUP_REMOVED lines=13> */
.L_x_300:
[----:B------:R-:W-:Y:S05]  /*2a480*/  BSYNC B1 ;  /* 0x0000000000017941 */ /* 0x000fea0003800000 */
.L_x_299:
        /* <DEDUP_REMOVED lines=13> */
.L_x_302:
[----:B------:R-:W-:Y:S05]  /*2a560*/  BSYNC B1 ;  /* 0x0000000000017941 */ /* 0x000fea0003800000 */
.L_x_301:
        /* <DEDUP_REMOVED lines=13> */
.L_x_304:
[----:B------:R-:W-:Y:S05]  /*2a640*/  BSYNC B1 ;  /* 0x0000000000017941 */ /* 0x000fea0003800000 */
.L_x_303:
        /* <DEDUP_REMOVED lines=13> */
.L_x_306:
[----:B------:R-:W-:Y:S05]  /*2a720*/  BSYNC B1 ;  /* 0x0000000000017941 */ /* 0x000fea0003800000 */
.L_x_305:
        /* <DEDUP_REMOVED lines=13> */
.L_x_308:
[----:B------:R-:W-:Y:S05]  /*2a800*/  BSYNC B1 ;  /* 0x0000000000017941 */ /* 0x000fea0003800000 */
.L_x_307:
        /* <DEDUP_REMOVED lines=13> */
.L_x_310:
[----:B------:R-:W-:Y:S05]  /*2a8e0*/  BSYNC B1 ;  /* 0x0000000000017941 */ /* 0x000fea0003800000 */
.L_x_309:
        /* <DEDUP_REMOVED lines=13> */
.L_x_312:
[----:B------:R-:W-:Y:S05]  /*2a9c0*/  BSYNC B1 ;  /* 0x0000000000017941 */ /* 0x000fea0003800000 */
.L_x_311:
        /* <DEDUP_REMOVED lines=13> */
.L_x_314:
[----:B------:R-:W-:Y:S05]  /*2aaa0*/  BSYNC B1 ;  /* 0x0000000000017941 */ /* 0x000fea0003800000 */
.L_x_313:
        /* <DEDUP_REMOVED lines=13> */
.L_x_316:
[----:B------:R-:W-:Y:S05]  /*2ab80*/  BSYNC B1 ;  /* 0x0000000000017941 */ /* 0x000fea0003800000 */
.L_x_315:
        /* <DEDUP_REMOVED lines=13> */
.L_x_318:
[----:B------:R-:W-:Y:S05]  /*2ac60*/  BSYNC B1 ;  /* 0x0000000000017941 */ /* 0x000fea0003800000 */
.L_x_317:
        /* <DEDUP_REMOVED lines=13> */
.L_x_320:
[----:B------:R-:W-:Y:S05]  /*2ad40*/  BSYNC B1 ;  /* 0x0000000000017941 */ /* 0x000fea0003800000 */
.L_x_319:
        /* <DEDUP_REMOVED lines=13> */
.L_x_322:
[----:B------:R-:W-:Y:S05]  /*2ae20*/  BSYNC B1 ;  /* 0x0000000000017941 */ /* 0x000fea0003800000 */
.L_x_321:
        /* <DEDUP_REMOVED lines=13> */
.L_x_324:
[----:B------:R-:W-:Y:S05]  /*2af00*/  BSYNC B1 ;  /* 0x0000000000017941 */ /* 0x000fea0003800000 */
.L_x_323:
        /* <DEDUP_REMOVED lines=13> */
.L_x_326:
[----:B------:R-:W-:Y:S05]  /*2afe0*/  BSYNC B1 ;  /* 0x0000000000017941 */ /* 0x000fea0003800000 */
.L_x_325:
        /* <DEDUP_REMOVED lines=13> */
.L_x_328:
[----:B------:R-:W-:Y:S05]  /*2b0c0*/  BSYNC B1 ;  /* 0x0000000000017941 */ /* 0x000fea0003800000 */
.L_x_327:
        /* <DEDUP_REMOVED lines=13> */
.L_x_330:
[----:B------:R-:W-:Y:S05]  /*2b1a0*/  BSYNC B1 ;  /* 0x0000000000017941 */ /* 0x000fea0003800000 */
.L_x_329:
        /* <DEDUP_REMOVED lines=13> */
.L_x_332:
[----:B------:R-:W-:Y:S05]  /*2b280*/  BSYNC B1 ;  /* 0x0000000000017941 */ /* 0x000fea0003800000 */
.L_x_331:
        /* <DEDUP_REMOVED lines=13> */
.L_x_334:
[----:B------:R-:W-:Y:S05]  /*2b360*/  BSYNC B1 ;  /* 0x0000000000017941 */ /* 0x000fea0003800000 */
.L_x_333:
        /* <DEDUP_REMOVED lines=13> */
.L_x_336:
[----:B------:R-:W-:Y:S05]  /*2b440*/  BSYNC B1 ;  /* 0x0000000000017941 */ /* 0x000fea0003800000 */
.L_x_335:
        /* <DEDUP_REMOVED lines=13> */
.L_x_338:
[----:B------:R-:W-:Y:S05]  /*2b520*/  BSYNC B1 ;  /* 0x0000000000017941 */ /* 0x000fea0003800000 */
.L_x_337:
        /* <DEDUP_REMOVED lines=13> */
.L_x_340:
[----:B------:R-:W-:Y:S05]  /*2b600*/  BSYNC B1 ;  /* 0x0000000000017941 */ /* 0x000fea0003800000 */
.L_x_339:
        /* <DEDUP_REMOVED lines=13> */
.L_x_342:
[----:B------:R-:W-:Y:S05]  /*2b6e0*/  BSYNC B1 ;  /* 0x0000000000017941 */ /* 0x000fea0003800000 */
.L_x_341:
        /* <DEDUP_REMOVED lines=13> */
.L_x_344:
[----:B------:R-:W-:Y:S05]  /*2b7c0*/  BSYNC B1 ;  /* 0x0000000000017941 */ /* 0x000fea0003800000 */
.L_x_343:
        /* <DEDUP_REMOVED lines=13> */
.L_x_346:
[----:B------:R-:W-:Y:S05]  /*2b8a0*/  BSYNC B1 ;  /* 0x0000000000017941 */ /* 0x000fea0003800000 */
.L_x_345:
        /* <DEDUP_REMOVED lines=13> */
.L_x_348:
[----:B------:R-:W-:Y:S05]  /*2b980*/  BSYNC B1 ;  /* 0x0000000000017941 */ /* 0x000fea0003800000 */
.L_x_347:
        /* <DEDUP_REMOVED lines=13> */
.L_x_350:
[----:B------:R-:W-:Y:S05]  /*2ba60*/  BSYNC B1 ;  /* 0x0000000000017941 */ /* 0x000fea0003800000 */
.L_x_349:
        /* <DEDUP_REMOVED lines=13> */
.L_x_352:
[----:B------:R-:W-:Y:S05]  /*2bb40*/  BSYNC B1 ;  /* 0x0000000000017941 */ /* 0x000fea0003800000 */
.L_x_351:
        /* <DEDUP_REMOVED lines=13> */
.L_x_354:
[----:B------:R-:W-:Y:S05]  /*2bc20*/  BSYNC B1 ;  /* 0x0000000000017941 */ /* 0x000fea0003800000 */
.L_x_353:
        /* <DEDUP_REMOVED lines=13> */
.L_x_356:
[----:B------:R-:W-:Y:S05]  /*2bd00*/  BSYNC B1 ;  /* 0x0000000000017941 */ /* 0x000fea0003800000 */
.L_x_355:
        /* <DEDUP_REMOVED lines=13> */
.L_x_358:
[----:B------:R-:W-:Y:S05]  /*2bde0*/  BSYNC B1 ;  /* 0x0000000000017941 */ /* 0x000fea0003800000 */
.L_x_357:
        /* <DEDUP_REMOVED lines=13> */
.L_x_360:
[----:B------:R-:W-:Y:S05]  /*2bec0*/  BSYNC B1 ;  /* 0x0000000000017941 */ /* 0x000fea0003800000 */
.L_x_359:
        /* <DEDUP_REMOVED lines=13> */
.L_x_362:
[----:B------:R-:W-:Y:S05]  /*2bfa0*/  BSYNC B1 ;  /* 0x0000000000017941 */ /* 0x000fea0003800000 */
.L_x_361:
        /* <DEDUP_REMOVED lines=13> */
.L_x_364:
[----:B------:R-:W-:Y:S05]  /*2c080*/  BSYNC B1 ;  /* 0x0000000000017941 */ /* 0x000fea0003800000 */
.L_x_363:
        /* <DEDUP_REMOVED lines=13> */
.L_x_366:
[----:B------:R-:W-:Y:S05]  /*2c160*/  BSYNC B1 ;  /* 0x0000000000017941 */ /* 0x000fea0003800000 */
.L_x_365:
        /* <DEDUP_REMOVED lines=13> */
.L_x_368:
[----:B------:R-:W-:Y:S05]  /*2c240*/  BSYNC B1 ;  /* 0x0000000000017941 */ /* 0x000fea0003800000 */
.L_x_367:
        /* <DEDUP_REMOVED lines=13> */
.L_x_370:
[----:B------:R-:W-:Y:S05]  /*2c320*/  BSYNC B1 ;  /* 0x0000000000017941 */ /* 0x000fea0003800000 */
.L_x_369:
        /* <DEDUP_REMOVED lines=13> */
.L_x_372:
[----:B------:R-:W-:Y:S05]  /*2c400*/  BSYNC B1 ;  /* 0x0000000000017941 */ /* 0x000fea0003800000 */
.L_x_371:
        /* <DEDUP_REMOVED lines=13> */
.L_x_374:
[----:B------:R-:W-:Y:S05]  /*2c4e0*/  BSYNC B1 ;  /* 0x0000000000017941 */ /* 0x000fea0003800000 */
.L_x_373:
        /* <DEDUP_REMOVED lines=13> */
.L_x_376:
[----:B------:R-:W-:Y:S05]  /*2c5c0*/  BSYNC B1 ;  /* 0x0000000000017941 */ /* 0x000fea0003800000 */
.L_x_375:
        /* <DEDUP_REMOVED lines=13> */
.L_x_378:
[----:B------:R-:W-:Y:S05]  /*2c6a0*/  BSYNC B1 ;  /* 0x0000000000017941 */ /* 0x000fea0003800000 */
.L_x_377:
        /* <DEDUP_REMOVED lines=13> */
.L_x_380:
[----:B------:R-:W-:Y:S05]  /*2c780*/  BSYNC B1 ;  /* 0x0000000000017941 */ /* 0x000fea0003800000 */
.L_x_379:
        /* <DEDUP_REMOVED lines=13> */
.L_x_382:
[----:B------:R-:W-:Y:S05]  /*2c860*/  BSYNC B1 ;  /* 0x0000000000017941 */ /* 0x000fea0003800000 */
.L_x_381:
        /* <DEDUP_REMOVED lines=13> */
.L_x_384:
[----:B------:R-:W-:Y:S05]  /*2c940*/  BSYNC B1 ;  /* 0x0000000000017941 */ /* 0x000fea0003800000 */
.L_x_383:
        /* <DEDUP_REMOVED lines=13> */
.L_x_386:
[----:B------:R-:W-:Y:S05]  /*2ca20*/  BSYNC B1 ;  /* 0x0000000000017941 */ /* 0x000fea0003800000 */
.L_x_385:
        /* <DEDUP_REMOVED lines=13> */
.L_x_388:
[----:B------:R-:W-:Y:S05]  /*2cb00*/  BSYNC B1 ;  /* 0x0000000000017941 */ /* 0x000fea0003800000 */
.L_x_387:
        /* <DEDUP_REMOVED lines=13> */
.L_x_390:
[----:B------:R-:W-:Y:S05]  /*2cbe0*/  BSYNC B1 ;  /* 0x0000000000017941 */ /* 0x000fea0003800000 */
.L_x_389:
        /* <DEDUP_REMOVED lines=13> */
.L_x_392:
[----:B------:R-:W-:Y:S05]  /*2ccc0*/  BSYNC B1 ;  /* 0x0000000000017941 */ /* 0x000fea0003800000 */
.L_x_391:
        /* <DEDUP_REMOVED lines=13> */
.L_x_394:
[----:B------:R-:W-:Y:S05]  /*2cda0*/  BSYNC B1 ;  /* 0x0000000000017941 */ /* 0x000fea0003800000 */
.L_x_393:
        /* <DEDUP_REMOVED lines=13> */
.L_x_396:
[----:B------:R-:W-:Y:S05]  /*2ce80*/  BSYNC B1 ;  /* 0x0000000000017941 */ /* 0x000fea0003800000 */
.L_x_395:
        /* <DEDUP_REMOVED lines=13> */
.L_x_398:
[----:B------:R-:W-:Y:S05]  /*2cf60*/  BSYNC B1 ;  /* 0x0000000000017941 */ /* 0x000fea0003800000 */
.L_x_397:
        /* <DEDUP_REMOVED lines=13> */
.L_x_400:
[----:B------:R-:W-:Y:S05]  /*2d040*/  BSYNC B1 ;  /* 0x0000000000017941 */ /* 0x000fea0003800000 */
.L_x_399:
        /* <DEDUP_REMOVED lines=13> */
.L_x_402:
[----:B------:R-:W-:Y:S05]  /*2d120*/  BSYNC B1 ;  /* 0x0000000000017941 */ /* 0x000fea0003800000 */
.L_x_401:
        /* <DEDUP_REMOVED lines=13> */
.L_x_404:
[----:B------:R-:W-:Y:S05]  /*2d200*/  BSYNC B1 ;  /* 0x0000000000017941 */ /* 0x000fea0003800000 */
.L_x_403:
        /* <DEDUP_REMOVED lines=13> */
.L_x_406:
[----:B------:R-:W-:Y:S05]  /*2d2e0*/  BSYNC B1 ;  /* 0x0000000000017941 */ /* 0x000fea0003800000 */
.L_x_405:
        /* <DEDUP_REMOVED lines=13> */
.L_x_408:
[----:B------:R-:W-:Y:S05]  /*2d3c0*/  BSYNC B1 ;  /* 0x0000000000017941 */ /* 0x000fea0003800000 */
.L_x_407:
        /* <DEDUP_REMOVED lines=13> */
.L_x_410:
[----:B------:R-:W-:Y:S05]  /*2d4a0*/  BSYNC B1 ;  /* 0x0000000000017941 */ /* 0x000fea0003800000 */
.L_x_409:
        /* <DEDUP_REMOVED lines=13> */
.L_x_412:
[----:B------:R-:W-:Y:S05]  /*2d580*/  BSYNC B1 ;  /* 0x0000000000017941 */ /* 0x000fea0003800000 */
.L_x_411:
        /* <DEDUP_REMOVED lines=13> */
.L_x_414:
[----:B------:R-:W-:Y:S05]  /*2d660*/  BSYNC B1 ;  /* 0x0000000000017941 */ /* 0x000fea0003800000 */
.L_x_413:
        /* <DEDUP_REMOVED lines=13> */
.L_x_416:
[----:B------:R-:W-:Y:S05]  /*2d740*/  BSYNC B1 ;  /* 0x0000000000017941 */ /* 0x000fea0003800000 */
.L_x_415:
        /* <DEDUP_REMOVED lines=13> */
.L_x_418:
[----:B------:R-:W-:Y:S05]  /*2d820*/  BSYNC B1 ;  /* 0x0000000000017941 */ /* 0x000fea0003800000 */
.L_x_417:
        /* <DEDUP_REMOVED lines=13> */
.L_x_420:
[----:B------:R-:W-:Y:S05]  /*2d900*/  BSYNC B1 ;  /* 0x0000000000017941 */ /* 0x000fea0003800000 */
.L_x_419:
        /* <DEDUP_REMOVED lines=13> */
.L_x_422:
[----:B------:R-:W-:Y:S05]  /*2d9e0*/  BSYNC B1 ;  /* 0x0000000000017941 */ /* 0x000fea0003800000 */
.L_x_421:
        /* <DEDUP_REMOVED lines=13> */
.L_x_424:
[----:B------:R-:W-:Y:S05]  /*2dac0*/  BSYNC B1 ;  /* 0x0000000000017941 */ /* 0x000fea0003800000 */
.L_x_423:
        /* <DEDUP_REMOVED lines=13> */
.L_x_426:
[----:B------:R-:W-:Y:S05]  /*2dba0*/  BSYNC B1 ;  /* 0x0000000000017941 */ /* 0x000fea0003800000 */
.L_x_425:
        /* <DEDUP_REMOVED lines=13> */
.L_x_428:
[----:B------:R-:W-:Y:S05]  /*2dc80*/  BSYNC B1 ;  /* 0x0000000000017941 */ /* 0x000fea0003800000 */
.L_x_427:
        /* <DEDUP_REMOVED lines=13> */
.L_x_430:
[----:B------:R-:W-:Y:S05]  /*2dd60*/  BSYNC B1 ;  /* 0x0000000000017941 */ /* 0x000fea0003800000 */
.L_x_429:
        /* <DEDUP_REMOVED lines=13> */
.L_x_432:
[----:B------:R-:W-:Y:S05]  /*2de40*/  BSYNC B1 ;  /* 0x0000000000017941 */ /* 0x000fea0003800000 */
.L_x_431:
        /* <DEDUP_REMOVED lines=13> */
.L_x_434:
[----:B------:R-:W-:Y:S05]  /*2df20*/  BSYNC B1 ;  /* 0x0000000000017941 */ /* 0x000fea0003800000 */
.L_x_433:
        /* <DEDUP_REMOVED lines=13> */
.L_x_436:
[----:B------:R-:W-:Y:S05]  /*2e000*/  BSYNC B1 ;  /* 0x0000000000017941 */ /* 0x000fea0003800000 */
.L_x_435:
        /* <DEDUP_REMOVED lines=13> */
.L_x_438:
[----:B------:R-:W-:Y:S05]  /*2e0e0*/  BSYNC B1 ;  /* 0x0000000000017941 */ /* 0x000fea0003800000 */
.L_x_437:
        /* <DEDUP_REMOVED lines=13> */
.L_x_440:
[----:B------:R-:W-:Y:S05]  /*2e1c0*/  BSYNC B1 ;  /* 0x0000000000017941 */ /* 0x000fea0003800000 */
.L_x_439:
        /* <DEDUP_REMOVED lines=13> */
.L_x_442:
[----:B------:R-:W-:Y:S05]  /*2e2a0*/  BSYNC B1 ;  /* 0x0000000000017941 */ /* 0x000fea0003800000 */
.L_x_441:
        /* <DEDUP_REMOVED lines=13> */
.L_x_444:
[----:B------:R-:W-:Y:S05]  /*2e380*/  BSYNC B1 ;  /* 0x0000000000017941 */ /* 0x000fea0003800000 */
.L_x_443:
        /* <DEDUP_REMOVED lines=13> */
.L_x_446:
[----:B------:R-:W-:Y:S05]  /*2e460*/  BSYNC B1 ;  /* 0x0000000000017941 */ /* 0x000fea0003800000 */
.L_x_445:
        /* <DEDUP_REMOVED lines=13> */
.L_x_448:
[----:B------:R-:W-:Y:S05]  /*2e540*/  BSYNC B1 ;  /* 0x0000000000017941 */ /* 0x000fea0003800000 */
.L_x_447:
        /* <DEDUP_REMOVED lines=13> */
.L_x_450:
[----:B------:R-:W-:Y:S05]  /*2e620*/  BSYNC B1 ;  /* 0x0000000000017941 */ /* 0x000fea0003800000 */
.L_x_449:
        /* <DEDUP_REMOVED lines=13> */
.L_x_452:
[----:B------:R-:W-:Y:S05]  /*2e700*/  BSYNC B1 ;  /* 0x0000000000017941 */ /* 0x000fea0003800000 */
.L_x_451:
        /* <DEDUP_REMOVED lines=13> */
.L_x_454:
[----:B------:R-:W-:Y:S05]  /*2e7e0*/  BSYNC B1 ;  /* 0x0000000000017941 */ /* 0x000fea0003800000 */
.L_x_453:
        /* <DEDUP_REMOVED lines=13> */
.L_x_456:
[----:B------:R-:W-:Y:S05]  /*2e8c0*/  BSYNC B1 ;  /* 0x0000000000017941 */ /* 0x000fea0003800000 */
.L_x_455:
        /* <DEDUP_REMOVED lines=13> */
.L_x_458:
[----:B------:R-:W-:Y:S05]  /*2e9a0*/  BSYNC B1 ;  /* 0x0000000000017941 */ /* 0x000fea0003800000 */
.L_x_457:
        /* <DEDUP_REMOVED lines=13> */
.L_x_460:
[----:B------:R-:W-:Y:S05]  /*2ea80*/  BSYNC B1 ;  /* 0x0000000000017941 */ /* 0x000fea0003800000 */
.L_x_459:
        /* <DEDUP_REMOVED lines=13> */
.L_x_462:
[----:B------:R-:W-:Y:S05]  /*2eb60*/  BSYNC B1 ;  /* 0x0000000000017941 */ /* 0x000fea0003800000 */
.L_x_461:
        /* <DEDUP_REMOVED lines=13> */
.L_x_464:
[----:B------:R-:W-:Y:S05]  /*2ec40*/  BSYNC B1 ;  /* 0x0000000000017941 */ /* 0x000fea0003800000 */
.L_x_463:
        /* <DEDUP_REMOVED lines=13> */
.L_x_466:
[----:B------:R-:W-:Y:S05]  /*2ed20*/  BSYNC B1 ;  /* 0x0000000000017941 */ /* 0x000fea0003800000 */
.L_x_465:
        /* <DEDUP_REMOVED lines=13> */
.L_x_468:
[----:B------:R-:W-:Y:S05]  /*2ee00*/  BSYNC B1 ;  /* 0x0000000000017941 */ /* 0x000fea0003800000 */
.L_x_467:
        /* <DEDUP_REMOVED lines=13> */
.L_x_470:
[----:B------:R-:W-:Y:S05]  /*2eee0*/  BSYNC B1 ;  /* 0x0000000000017941 */ /* 0x000fea0003800000 */
.L_x_469:
        /* <DEDUP_REMOVED lines=13> */
.L_x_472:
[----:B------:R-:W-:Y:S05]  /*2efc0*/  BSYNC B1 ;  /* 0x0000000000017941 */ /* 0x000fea0003800000 */
.L_x_471:
        /* <DEDUP_REMOVED lines=13> */
.L_x_474:
[----:B------:R-:W-:Y:S05]  /*2f0a0*/  BSYNC B1 ;  /* 0x0000000000017941 */ /* 0x000fea0003800000 */
.L_x_473:
        /* <DEDUP_REMOVED lines=13> */
.L_x_476:
[----:B------:R-:W-:Y:S05]  /*2f180*/  BSYNC B1 ;  /* 0x0000000000017941 */ /* 0x000fea0003800000 */
.L_x_475:
        /* <DEDUP_REMOVED lines=13> */
.L_x_478:
[----:B------:R-:W-:Y:S05]  /*2f260*/  BSYNC B1 ;  /* 0x0000000000017941 */ /* 0x000fea0003800000 */
.L_x_477:
        /* <DEDUP_REMOVED lines=13> */
.L_x_480:
[----:B------:R-:W-:Y:S05]  /*2f340*/  BSYNC B1 ;  /* 0x0000000000017941 */ /* 0x000fea0003800000 */
.L_x_479:
        /* <DEDUP_REMOVED lines=13> */
.L_x_482:
[----:B------:R-:W-:Y:S05]  /*2f420*/  BSYNC B1 ;  /* 0x0000000000017941 */ /* 0x000fea0003800000 */
.L_x_481:
        /* <DEDUP_REMOVED lines=13> */
.L_x_484:
[----:B------:R-:W-:Y:S05]  /*2f500*/  BSYNC B1 ;  /* 0x0000000000017941 */ /* 0x000fea0003800000 */
.L_x_483:
        /* <DEDUP_REMOVED lines=13> */
.L_x_486:
[----:B------:R-:W-:Y:S05]  /*2f5e0*/  BSYNC B1 ;  /* 0x0000000000017941 */ /* 0x000fea0003800000 */
.L_x_485:
        /* <DEDUP_REMOVED lines=13> */
.L_x_488:
[----:B------:R-:W-:Y:S05]  /*2f6c0*/  BSYNC B1 ;  /* 0x0000000000017941 */ /* 0x000fea0003800000 */
.L_x_487:
        /* <DEDUP_REMOVED lines=13> */
.L_x_490:
[----:B------:R-:W-:Y:S05]  /*2f7a0*/  BSYNC B1 ;  /* 0x0000000000017941 */ /* 0x000fea0003800000 */
.L_x_489:
        /* <DEDUP_REMOVED lines=13> */
.L_x_492:
[----:B------:R-:W-:Y:S05]  /*2f880*/  BSYNC B1 ;  /* 0x0000000000017941 */ /* 0x000fea0003800000 */
.L_x_491:
        /* <DEDUP_REMOVED lines=13> */
.L_x_494:
[----:B------:R-:W-:Y:S05]  /*2f960*/  BSYNC B1 ;  /* 0x0000000000017941 */ /* 0x000fea0003800000 */
.L_x_493:
        /* <DEDUP_REMOVED lines=13> */
.L_x_496:
[----:B------:R-:W-:Y:S05]  /*2fa40*/  BSYNC B1 ;  /* 0x0000000000017941 */ /* 0x000fea0003800000 */
.L_x_495:
        /* <DEDUP_REMOVED lines=13> */
.L_x_498:
[----:B------:R-:W-:Y:S05]  /*2fb20*/  BSYNC B1 ;  /* 0x0000000000017941 */ /* 0x000fea0003800000 */
.L_x_497:
        /* <DEDUP_REMOVED lines=13> */
.L_x_500:
[----:B------:R-:W-:Y:S05]  /*2fc00*/  BSYNC B1 ;  /* 0x0000000000017941 */ /* 0x000fea0003800000 */
.L_x_499:
        /* <DEDUP_REMOVED lines=13> */
.L_x_502:
[----:B------:R-:W-:Y:S05]  /*2fce0*/  BSYNC B1 ;  /* 0x0000000000017941 */ /* 0x000fea0003800000 */
.L_x_501:
        /* <DEDUP_REMOVED lines=13> */
.L_x_504:
[----:B------:R-:W-:Y:S05]  /*2fdc0*/  BSYNC B1 ;  /* 0x0000000000017941 */ /* 0x000fea0003800000 */
.L_x_503:
        /* <DEDUP_REMOVED lines=13> */
.L_x_506:
[----:B------:R-:W-:Y:S05]  /*2fea0*/  BSYNC B1 ;  /* 0x0000000000017941 */ /* 0x000fea0003800000 */
.L_x_505:
        /* <DEDUP_REMOVED lines=13> */
.L_x_508:
[----:B------:R-:W-:Y:S05]  /*2ff80*/  BSYNC B1 ;  /* 0x0000000000017941 */ /* 0x000fea0003800000 */
.L_x_507:
        /* <DEDUP_REMOVED lines=13> */
.L_x_510:
[----:B------:R-:W-:Y:S05]  /*30060*/  BSYNC B1 ;  /* 0x0000000000017941 */ /* 0x000fea0003800000 */
.L_x_509:
        /* <DEDUP_REMOVED lines=13> */
.L_x_512:
[----:B------:R-:W-:Y:S05]  /*30140*/  BSYNC B1 ;  /* 0x0000000000017941 */ /* 0x000fea0003800000 */
.L_x_511:
        /* <DEDUP_REMOVED lines=13> */
.L_x_514:
[----:B------:R-:W-:Y:S05]  /*30220*/  BSYNC B1 ;  /* 0x0000000000017941 */ /* 0x000fea0003800000 */
.L_x_513:
        /* <DEDUP_REMOVED lines=13> */
.L_x_516:
[----:B------:R-:W-:Y:S05]  /*30300*/  BSYNC B1 ;  /* 0x0000000000017941 */ /* 0x000fea0003800000 */
.L_x_515:
        /* <DEDUP_REMOVED lines=13> */
.L_x_518:
[----:B------:R-:W-:Y:S05]  /*303e0*/  BSYNC B1 ;  /* 0x0000000000017941 */ /* 0x000fea0003800000 */
.L_x_517:
        /* <DEDUP_REMOVED lines=13> */
.L_x_520:
[----:B------:R-:W-:Y:S05]  /*304c0*/  BSYNC B1 ;  /* 0x0000000000017941 */ /* 0x000fea0003800000 */
.L_x_519:
        /* <DEDUP_REMOVED lines=13> */
.L_x_522:
[----:B------:R-:W-:Y:S05]  /*305a0*/  BSYNC B1 ;  /* 0x0000000000017941 */ /* 0x000fea0003800000 */
.L_x_521:
        /* <DEDUP_REMOVED lines=13> */
.L_x_524:
[----:B------:R-:W-:Y:S05]  /*30680*/  BSYNC B1 ;  /* 0x0000000000017941 */ /* 0x000fea0003800000 */
.L_x_523:
        /* <DEDUP_REMOVED lines=13> */
.L_x_526:
[----:B------:R-:W-:Y:S05]  /*30760*/  BSYNC B1 ;  /* 0x0000000000017941 */ /* 0x000fea0003800000 */
.L_x_525:
        /* <DEDUP_REMOVED lines=13> */
.L_x_528:
[----:B------:R-:W-:Y:S05]  /*30840*/  BSYNC B1 ;  /* 0x0000000000017941 */ /* 0x000fea0003800000 */
.L_x_527:
        /* <DEDUP_REMOVED lines=13> */
.L_x_530:
[----:B------:R-:W-:Y:S05]  /*30920*/  BSYNC B1 ;  /* 0x0000000000017941 */ /* 0x000fea0003800000 */
.L_x_529:
        /* <DEDUP_REMOVED lines=13> */
.L_x_532:
[----:B------:R-:W-:Y:S05]  /*30a00*/  BSYNC B1 ;  /* 0x0000000000017941 */ /* 0x000fea0003800000 */
.L_x_531:
        /* <DEDUP_REMOVED lines=13> */
.L_x_534:
[----:B------:R-:W-:Y:S05]  /*30ae0*/  BSYNC B1 ;  /* 0x0000000000017941 */ /* 0x000fea0003800000 */
.L_x_533:
        /* <DEDUP_REMOVED lines=13> */
.L_x_536:
[----:B------:R-:W-:Y:S05]  /*30bc0*/  BSYNC B1 ;  /* 0x0000000000017941 */ /* 0x000fea0003800000 */
.L_x_535:
        /* <DEDUP_REMOVED lines=13> */
.L_x_538:
[----:B------:R-:W-:Y:S05]  /*30ca0*/  BSYNC B1 ;  /* 0x0000000000017941 */ /* 0x000fea0003800000 */
.L_x_537:
        /* <DEDUP_REMOVED lines=13> */
.L_x_540:
[----:B------:R-:W-:Y:S05]  /*30d80*/  BSYNC B1 ;  /* 0x0000000000017941 */ /* 0x000fea0003800000 */
.L_x_539:
        /* <DEDUP_REMOVED lines=13> */
.L_x_542:
[----:B------:R-:W-:Y:S05]  /*30e60*/  BSYNC B1 ;  /* 0x0000000000017941 */ /* 0x000fea0003800000 */
.L_x_541:
        /* <DEDUP_REMOVED lines=13> */
.L_x_544:
[----:B------:R-:W-:Y:S05]  /*30f40*/  BSYNC B1 ;  /* 0x0000000000017941 */ /* 0x000fea0003800000 */
.L_x_543:
        /* <DEDUP_REMOVED lines=13> */
.L_x_546:
[----:B------:R-:W-:Y:S05]  /*31020*/  BSYNC B1 ;  /* 0x0000000000017941 */ /* 0x000fea0003800000 */
.L_x_545:
        /* <DEDUP_REMOVED lines=13> */
.L_x_548:
[----:B------:R-:W-:Y:S05]  /*31100*/  BSYNC B1 ;  /* 0x0000000000017941 */ /* 0x000fea0003800000 */
.L_x_547:
        /* <DEDUP_REMOVED lines=13> */
.L_x_550:
[----:B------:R-:W-:Y:S05]  /*311e0*/  BSYNC B1 ;  /* 0x0000000000017941 */ /* 0x000fea0003800000 */
.L_x_549:
        /* <DEDUP_REMOVED lines=13> */
.L_x_552:
[----:B------:R-:W-:Y:S05]  /*312c0*/  BSYNC B1 ;  /* 0x0000000000017941 */ /* 0x000fea0003800000 */
.L_x_551:
        /* <DEDUP_REMOVED lines=13> */
.L_x_554:
[----:B------:R-:W-:Y:S05]  /*313a0*/  BSYNC B1 ;  /* 0x0000000000017941 */ /* 0x000fea0003800000 */
.L_x_553:
        /* <DEDUP_REMOVED lines=13> */
.L_x_556:
[----:B------:R-:W-:Y:S05]  /*31480*/  BSYNC B1 ;  /* 0x0000000000017941 */ /* 0x000fea0003800000 */
.L_x_555:
        /* <DEDUP_REMOVED lines=13> */
.L_x_558:
[----:B------:R-:W-:Y:S05]  /*31560*/  BSYNC B1 ;  /* 0x0000000000017941 */ /* 0x000fea0003800000 */
.L_x_557:
        /* <DEDUP_REMOVED lines=13> */
.L_x_560:
[----:B------:R-:W-:Y:S05]  /*31640*/  BSYNC B1 ;  /* 0x0000000000017941 */ /* 0x000fea0003800000 */
.L_x_559:
        /* <DEDUP_REMOVED lines=13> */
.L_x_562:
[----:B------:R-:W-:Y:S05]  /*31720*/  BSYNC B1 ;  /* 0x0000000000017941 */ /* 0x000fea0003800000 */
.L_x_561:
        /* <DEDUP_REMOVED lines=13> */
.L_x_564:
[----:B------:R-:W-:Y:S05]  /*31800*/  BSYNC B1 ;  /* 0x0000000000017941 */ /* 0x000fea0003800000 */
.L_x_563:
        /* <DEDUP_REMOVED lines=13> */
.L_x_566:
[----:B------:R-:W-:Y:S05]  /*318e0*/  BSYNC B1 ;  /* 0x0000000000017941 */ /* 0x000fea0003800000 */
.L_x_565:
        /* <DEDUP_REMOVED lines=13> */
.L_x_568:
[----:B------:R-:W-:Y:S05]  /*319c0*/  BSYNC B1 ;  /* 0x0000000000017941 */ /* 0x000fea0003800000 */
.L_x_567:
        /* <DEDUP_REMOVED lines=13> */
.L_x_570:
[----:B------:R-:W-:Y:S05]  /*31aa0*/  BSYNC B1 ;  /* 0x0000000000017941 */ /* 0x000fea0003800000 */
.L_x_569:
        /* <DEDUP_REMOVED lines=13> */
.L_x_572:
[----:B------:R-:W-:Y:S05]  /*31b80*/  BSYNC B1 ;  /* 0x0000000000017941 */ /* 0x000fea0003800000 */
.L_x_571:
        /* <DEDUP_REMOVED lines=13> */
.L_x_574:
[----:B------:R-:W-:Y:S05]  /*31c60*/  BSYNC B1 ;  /* 0x0000000000017941 */ /* 0x000fea0003800000 */
.L_x_573:
        /* <DEDUP_REMOVED lines=13> */
.L_x_576:
[----:B------:R-:W-:Y:S05]  /*31d40*/  BSYNC B1 ;  /* 0x0000000000017941 */ /* 0x000fea0003800000 */
.L_x_575:
        /* <DEDUP_REMOVED lines=13> */
.L_x_578:
[----:B------:R-:W-:Y:S05]  /*31e20*/  BSYNC B1 ;  /* 0x0000000000017941 */ /* 0x000fea0003800000 */
.L_x_577:
        /* <DEDUP_REMOVED lines=13> */
.L_x_580:
[----:B------:R-:W-:Y:S05]  /*31f00*/  BSYNC B1 ;  /* 0x0000000000017941 */ /* 0x000fea0003800000 */
.L_x_579:
        /* <DEDUP_REMOVED lines=13> */
.L_x_582:
[----:B------:R-:W-:Y:S05]  /*31fe0*/  BSYNC B1 ;  /* 0x0000000000017941 */ /* 0x000fea0003800000 */
.L_x_581:
        /* <DEDUP_REMOVED lines=13> */
.L_x_584:
[----:B------:R-:W-:Y:S05]  /*320c0*/  BSYNC B1 ;  /* 0x0000000000017941 */ /* 0x000fea0003800000 */
.L_x_583:
        /* <DEDUP_REMOVED lines=13> */
.L_x_586:
[----:B------:R-:W-:Y:S05]  /*321a0*/  BSYNC B1 ;  /* 0x0000000000017941 */ /* 0x000fea0003800000 */
.L_x_585:
        /* <DEDUP_REMOVED lines=13> */
.L_x_588:
[----:B------:R-:W-:Y:S05]  /*32280*/  BSYNC B1 ;  /* 0x0000000000017941 */ /* 0x000fea0003800000 */
.L_x_587:
        /* <DEDUP_REMOVED lines=13> */
.L_x_590:
[----:B------:R-:W-:Y:S05]  /*32360*/  BSYNC B1 ;  /* 0x0000000000017941 */ /* 0x000fea0003800000 */
.L_x_589:
        /* <DEDUP_REMOVED lines=13> */
.L_x_592:
[----:B------:R-:W-:Y:S05]  /*32440*/  BSYNC B1 ;  /* 0x0000000000017941 */ /* 0x000fea0003800000 */
.L_x_591:
        /* <DEDUP_REMOVED lines=13> */
.L_x_594:
[----:B------:R-:W-:Y:S05]  /*32520*/  BSYNC B1 ;  /* 0x0000000000017941 */ /* 0x000fea0003800000 */
.L_x_593:
        /* <DEDUP_REMOVED lines=13> */
.L_x_596:
[----:B------:R-:W-:Y:S05]  /*32600*/  BSYNC B1 ;  /* 0x0000000000017941 */ /* 0x000fea0003800000 */
.L_x_595:
        /* <DEDUP_REMOVED lines=13> */
.L_x_598:
[----:B------:R-:W-:Y:S05]  /*326e0*/  BSYNC B1 ;  /* 0x0000000000017941 */ /* 0x000fea0003800000 */
.L_x_597:
        /* <DEDUP_REMOVED lines=13> */
.L_x_600:
[----:B------:R-:W-:Y:S05]  /*327c0*/  BSYNC B1 ;  /* 0x0000000000017941 */ /* 0x000fea0003800000 */
.L_x_599:
        /* <DEDUP_REMOVED lines=13> */
.L_x_602:
[----:B------:R-:W-:Y:S05]  /*328a0*/  BSYNC B1 ;  /* 0x0000000000017941 */ /* 0x000fea0003800000 */
.L_x_601:
        /* <DEDUP_REMOVED lines=13> */
.L_x_604:
[----:B------:R-:W-:Y:S05]  /*32980*/  BSYNC B1 ;  /* 0x0000000000017941 */ /* 0x000fea0003800000 */
.L_x_603:
        /* <DEDUP_REMOVED lines=13> */
.L_x_606:
[----:B------:R-:W-:Y:S05]  /*32a60*/  BSYNC B1 ;  /* 0x0000000000017941 */ /* 0x000fea0003800000 */
.L_x_605:
        /* <DEDUP_REMOVED lines=13> */
.L_x_608:
[----:B------:R-:W-:Y:S05]  /*32b40*/  BSYNC B1 ;  /* 0x0000000000017941 */ /* 0x000fea0003800000 */
.L_x_607:
[----:B0--3--:R-:W3:Y:S01]  /*32b50*/  LDL.LU R3, [R1+0x6cc] ;  /* 0x0006cc0001037983 */ /* 0x009ee20000300800 */
[----:B-----5:R-:W-:Y:S01]  /*32b60*/  LOP3.LUT R8, R8, 0xff, RZ, 0xc0, !PT ;  /* 0x000000ff08087812 */ /* 0x020fe200078ec0ff */
[----:B------:R-:W-:Y:S01]  /*32b70*/  BSSY B1, `(.L_x_609) ;  /* 0x000000b000017945 */ /* 0x000fe20003800000 */
[----:B------:R-:W-:Y:S02]  /*32b80*/  ISETP.LT.OR P3, PT, R0, 0xc1, !P1 ;  /* 0x000000c10000780c */ /* 0x000fe40004f61670 */
[----:B------:R-:W-:Y:S02]  /*32b90*/  F2FP.F16.E4M3.UNPACK_B R8, R8 ;  /* 0x00000008ff08723e */ /* 0x000fe400020006ff */
[----:B------:R-:W-:-:S03]  /*32ba0*/  PRMT R2, RZ, 0x7610, R2 ;  /* 0x00007610ff027816 */ /* 0x000fc60000000002 */
[----:B------:R-:W-:-:S05]  /*32bb0*/  HADD2.F32 R8, -RZ, R8.H0_H0 ;  /* 0x20000008ff087230 */ /* 0x000fca0000004100 */
[----:B------:R-:W-:-:S04]  /*32bc0*/  FMUL R8, R8, UR25 ;  /* 0x0000001908087c20 */ /* 0x000fc80008400000 */
[----:B---3--:R-:W-:-:S05]  /*32bd0*/  FFMA R8, R3, UR26, R8 ;  /* 0x0000001a03087c23 */ /* 0x008fca0008000008 */
[----:B------:R-:W-:-:S05]  /*32be0*/  F2FP.SATFINITE.E4M3.F32.PACK_AB_MERGE_C R3, RZ, R8, RZ ;  /* 0x00000008ff03723e */ /* 0x000fca00048070ff */
[----:B------:R0:W-:Y:S01]  /*32bf0*/  @!P2 STG.E.U8 desc[UR30][R26.64+0x179], R3 ;  /* 0x000179031a00a986 */ /* 0x0001e2000c10111e */
[----:B------:R-:W-:Y:S05]  /*32c00*/  @P3 BRA `(.L_x_610) ;  /* 0x0000000000043947 */ /* 0x000fea0003800000 */
[----:B------:R3:W5:Y:S02]  /*32c10*/  LDG.E.U8 R2, desc[UR30][R4.64+0xc0] ;  /* 0x0000c01e04027981 */ /* 0x000764000c1e1100 */
.L_x_610:
[----:B------:R-:W-:Y:S05]  /*32c20*/  BSYNC B1 ;  /* 0x0000000000017941 */ /* 0x000fea0003800000 */
.L_x_609:
[----:B0-----:R-:W2:Y:S01]  /*32c30*/  LDL.LU R3, [R1+0x6d0] ;  /* 0x0006d00001037983 */ /* 0x001ea20000300800 */
        /* <DEDUP_REMOVED lines=12> */
.L_x_612:
[----:B------:R-:W-:Y:S05]  /*32d00*/  BSYNC B1 ;  /* 0x0000000000017941 */ /* 0x000fea0003800000 */
.L_x_611:
[----:B0-----:R-:W3:Y:S01]  /*32d10*/  LDL.LU R3, [R1+0x6d4] ;  /* 0x0006d40001037983 */ /* 0x001ee20000300800 */
[----:B-----5:R-:W-:Y:S01]  /*32d20*/  LOP3.LUT R2, R2, 0xff, RZ, 0xc0, !PT ;  /* 0x000000ff02027812 */ /* 0x020fe200078ec0ff */
[----:B------:R-:W-:Y:S01]  /*32d30*/  BSSY B1, `(.L_x_613) ;  /* 0x000000b000017945 */ /* 0x000fe20003800000 */
[----:B------:R-:W-:Y:S02]  /*32d40*/  ISETP.LT.OR P3, PT, R0, 0xc1, !P0 ;  /* 0x000000c10000780c */ /* 0x000fe40004761670 */
[----:B------:R-:W-:-:S05]  /*32d50*/  F2FP.F16.E4M3.UNPACK_B R2, R2 ;  /* 0x00000002ff02723e */ /* 0x000fca00020006ff */
[----:B------:R-:W-:-:S05]  /*32d60*/  HADD2.F32 R2, -RZ, R2.H0_H0 ;  /* 0x20000002ff027230 */ /* 0x000fca0000004100 */
[----:B------:R-:W-:-:S04]  /*32d70*/  FMUL R2, R2, UR25 ;  /* 0x0000001902027c20 */ /* 0x000fc80008400000 */
[----:B---3--:R-:W-:-:S05]  /*32d80*/  FFMA R2, R3, UR26, R2 ;  /* 0x0000001a03027c23 */ /* 0x008fca0008000002 */
[----:B------:R-:W-:Y:S02]  /*32d90*/  F2FP.SATFINITE.E4M3.F32.PACK_AB_MERGE_C R3, RZ, R2, RZ ;  /* 0x00000002ff03723e */ /* 0x000fe400048070ff */
[----:B------:R-:W-:-:S03]  /*32da0*/  PRMT R2, RZ, 0x7610, R2 ;  /* 0x00007610ff027816 */ /* 0x000fc60000000002 */
[----:B------:R0:W-:Y:S01]  /*32db0*/  @!P2 STG.E.U8 desc[UR30][R30.64+0xc1], R3 ;  /* 0x0000c1031e00a986 */ /* 0x0001e2000c10111e */
[----:B------:R-:W-:Y:S05]  /*32dc0*/  @P3 BRA `(.L_x_614) ;  /* 0x0000000000043947 */ /* 0x000fea0003800000 */
[----:B------:R3:W5:Y:S02]  /*32dd0*/  LDG.E.U8 R2, desc[UR30][R6.64+0xc0] ;  /* 0x0000c01e06027981 */ /* 0x000764000c1e1100 */
.L_x_614:
[----:B------:R-:W-:Y:S05]  /*32de0*/  BSYNC B1 ;  /* 0x0000000000017941 */ /* 0x000fea0003800000 */
.L_x_613:
        /* <DEDUP_REMOVED lines=13> */
.L_x_616:
[----:B------:R-:W-:Y:S05]  /*32ec0*/  BSYNC B1 ;  /* 0x0000000000017941 */ /* 0x000fea0003800000 */
.L_x_615:
        /* <DEDUP_REMOVED lines=13> */
.L_x_618:
[----:B------:R-:W-:Y:S05]  /*32fa0*/  BSYNC B1 ;  /* 0x0000000000017941 */ /* 0x000fea0003800000 */
.L_x_617:
        /* <DEDUP_REMOVED lines=13> */
.L_x_620:
[----:B------:R-:W-:Y:S05]  /*33080*/  BSYNC B1 ;  /* 0x0000000000017941 */ /* 0x000fea0003800000 */
.L_x_619:
        /* <DEDUP_REMOVED lines=13> */
.L_x_622:
[----:B------:R-:W-:Y:S05]  /*33160*/  BSYNC B1 ;  /* 0x0000000000017941 */ /* 0x000fea0003800000 */
.L_x_621:
        /* <DEDUP_REMOVED lines=13> */
.L_x_624:
[----:B------:R-:W-:Y:S05]  /*33240*/  BSYNC B1 ;  /* 0x0000000000017941 */ /* 0x000fea0003800000 */
.L_x_623:
        /* <DEDUP_REMOVED lines=13> */
.L_x_626:
[----:B------:R-:W-:Y:S05]  /*33320*/  BSYNC B1 ;  /* 0x0000000000017941 */ /* 0x000fea0003800000 */
.L_x_625:
        /* <DEDUP_REMOVED lines=13> */
.L_x_628:
[----:B------:R-:W-:Y:S05]  /*33400*/  BSYNC B1 ;  /* 0x0000000000017941 */ /* 0x000fea0003800000 */
.L_x_627:
        /* <DEDUP_REMOVED lines=13> */
.L_x_630:
[----:B------:R-:W-:Y:S05]  /*334e0*/  BSYNC B1 ;  /* 0x0000000000017941 */ /* 0x000fea0003800000 */
.L_x_629:
        /* <DEDUP_REMOVED lines=13> */
.L_x_632:
[----:B------:R-:W-:Y:S05]  /*335c0*/  BSYNC B1 ;  /* 0x0000000000017941 */ /* 0x000fea0003800000 */
.L_x_631:
        /* <DEDUP_REMOVED lines=13> */
.L_x_634:
[----:B------:R-:W-:Y:S05]  /*336a0*/  BSYNC B1 ;  /* 0x0000000000017941 */ /* 0x000fea0003800000 */
.L_x_633:
        /* <DEDUP_REMOVED lines=13> */
.L_x_636:
[----:B------:R-:W-:Y:S05]  /*33780*/  BSYNC B1 ;  /* 0x0000000000017941 */ /* 0x000fea0003800000 */
.L_x_635:
        /* <DEDUP_REMOVED lines=13> */
.L_x_638:
[----:B------:R-:W-:Y:S05]  /*33860*/  BSYNC B1 ;  /* 0x0000000000017941 */ /* 0x000fea0003800000 */
.L_x_637:
        /* <DEDUP_REMOVED lines=13> */
.L_x_640:
[----:B------:R-:W-:Y:S05]  /*33940*/  BSYNC B1 ;  /* 0x0000000000017941 */ /* 0x000fea0003800000 */
.L_x_639:
        /* <DEDUP_REMOVED lines=13> */
.L_x_642:
[----:B------:R-:W-:Y:S05]  /*33a20*/  BSYNC B1 ;  /* 0x0000000000017941 */ /* 0x000fea0003800000 */
.L_x_641:
        /* <DEDUP_REMOVED lines=13> */
.L_x_644:
[----:B------:R-:W-:Y:S05]  /*33b00*/  BSYNC B1 ;  /* 0x0000000000017941 */ /* 0x000fea0003800000 */
.L_x_643:
        /* <DEDUP_REMOVED lines=13> */
.L_x_646:
[----:B------:R-:W-:Y:S05]  /*33be0*/  BSYNC B1 ;  /* 0x0000000000017941 */ /* 0x000fea0003800000 */
.L_x_645:
        /* <DEDUP_REMOVED lines=13> */
.L_x_648:
[----:B------:R-:W-:Y:S05]  /*33cc0*/  BSYNC B1 ;  /* 0x0000000000017941 */ /* 0x000fea0003800000 */
.L_x_647:
        /* <DEDUP_REMOVED lines=13> */
.L_x_650:
[----:B------:R-:W-:Y:S05]  /*33da0*/  BSYNC B1 ;  /* 0x0000000000017941 */ /* 0x000fea0003800000 */
.L_x_649:
        /* <DEDUP_REMOVED lines=13> */
.L_x_652:
[----:B------:R-:W-:Y:S05]  /*33e80*/  BSYNC B1 ;  /* 0x0000000000017941 */ /* 0x000fea0003800000 */
.L_x_651:
        /* <DEDUP_REMOVED lines=13> */
.L_x_654:
[----:B------:R-:W-:Y:S05]  /*33f60*/  BSYNC B1 ;  /* 0x0000000000017941 */ /* 0x000fea0003800000 */
.L_x_653:
        /* <DEDUP_REMOVED lines=13> */
.L_x_656:
[----:B------:R-:W-:Y:S05]  /*34040*/  BSYNC B1 ;  /* 0x0000000000017941 */ /* 0x000fea0003800000 */
.L_x_655:
        /* <DEDUP_REMOVED lines=13> */
.L_x_658:
[----:B------:R-:W-:Y:S05]  /*34120*/  BSYNC B1 ;  /* 0x0000000000017941 */ /* 0x000fea0003800000 */
.L_x_657:
        /* <DEDUP_REMOVED lines=13> */
.L_x_660:
[----:B------:R-:W-:Y:S05]  /*34200*/  BSYNC B1 ;  /* 0x0000000000017941 */ /* 0x000fea0003800000 */
.L_x_659:
        /* <DEDUP_REMOVED lines=13> */
.L_x_662:
[----:B------:R-:W-:Y:S05]  /*342e0*/  BSYNC B1 ;  /* 0x0000000000017941 */ /* 0x000fea0003800000 */
.L_x_661:
        /* <DEDUP_REMOVED lines=13> */
.L_x_664:
[----:B------:R-:W-:Y:S05]  /*343c0*/  BSYNC B1 ;  /* 0x0000000000017941 */ /* 0x000fea0003800000 */
.L_x_663:
        /* <DEDUP_REMOVED lines=13> */
.L_x_666:
[----:B------:R-:W-:Y:S05]  /*344a0*/  BSYNC B1 ;  /* 0x0000000000017941 */ /* 0x000fea0003800000 */
.L_x_665:
        /* <DEDUP_REMOVED lines=13> */
.L_x_668:
[----:B------:R-:W-:Y:S05]  /*34580*/  BSYNC B1 ;  /* 0x0000000000017941 */ /* 0x000fea0003800000 */
.L_x_667:
        /* <DEDUP_REMOVED lines=13> */
.L_x_670:
[----:B------:R-:W-:Y:S05]  /*34660*/  BSYNC B1 ;  /* 0x0000000000017941 */ /* 0x000fea0003800000 */
.L_x_669:
        /* <DEDUP_REMOVED lines=13> */
.L_x_672:
[----:B------:R-:W-:Y:S05]  /*34740*/  BSYNC B1 ;  /* 0x0000000000017941 */ /* 0x000fea0003800000 */
.L_x_671:
        /* <DEDUP_REMOVED lines=13> */
.L_x_674:
[----:B------:R-:W-:Y:S05]  /*34820*/  BSYNC B1 ;  /* 0x0000000000017941 */ /* 0x000fea0003800000 */
.L_x_673:
        /* <DEDUP_REMOVED lines=13> */
.L_x_676:
[----:B------:R-:W-:Y:S05]  /*34900*/  BSYNC B1 ;  /* 0x0000000000017941 */ /* 0x000fea0003800000 */
.L_x_675:
        /* <DEDUP_REMOVED lines=13> */
.L_x_678:
[----:B------:R-:W-:Y:S05]  /*349e0*/  BSYNC B1 ;  /* 0x0000000000017941 */ /* 0x000fea0003800000 */
.L_x_677:
        /* <DEDUP_REMOVED lines=13> */
.L_x_680:
[----:B------:R-:W-:Y:S05]  /*34ac0*/  BSYNC B1 ;  /* 0x0000000000017941 */ /* 0x000fea0003800000 */
.L_x_679:
        /* <DEDUP_REMOVED lines=13> */
.L_x_682:
[----:B------:R-:W-:Y:S05]  /*34ba0*/  BSYNC B1 ;  /* 0x0000000000017941 */ /* 0x000fea0003800000 */
.L_x_681:
        /* <DEDUP_REMOVED lines=13> */
.L_x_684:
[----:B------:R-:W-:Y:S05]  /*34c80*/  BSYNC B1 ;  /* 0x0000000000017941 */ /* 0x000fea0003800000 */
.L_x_683:
        /* <DEDUP_REMOVED lines=13> */
.L_x_686:
[----:B------:R-:W-:Y:S05]  /*34d60*/  BSYNC B1 ;  /* 0x0000000000017941 */ /* 0x000fea0003800000 */
.L_x_685:
        /* <DEDUP_REMOVED lines=13> */
.L_x_688:
[----:B------:R-:W-:Y:S05]  /*34e40*/  BSYNC B1 ;  /* 0x0000000000017941 */ /* 0x000fea0003800000 */
.L_x_687:
        /* <DEDUP_REMOVED lines=13> */
.L_x_690:
[----:B------:R-:W-:Y:S05]  /*34f20*/  BSYNC B1 ;  /* 0x0000000000017941 */ /* 0x000fea0003800000 */
.L_x_689:
        /* <DEDUP_REMOVED lines=13> */
.L_x_692:
[----:B------:R-:W-:Y:S05]  /*35000*/  BSYNC B1 ;  /* 0x0000000000017941 */ /* 0x000fea0003800000 */
.L_x_691:
        /* <DEDUP_REMOVED lines=13> */
.L_x_694:
[----:B------:R-:W-:Y:S05]  /*350e0*/  BSYNC B1 ;  /* 0x0000000000017941 */ /* 0x000fea0003800000 */
.L_x_693:
        /* <DEDUP_REMOVED lines=13> */
.L_x_696:
[----:B------:R-:W-:Y:S05]  /*351c0*/  BSYNC B1 ;  /* 0x0000000000017941 */ /* 0x000fea0003800000 */
.L_x_695:
        /* <DEDUP_REMOVED lines=13> */
.L_x_698:
[----:B------:R-:W-:Y:S05]  /*352a0*/  BSYNC B1 ;  /* 0x0000000000017941 */ /* 0x000fea0003800000 */
.L_x_697:
        /* <DEDUP_REMOVED lines=13> */
.L_x_700:
[----:B------:R-:W-:Y:S05]  /*35380*/  BSYNC B1 ;  /* 0x0000000000017941 */ /* 0x000fea0003800000 */
.L_x_699:
        /* <DEDUP_REMOVED lines=13> */
.L_x_702:
[----:B------:R-:W-:Y:S05]  /*35460*/  BSYNC B1 ;  /* 0x0000000000017941 */ /* 0x000fea0003800000 */
.L_x_701:
        /* <DEDUP_REMOVED lines=13> */
.L_x_704:
[----:B------:R-:W-:Y:S05]  /*35540*/  BSYNC B1 ;  /* 0x0000000000017941 */ /* 0x000fea0003800000 */
.L_x_703:
        /* <DEDUP_REMOVED lines=13> */
.L_x_706:
[----:B------:R-:W-:Y:S05]  /*35620*/  BSYNC B1 ;  /* 0x0000000000017941 */ /* 0x000fea0003800000 */
.L_x_705:
        /* <DEDUP_REMOVED lines=13> */
.L_x_708:
[----:B------:R-:W-:Y:S05]  /*35700*/  BSYNC B1 ;  /* 0x0000000000017941 */ /* 0x000fea0003800000 */
.L_x_707:
        /* <DEDUP_REMOVED lines=13> */
.L_x_710:
[----:B------:R-:W-:Y:S05]  /*357e0*/  BSYNC B1 ;  /* 0x0000000000017941 */ /* 0x000fea0003800000 */
.L_x_709:
        /* <DEDUP_REMOVED lines=13> */
.L_x_712:
[----:B------:R-:W-:Y:S05]  /*358c0*/  BSYNC B1 ;  /* 0x0000000000017941 */ /* 0x000fea0003800000 */
.L_x_711:
        /* <DEDUP_REMOVED lines=13> */
.L_x_714:
[----:B------:R-:W-:Y:S05]  /*359a0*/  BSYNC B1 ;  /* 0x0000000000017941 */ /* 0x000fea0003800000 */
.L_x_713:
        /* <DEDUP_REMOVED lines=13> */
.L_x_716:
[----:B------:R-:W-:Y:S05]  /*35a80*/  BSYNC B1 ;  /* 0x0000000000017941 */ /* 0x000fea0003800000 */
.L_x_715:
        /* <DEDUP_REMOVED lines=13> */
.L_x_718:
[----:B------:R-:W-:Y:S05]  /*35b60*/  BSYNC B1 ;  /* 0x0000000000017941 */ /* 0x000fea0003800000 */
.L_x_717:
        /* <DEDUP_REMOVED lines=13> */
.L_x_720:
[----:B------:R-:W-:Y:S05]  /*35c40*/  BSYNC B1 ;  /* 0x0000000000017941 */ /* 0x000fea0003800000 */
.L_x_719:
        /* <DEDUP_REMOVED lines=13> */
.L_x_722:
[----:B------:R-:W-:Y:S05]  /*35d20*/  BSYNC B1 ;  /* 0x0000000000017941 */ /* 0x000fea0003800000 */
.L_x_721:
        /* <DEDUP_REMOVED lines=13> */
.L_x_724:
[----:B------:R-:W-:Y:S05]  /*35e00*/  BSYNC B1 ;  /* 0x0000000000017941 */ /* 0x000fea0003800000 */
.L_x_723:
        /* <DEDUP_REMOVED lines=13> */
.L_x_726:
[----:B------:R-:W-:Y:S05]  /*35ee0*/  BSYNC B1 ;  /* 0x0000000000017941 */ /* 0x000fea0003800000 */
.L_x_725:
        /* <DEDUP_REMOVED lines=13> */
.L_x_728:
[----:B------:R-:W-:Y:S05]  /*35fc0*/  BSYNC B1 ;  /* 0x0000000000017941 */ /* 0x000fea0003800000 */
.L_x_727:
        /* <DEDUP_REMOVED lines=13> */
.L_x_730:
[----:B------:R-:W-:Y:S05]  /*360a0*/  BSYNC B1 ;  /* 0x0000000000017941 */ /* 0x000fea0003800000 */
.L_x_729:
        /* <DEDUP_REMOVED lines=13> */
.L_x_732:
[----:B------:R-:W-:Y:S05]  /*36180*/  BSYNC B1 ;  /* 0x0000000000017941 */ /* 0x000fea0003800000 */
.L_x_731:
        /* <DEDUP_REMOVED lines=13> */
.L_x_734:
[----:B------:R-:W-:Y:S05]  /*36260*/  BSYNC B1 ;  /* 0x0000000000017941 */ /* 0x000fea0003800000 */
.L_x_733:
        /* <DEDUP_REMOVED lines=13> */
.L_x_736:
[----:B------:R-:W-:Y:S05]  /*36340*/  BSYNC B1 ;  /* 0x0000000000017941 */ /* 0x000fea0003800000 */
.L_x_735:
        /* <DEDUP_REMOVED lines=13> */
.L_x_738:
[----:B------:R-:W-:Y:S05]  /*36420*/  BSYNC B1 ;  /* 0x0000000000017941 */ /* 0x000fea0003800000 */
.L_x_737:
        /* <DEDUP_REMOVED lines=13> */
.L_x_740:
[----:B------:R-:W-:Y:S05]  /*36500*/  BSYNC B1 ;  /* 0x0000000000017941 */ /* 0x000fea0003800000 */
.L_x_739:
        /* <DEDUP_REMOVED lines=13> */
.L_x_742:
[----:B------:R-:W-:Y:S05]  /*365e0*/  BSYNC B1 ;  /* 0x0000000000017941 */ /* 0x000fea0003800000 */
.L_x_741:
        /* <DEDUP_REMOVED lines=13> */
.L_x_744:
[----:B------:R-:W-:Y:S05]  /*366c0*/  BSYNC B1 ;  /* 0x0000000000017941 */ /* 0x000fea0003800000 */
.L_x_743:
        /* <DEDUP_REMOVED lines=13> */
.L_x_746:
[----:B------:R-:W-:Y:S05]  /*367a0*/  BSYNC B1 ;  /* 0x0000000000017941 */ /* 0x000fea0003800000 */
.L_x_745:
        /* <DEDUP_REMOVED lines=13> */
.L_x_748:
[----:B------:R-:W-:Y:S05]  /*36880*/  BSYNC B1 ;  /* 0x0000000000017941 */ /* 0x000fea0003800000 */
.L_x_747:
        /* <DEDUP_REMOVED lines=13> */
.L_x_750:
[----:B------:R-:W-:Y:S05]  /*36960*/  BSYNC B1 ;  /* 0x0000000000017941 */ /* 0x000fea0003800000 */
.L_x_749:
        /* <DEDUP_REMOVED lines=13> */
.L_x_752:
[----:B------:R-:W-:Y:S05]  /*36a40*/  BSYNC B1 ;  /* 0x0000000000017941 */ /* 0x000fea0003800000 */
.L_x_751:
        /* <DEDUP_REMOVED lines=13> */
.L_x_754:
[----:B------:R-:W-:Y:S05]  /*36b20*/  BSYNC B1 ;  /* 0x0000000000017941 */ /* 0x000fea0003800000 */
.L_x_753:
        /* <DEDUP_REMOVED lines=13> */
.L_x_756:
[----:B------:R-:W-:Y:S05]  /*36c00*/  BSYNC B1 ;  /* 0x0000000000017941 */ /* 0x000fea0003800000 */
.L_x_755:
        /* <DEDUP_REMOVED lines=13> */
.L_x_758:
[----:B------:R-:W-:Y:S05]  /*36ce0*/  BSYNC B1 ;  /* 0x0000000000017941 */ /* 0x000fea0003800000 */
.L_x_757:
        /* <DEDUP_REMOVED lines=13> */
.L_x_760:
[----:B------:R-:W-:Y:S05]  /*36dc0*/  BSYNC B1 ;  /* 0x0000000000017941 */ /* 0x000fea0003800000 */
.L_x_759:
        /* <DEDUP_REMOVED lines=13> */
.L_x_762:
[----:B------:R-:W-:Y:S05]  /*36ea0*/  BSYNC B1 ;  /* 0x0000000000017941 */ /* 0x000fea0003800000 */
.L_x_761:
        /* <DEDUP_REMOVED lines=13> */
.L_x_764:
[----:B------:R-:W-:Y:S05]  /*36f80*/  BSYNC B1 ;  /* 0x0000000000017941 */ /* 0x000fea0003800000 */
.L_x_763:
        /* <DEDUP_REMOVED lines=13> */
.L_x_766:
[----:B------:R-:W-:Y:S05]  /*37060*/  BSYNC B1 ;  /* 0x0000000000017941 */ /* 0x000fea0003800000 */
.L_x_765:
        /* <DEDUP_REMOVED lines=13> */
.L_x_768:
[----:B------:R-:W-:Y:S05]  /*37140*/  BSYNC B1 ;  /* 0x0000000000017941 */ /* 0x000fea0003800000 */
.L_x_767:
        /* <DEDUP_REMOVED lines=13> */
.L_x_770:
[----:B------:R-:W-:Y:S05]  /*37220*/  BSYNC B1 ;  /* 0x0000000000017941 */ /* 0x000fea0003800000 */
.L_x_769:
        /* <DEDUP_REMOVED lines=13> */
.L_x_772:
[----:B------:R-:W-:Y:S05]  /*37300*/  BSYNC B1 ;  /* 0x0000000000017941 */ /* 0x000fea0003800000 */
.L_x_771:
        /* <DEDUP_REMOVED lines=13> */
.L_x_774:
[----:B------:R-:W-:Y:S05]  /*373e0*/  BSYNC B1 ;  /* 0x0000000000017941 */ /* 0x000fea0003800000 */
.L_x_773:
        /* <DEDUP_REMOVED lines=13> */
.L_x_776:
[----:B------:R-:W-:Y:S05]  /*374c0*/  BSYNC B1 ;  /* 0x0000000000017941 */ /* 0x000fea0003800000 */
.L_x_775:
        /* <DEDUP_REMOVED lines=13> */
.L_x_778:
[----:B------:R-:W-:Y:S05]  /*375a0*/  BSYNC B1 ;  /* 0x0000000000017941 */ /* 0x000fea0003800000 */
.L_x_777:
        /* <DEDUP_REMOVED lines=13> */
.L_x_780:
[----:B------:R-:W-:Y:S05]  /*37680*/  BSYNC B1 ;  /* 0x0000000000017941 */ /* 0x000fea0003800000 */
.L_x_779:
        /* <DEDUP_REMOVED lines=13> */
.L_x_782:
[----:B------:R-:W-:Y:S05]  /*37760*/  BSYNC B1 ;  /* 0x0000000000017941 */ /* 0x000fea0003800000 */
.L_x_781:
        /* <DEDUP_REMOVED lines=13> */
.L_x_784:
[----:B------:R-:W-:Y:S05]  /*37840*/  BSYNC B1 ;  /* 0x0000000000017941 */ /* 0x000fea0003800000 */
.L_x_783:
        /* <DEDUP_REMOVED lines=13> */
.L_x_786:
[----:B------:R-:W-:Y:S05]  /*37920*/  BSYNC B1 ;  /* 0x0000000000017941 */ /* 0x000fea0003800000 */
.L_x_785:
        /* <DEDUP_REMOVED lines=13> */
.L_x_788:
[----:B------:R-:W-:Y:S05]  /*37a00*/  BSYNC B1 ;  /* 0x0000000000017941 */ /* 0x000fea0003800000 */
.L_x_787:
        /* <DEDUP_REMOVED lines=13> */
.L_x_790:
[----:B------:R-:W-:Y:S05]  /*37ae0*/  BSYNC B1 ;  /* 0x0000000000017941 */ /* 0x000fea0003800000 */
.L_x_789:
        /* <DEDUP_REMOVED lines=13> */
.L_x_792:
[----:B------:R-:W-:Y:S05]  /*37bc0*/  BSYNC B1 ;  /* 0x0000000000017941 */ /* 0x000fea0003800000 */
.L_x_791:
        /* <DEDUP_REMOVED lines=13> */
.L_x_794:
[----:B------:R-:W-:Y:S05]  /*37ca0*/  BSYNC B1 ;  /* 0x0000000000017941 */ /* 0x000fea0003800000 */
.L_x_793:
        /* <DEDUP_REMOVED lines=13> */
.L_x_796:
[----:B------:R-:W-:Y:S05]  /*37d80*/  BSYNC B1 ;  /* 0x0000000000017941 */ /* 0x000fea0003800000 */
.L_x_795:
        /* <DEDUP_REMOVED lines=13> */
.L_x_798:
[----:B------:R-:W-:Y:S05]  /*37e60*/  BSYNC B1 ;  /* 0x0000000000017941 */ /* 0x000fea0003800000 */
.L_x_797:
[----:B0-----:R-:W2:Y:S01]  /*37e70*/  LDL.LU R3, [R1+0x848] ;  /* 0x0008480001037983 */ /* 0x001ea20000300800 */
[----:B-----5:R-:W-:Y:S01]  /*37e80*/  LOP3.LUT R2, R2, 0xff, RZ, 0xc0, !PT ;  /* 0x000000ff02027812 */ /* 0x020fe200078ec0ff */
[----:B------:R-:W-:Y:S01]  /*37e90*/  BSSY B1, `(.L_x_799) ;  /* 0x000000b000017945 */ /* 0x000fe20003800000 */
[----:B------:R-:W-:Y:S02]  /*37ea0*/  ISETP.LT.OR P0, PT, R0, 0x17a, !P0 ;  /* 0x0000017a0000780c */ /* 0x000fe40004701670 */
[----:B------:R-:W-:Y:S02]  /*37eb0*/  F2FP.F16.E4M3.UNPACK_B R2, R2 ;  /* 0x00000002ff02723e */ /* 0x000fe400020006ff */
[----:B------:R-:W-:-:S03]  /*37ec0*/  PRMT R0, RZ, 0x7610, R0 ;  /* 0x00007610ff007816 */ /* 0x000fc60000000000 */
[----:B------:R-:W-:-:S05]  /*37ed0*/  HADD2.F32 R2, -RZ, R2.H0_H0 ;  /* 0x20000002ff027230 */ /* 0x000fca0000004100 */
[----:B------:R-:W-:-:S04]  /*37ee0*/  FMUL R2, R2, UR25 ;  /* 0x0000001902027c20 */ /* 0x000fc80008400000 */
[----:B--2---:R-:W-:-:S05]  /*37ef0*/  FFMA R2, R3, UR26, R2 ;  /* 0x0000001a03027c23 */ /* 0x004fca0008000002 */
[----:B------:R-:W-:-:S05]  /*37f00*/  F2FP.SATFINITE.E4M3.F32.PACK_AB_MERGE_C R3, RZ, R2, RZ ;  /* 0x00000002ff03723e */ /* 0x000fca00048070ff */
[----:B------:R0:W-:Y:S01]  /*37f10*/  @!P2 STG.E.U8 desc[UR30][R28.64+0x178], R3 ;  /* 0x000178031c00a986 */ /* 0x0001e2000c10111e */
[----:B------:R-:W-:Y:S05]  /*37f20*/  @P0 BRA `(.L_x_800) ;  /* 0x0000000000040947 */ /* 0x000fea0003800000 */
[----:B------:R2:W5:Y:S02]  /*37f30*/  LDG.E.U8 R0, desc[UR30][R6.64+0x179] ;  /* 0x0001791e06007981 */ /* 0x000564000c1e1100 */
.L_x_800:
[----:B------:R-:W-:Y:S05]  /*37f40*/  BSYNC B1 ;  /* 0x0000000000017941 */ /* 0x000fea0003800000 */
.L_x_799:
[----:B------:R-:W-:Y:S05]  /*37f50*/  @P0 BRA `(.L_x_801) ;  /* 0x0000007400840947 */ /* 0x000fea0003800000 */
[----:B------:R-:W2:Y:S01]  /*37f60*/  LDL.LU R2, [R1+0x84c] ;  /* 0x00084c0001027983 */ /* 0x000ea20000300800 */
[----:B-----5:R-:W-:-:S04]  /*37f70*/  LOP3.LUT R0, R0, 0xff, RZ, 0xc0, !PT ;  /* 0x000000ff00007812 */ /* 0x020fc800078ec0ff */
[----:B------:R-:W-:-:S05]  /*37f80*/  F2FP.F16.E4M3.UNPACK_B R0, R0 ;  /* 0x00000000ff00723e */ /* 0x000fca00020006ff */
[----:B------:R-:W-:-:S05]  /*37f90*/  HADD2.F32 R0, -RZ, R0.H0_H0 ;  /* 0x20000000ff007230 */ /* 0x000fca0000004100 */
[----:B------:R-:W-:-:S04]  /*37fa0*/  FMUL R0, R0, UR25 ;  /* 0x0000001900007c20 */ /* 0x000fc80008400000 */
[----:B--2---:R-:W-:-:S05]  /*37fb0*/  FFMA R0, R2, UR26, R0 ;  /* 0x0000001a02007c23 */ /* 0x004fca0008000000 */
[----:B0-----:R-:W-:-:S05]  /*37fc0*/  F2FP.SATFINITE.E4M3.F32.PACK_AB_MERGE_C R3, RZ, R0, RZ ;  /* 0x00000000ff03723e */ /* 0x001fca00048070ff */
[----:B------:R0:W-:Y:S01]  /*37fd0*/  STG.E.U8 desc[UR30][R28.64+0x179], R3 ;  /* 0x000179031c007986 */ /* 0x0001e2000c10111e */
[----:B------:R-:W-:Y:S05]  /*37fe0*/  BRA `(.L_x_801) ;  /* 0x0000007400607947 */ /* 0x000fea0003800000 */
.L_x_32:
[----:B------:R-:W2:Y:S04]  /*37ff0*/  LDL.LU R38, [R1+0x300] ;  /* 0x0003000001267983 */ /* 0x000ea80000300800 */
[----:B------:R-:W3:Y:S04]  /*38000*/  LDL.LU R35, [R1+0x304] ;  /* 0x0003040001237983 */ /* 0x000ee80000300800 */
[----:B------:R-:W4:Y:S04]  /*38010*/  LDL.LU R37, [R1+0x308] ;  /* 0x0003080001257983 */ /* 0x000f280000300800 */
[----:B------:R-:W4:Y:S04]  /*38020*/  LDL.LU R36, [R1+0x30c] ;  /* 0x00030c0001247983 */ /* 0x000f280000300800 */
[----:B------:R-:W4:Y:S04]  /*38030*/  LDL.LU R33, [R1+0x310] ;  /* 0x0003100001217983 */ /* 0x000f280000300800 */
[----:B------:R-:W4:Y:S01]  /*38040*/  LDL.LU R32, [R1+0x314] ;  /* 0x0003140001207983 */ /* 0x000f220000300800 */
[----:B------:R-:W-:Y:S01]  /*38050*/  ISETP.GE.AND P3, PT, R34, 0x1, PT ;  /* 0x000000012200780c */ /* 0x000fe20003f66270 */
[----:B-----5:R-:W-:Y:S01]  /*38060*/  FMUL R2, R2, UR26 ;  /* 0x0000001a02027c20 */ /* 0x020fe20008400000 */
[----:B------:R-:W-:Y:S01]  /*38070*/  FMUL R3, R3, UR26 ;  /* 0x0000001a03037c20 */ /* 0x000fe20008400000 */
[----:B------:R-:W-:Y:S01]  /*38080*/  ISETP.GE.AND P2, PT, R34, 0x9, PT ;  /* 0x000000092200780c */ /* 0x000fe20003f46270 */
[----:B------:R-:W-:Y:S01]  /*38090*/  FMUL R4, R4, UR26 ;  /* 0x0000001a04047c20 */ /* 0x000fe20008400000 */
[----:B------:R-:W-:Y:S01]  /*380a0*/  ISETP.LT.OR P0, PT, R0, 0x1, !P3 ;  /* 0x000000010000780c */ /* 0x000fe20005f01670 */
[----:B------:R-:W-:Y:S01]  /*380b0*/  FMUL R5, R5, UR26 ;  /* 0x0000001a05057c20 */ /* 0x000fe20008400000 */
[----:B------:R-:W-:Y:S01]  /*380c0*/  F2FP.SATFINITE.E4M3.F32.PACK_AB_MERGE_C R2, RZ, R2, RZ ;  /* 0x00000002ff02723e */ /* 0x000fe200048070ff */
[----:B------:R-:W-:Y:S01]  /*380d0*/  FMUL R6, R6, UR26 ;  /* 0x0000001a06067c20 */ /* 0x000fe20008400000 */
[----:B------:R-:W-:Y:S01]  /*380e0*/  F2FP.SATFINITE.E4M3.F32.PACK_AB_MERGE_C R3, RZ, R3, RZ ;  /* 0x00000003ff03723e */ /* 0x000fe200048070ff */
[----:B------:R-:W-:Y:S01]  /*380f0*/  FMUL R7, R7, UR26 ;  /* 0x0000001a07077c20 */ /* 0x000fe20008400000 */
[----:B------:R-:W-:Y:S01]  /*38100*/  ISETP.LT.OR P1, PT, R0, 0x2, !P2 ;  /* 0x000000020000780c */ /* 0x000fe20005721670 */
[----:B------:R-:W-:Y:S01]  /*38110*/  FMUL R8, R8, UR26 ;  /* 0x0000001a08087c20 */ /* 0x000fe20008400000 */
[----:B------:R-:W-:Y:S01]  /*38120*/  ISETP.LT.OR P5, PT, R0, 0x9, !P3 ;  /* 0x000000090000780c */ /* 0x000fe20005fa1670 */
[----:B------:R-:W-:Y:S01]  /*38130*/  FMUL R9, R9, UR26 ;  /* 0x0000001a09097c20 */ /* 0x000fe20008400000 */
[----:B------:R-:W-:Y:S01]  /*38140*/  F2FP.SATFINITE.E4M3.F32.PACK_AB_MERGE_C R4, RZ, R4, RZ ;  /* 0x00000004ff04723e */ /* 0x000fe200048070ff */
[----:B------:R-:W-:Y:S01]  /*38150*/  FMUL R10, R10, UR26 ;  /* 0x0000001a0a0a7c20 */ /* 0x000fe20008400000 */
[----:B------:R-:W-:Y:S01]  /*38160*/  F2FP.SATFINITE.E4M3.F32.PACK_AB_MERGE_C R5, RZ, R5, RZ ;  /* 0x00000005ff05723e */ /* 0x000fe200048070ff */
[----:B------:R2:W-:Y:S01]  /*38170*/  @!P0 STG.E.U8 desc[UR30][R24.64], R2 ;  /* 0x0000000218008986 */ /* 0x0005e2000c10111e */
[----:B------:R-:W-:Y:S01]  /*38180*/  ISETP.LT.OR P0, PT, R0, 0x2, !P3 ;  /* 0x000000020000780c */ /* 0x000fe20005f01670 */
[----:B------:R-:W-:Y:S01]  /*38190*/  FMUL R11, R11, UR26 ;  /* 0x0000001a0b0b7c20 */ /* 0x000fe20008400000 */
[----:B------:R-:W-:Y:S01]  /*381a0*/  F2FP.SATFINITE.E4M3.F32.PACK_AB_MERGE_C R6, RZ, R6, RZ ;  /* 0x00000006ff06723e */ /* 0x000fe200048070ff */
        /* <DEDUP_REMOVED lines=10> */
[----:B------:R0:W-:Y:S01]  /*38250*/  @!P0 STG.E.U8 desc[UR30][R24.64+0x1], R3 ;  /* 0x0000010318008986 */ /* 0x0001e2000c10111e */
[C---:B------:R-:W-:Y:S01]  /*38260*/  ISETP.LT.OR P0, PT, R0.reuse, 0x1, !P2 ;  /* 0x000000010000780c */ /* 0x040fe20005701670 */
[----:B------:R-:W-:Y:S01]  /*38270*/  FMUL R17, R17, UR26 ;  /* 0x0000001a11117c20 */ /* 0x000fe20008400000 */
[----:B------:R-:W-:Y:S01]  /*38280*/  F2FP.SATFINITE.E4M3.F32.PACK_AB_MERGE_C R12, RZ, R12, RZ ;  /* 0x0000000cff0c723e */ /* 0x000fe200048070ff */
[----:B------:R-:W-:Y:S01]  /*38290*/  @!P1 STG.E.U8 desc[UR30][R26.64+0x1], R5 ;  /* 0x000001051a009986 */ /* 0x000fe2000c10111e */
        /* <DEDUP_REMOVED lines=23> */
[----:B------:R-:W-:Y:S01]  /*38410*/  @!P0 STG.E.U8 desc[UR30][R24.64+0x9], R7 ;  /* 0x0000090718008986 */ /* 0x000fe2000c10111e */
[C---:B------:R-:W-:Y:S01]  /*38420*/  ISETP.LT.OR P0, PT, R0.reuse, 0x11, !P3 ;  /* 0x000000110000780c */ /* 0x040fe20005f01670 */
[----:B------:R-:W-:Y:S01]  /*38430*/  FMUL R219, R219, UR26 ;  /* 0x0000001adbdb7c20 */ /* 0x000fe20008400000 */
[----:B------:R-:W-:Y:S01]  /*38440*/  F2FP.SATFINITE.E4M3.F32.PACK_AB_MERGE_C R22, RZ, R22, RZ ;  /* 0x00000016ff16723e */ /* 0x000fe200048070ff */
[----:B------:R-:W-:Y:S01]  /*38450*/  @!P1 STG.E.U8 desc[UR30][R26.64+0x8], R8 ;  /* 0x000008081a009986 */ /* 0x000fe2000c10111e */
        /* <DEDUP_REMOVED lines=18> */
[C---:B------:R-:W-:Y:S01]  /*38580*/  ISETP.LT.OR P5, PT, R0.reuse, 0x1a, !P3 ;  /* 0x0000001a0000780c */ /* 0x040fe20005fa1670 */
[----:B------:R-:W-:Y:S01]  /*38590*/  FMUL R225, R225, UR26 ;  /* 0x0000001ae1e17c20 */ /* 0x000fe20008400000 */
[----:B------:R-:W-:Y:S01]  /*385a0*/  ISETP.LT.OR P6, PT, R0, 0x3a, !P3 ;  /* 0x0000003a0000780c */ /* 0x000fe20005fc1670 */
        /* <DEDUP_REMOVED lines=42> */
[----:B------:R-:W4:Y:S01]  /*38850*/  LDL.LU R40, [R1+0x318] ;  /* 0x0003180001287983 */ /* 0x000f220000300800 */
[----:B------:R-:W-:-:S02]  /*38860*/  F2FP.SATFINITE.E4M3.F32.PACK_AB_MERGE_C R232, RZ, R232, RZ ;  /* 0x000000e8ffe8723e */ /* 0x000fc400048070ff */
[----:B------:R-:W-:Y:S01]  /*38870*/  F2FP.SATFINITE.E4M3.F32.PACK_AB_MERGE_C R233, RZ, R233, RZ ;  /* 0x000000e9ffe9723e */ /* 0x000fe200048070ff */
[----:B------:R-:W-:Y:S01]  /*38880*/  @!P0 STG.E.U8 desc[UR30][R24.64+0x28], R22 ;  /* 0x0000281618008986 */ /* 0x000fe2000c10111e */
[C---:B------:R-:W-:Y:S02]  /*38890*/  ISETP.LT.OR P0, PT, R0.reuse, 0x2a, !P2 ;  /* 0x0000002a0000780c */ /* 0x040fe40005701670 */
[----:B------:R-:W-:Y:S01]  /*388a0*/  F2FP.SATFINITE.E4M3.F32.PACK_AB_MERGE_C R234, RZ, R234, RZ ;  /* 0x000000eaffea723e */ /* 0x000fe200048070ff */
[----:B------:R-:W-:Y:S01]  /*388b0*/  @!P1 STG.E.U8 desc[UR30][R24.64+0x29], R23 ;  /* 0x0000291718009986 */ /* 0x000fe2000c10111e */
[C---:B------:R-:W-:Y:S02]  /*388c0*/  ISETP.LT.OR P1, PT, R0.reuse, 0x31, !P3 ;  /* 0x000000310000780c */ /* 0x040fe40005f21670 */
[----:B------:R-:W-:Y:S01]  /*388d0*/  F2FP.SATFINITE.E4M3.F32.PACK_AB_MERGE_C R235, RZ, R235, RZ ;  /* 0x000000ebffeb723e */ /* 0x000fe200048070ff */
[----:B------:R-:W-:Y:S01]  /*388e0*/  @!P5 STG.E.U8 desc[UR30][R26.64+0x28], R216 ;  /* 0x000028d81a00d986 */ /* 0x000fe2000c10111e */
[----:B------:R-:W-:-:S02]  /*388f0*/  ISETP.LT.OR P5, PT, R0, 0x32, !P3 ;  /* 0x000000320000780c */ /* 0x000fc40005fa1670 */
[----:B------:R-:W-:Y:S01]  /*38900*/  F2FP.SATFINITE.E4M3.F32.PACK_AB_MERGE_C R236, RZ, R236, RZ ;  /* 0x000000ecffec723e */ /* 0x000fe200048070ff */
[----:B------:R-:W4:Y:S04]  /*38910*/  LDL.LU R39, [R1+0x31c] ;  /* 0x00031c0001277983 */ /* 0x000f280000300800 */
[----:B------:R-:W-:Y:S01]  /*38920*/  @!P0 STG.E.U8 desc[UR30][R26.64+0x29], R217 ;  /* 0x000029d91a008986 */ /* 0x000fe2000c10111e */
[----:B------:R-:W-:-:S03]  /*38930*/  ISETP.LT.OR P0, PT, R0, 0x31, !P2 ;  /* 0x000000310000780c */ /* 0x000fc60005701670 */
[----:B------:R-:W-:Y:S01]  /*38940*/  @!P1 STG.E.U8 desc[UR30][R24.64+0x30], R218 ;  /* 0x000030da18009986 */ /* 0x000fe2000c10111e */
[----:B------:R-:W-:-:S03]  /*38950*/  ISETP.LT.OR P1, PT, R0, 0x32, !P2 ;  /* 0x000000320000780c */ /* 0x000fc60005721670 */
[----:B------:R-:W-:Y:S01]  /*38960*/  @!P5 STG.E.U8 desc[UR30][R24.64+0x31], R219 ;  /* 0x000031db1800d986 */ /* 0x000fe2000c10111e */
[----:B------:R-:W-:-:S05]  /*38970*/  ISETP.LT.OR P5, PT, R0, 0x39, !P3 ;  /* 0x000000390000780c */ /* 0x000fca0005fa1670 */
[----:B------:R-:W-:Y:S01]  /*38980*/  @!P0 STG.E.U8 desc[UR30][R26.64+0x30], R220 ;  /* 0x000030dc1a008986 */ /* 0x000fe2000c10111e */
[----:B------:R-:W-:-:S03]  /*38990*/  ISETP.LT.OR P0, PT, R0, 0x39, !P2 ;  /* 0x000000390000780c */ /* 0x000fc60005701670 */
        /* <DEDUP_REMOVED lines=29> */
[----:B------:R-:W-:Y:S02]  /*38b70*/  ISETP.LT.OR P6, PT, R0, 0x5a, !P3 ;  /* 0x0000005a0000780c */ /* 0x000fe40005fc1670 */
[----:B------:R-:W-:Y:S01]  /*38b80*/  F2FP.SATFINITE.E4M3.F32.PACK_AB_MERGE_C R237, RZ, R237, RZ ;  /* 0x000000edffed723e */ /* 0x000fe200048070ff */
[----:B------:R-:W-:Y:S04]  /*38b90*/  @!P0 STG.E.U8 desc[UR30][R26.64+0x50], R236 ;  /* 0x000050ec1a008986 */ /* 0x000fe8000c10111e */
[----:B------:R-:W-:Y:S01]  /*38ba0*/  @!P1 STG.E.U8 desc[UR30][R26.64+0x51], R237 ;  /* 0x000051ed1a009986 */ /* 0x000fe2000c10111e */
[----:B--2---:R-:W-:-:S03]  /*38bb0*/  FMUL R2, R38, UR26 ;  /* 0x0000001a26027c20 */ /* 0x004fc60008400000 */
[----:B------:R-:W2:Y:S02]  /*38bc0*/  LDL.LU R38, [R1+0x320] ;  /* 0x0003200001267983 */ /* 0x000ea40000300800 */
[----:B0-----:R-:W-:Y:S01]  /*38bd0*/  F2FP.SATFINITE.E4M3.F32.PACK_AB_MERGE_C R3, RZ, R2, RZ ;  /* 0x00000002ff03723e */ /* 0x001fe200048070ff */
[----:B---3--:R-:W-:Y:S02]  /*38be0*/  FMUL R2, R35, UR26 ;  /* 0x0000001a23027c20 */ /* 0x008fe40008400000 */
[----:B------:R-:W3:Y:S04]  /*38bf0*/  LDL.LU R35, [R1+0x324] ;  /* 0x0003240001237983 */ /* 0x000ee80000300800 */
[----:B------:R0:W-:Y:S01]  /*38c00*/  @!P5 STG.E.U8 desc[UR30][R24.64+0x58], R3 ;  /* 0x000058031800d986 */ /* 0x0001e2000c10111e */
[----:B----4-:R-:W-:Y:S01]  /*38c10*/  FMUL R4, R37, UR26 ;  /* 0x0000001a25047c20 */ /* 0x010fe20008400000 */
[----:B0-----:R-:W-:Y:S01]  /*38c20*/  F2FP.SATFINITE.E4M3.F32.PACK_AB_MERGE_C R3, RZ, R2, RZ ;  /* 0x00000002ff03723e */ /* 0x001fe200048070ff */
[----:B------:R-:W-:-:S04]  /*38c30*/  FMUL R2, R36, UR26 ;  /* 0x0000001a24027c20 */ /* 0x000fc80008400000 */
[----:B------:R0:W-:Y:S01]  /*38c40*/  @!P6 STG.E.U8 desc[UR30][R24.64+0x59], R3 ;  /* 0x000059031800e986 */ /* 0x0001e2000c10111e */
[----:B------:R-:W-:Y:S02]  /*38c50*/  F2FP.SATFINITE.E4M3.F32.PACK_AB_MERGE_C R5, RZ, R4, RZ ;  /* 0x00000004ff05723e */ /* 0x000fe400048070ff */
[----:B------:R-:W-:Y:S01]  /*38c60*/  F2FP.SATFINITE.E4M3.F32.PACK_AB_MERGE_C R4, RZ, R2, RZ ;  /* 0x00000002ff04723e */ /* 0x000fe200048070ff */
[----:B------:R-:W-:Y:S01]  /*38c70*/  FMUL R2, R32, UR26 ;  /* 0x0000001a20027c20 */ /* 0x000fe20008400000 */
[----:B0-----:R-:W-:Y:S02]  /*38c80*/  FMUL R3, R33, UR26 ;  /* 0x0000001a21037c20 */ /* 0x001fe40008400000 */
[----:B------:R-:W4:Y:S04]  /*38c90*/  LDL.LU R33, [R1+0x328] ;  /* 0x0003280001217983 */ /* 0x000f280000300800 */
[----:B------:R-:W4:Y:S04]  /*38ca0*/  LDL.LU R37, [R1+0x32c] ;  /* 0x00032c0001257983 */ /* 0x000f280000300800 */
[----:B------:R-:W4:Y:S01]  /*38cb0*/  LDL.LU R32, [R1+0x330] ;  /* 0x0003300001207983 */ /* 0x000f220000300800 */
[----:B------:R-:W-:-:S02]  /*38cc0*/  ISETP.LT.OR P0, PT, R0, 0x59, !P2 ;  /* 0x000000590000780c */ /* 0x000fc40005701670 */
[C---:B------:R-:W-:Y:S01]  /*38cd0*/  ISETP.LT.OR P1, PT, R0.reuse, 0x5a, !P2 ;  /* 0x0000005a0000780c */ /* 0x040fe20005721670 */
[----:B------:R-:W4:Y:S01]  /*38ce0*/  LDL.LU R36, [R1+0x334] ;  /* 0x0003340001247983 */ /* 0x000f220000300800 */
[C---:B------:R-:W-:Y:S02]  /*38cf0*/  ISETP.LT.OR P5, PT, R0.reuse, 0x61, !P3 ;  /* 0x000000610000780c */ /* 0x040fe40005fa1670 */
[----:B------:R-:W-:Y:S02]  /*38d00*/  ISETP.LT.OR P6, PT, R0, 0x62, !P3 ;  /* 0x000000620000780c */ /* 0x000fe40005fc1670 */
[----:B------:R-:W-:Y:S02]  /*38d10*/  F2FP.SATFINITE.E4M3.F32.PACK_AB_MERGE_C R3, RZ, R3, RZ ;  /* 0x00000003ff03723e */ /* 0x000fe400048070ff */
[----:B------:R-:W-:-:S03]  /*38d20*/  F2FP.SATFINITE.E4M3.F32.PACK_AB_MERGE_C R2, RZ, R2, RZ ;  /* 0x00000002ff02723e */ /* 0x000fc600048070ff */
[----:B------:R0:W-:Y:S01]  /*38d30*/  @!P0 STG.E.U8 desc[UR30][R26.64+0x58], R5 ;  /* 0x000058051a008986 */ /* 0x0001e2000c10111e */
[----:B------:R-:W-:-:S03]  /*38d40*/  ISETP.LT.OR P0, PT, R0, 0x61, !P2 ;  /* 0x000000610000780c */ /* 0x000fc60005701670 */
[----:B------:R1:W-:Y:S01]  /*38d50*/  @!P1 STG.E.U8 desc[UR30][R26.64+0x59], R4 ;  /* 0x000059041a009986 */ /* 0x0003e2000c10111e */
[----:B------:R-:W-:-:S03]  /*38d60*/  ISETP.LT.OR P1, PT, R0, 0x62, !P2 ;  /* 0x000000620000780c */ /* 0x000fc60005721670 */
[----:B------:R2:W-:Y:S01]  /*38d70*/  @!P5 STG.E.U8 desc[UR30][R24.64+0x60], R3 ;  /* 0x000060031800d986 */ /* 0x0005e2000c10111e */
[----:B------:R-:W-:-:S03]  /*38d80*/  ISETP.LT.OR P5, PT, R0, 0x69, !P3 ;  /* 0x000000690000780c */ /* 0x000fc60005fa1670 */
[----:B------:R3:W-:Y:S01]  /*38d90*/  @!P6 STG.E.U8 desc[UR30][R24.64+0x61], R2 ;  /* 0x000061021800e986 */ /* 0x0007e2000c10111e */
[----:B0-----:R-:W-:-:S03]  /*38da0*/  FMUL R5, R40, UR26 ;  /* 0x0000001a28057c20 */ /* 0x001fc60008400000 */
[----:B------:R-:W4:Y:S02]  /*38db0*/  LDL.LU R40, [R1+0x338] ;  /* 0x0003380001287983 */ /* 0x000f240000300800 */
[----:B------:R-:W-:-:S05]  /*38dc0*/  F2FP.SATFINITE.E4M3.F32.PACK_AB_MERGE_C R5, RZ, R5, RZ ;  /* 0x00000005ff05723e */ /* 0x000fca00048070ff */
[----:B------:R4:W-:Y:S01]  /*38dd0*/  @!P0 STG.E.U8 desc[UR30][R26.64+0x60], R5 ;  /* 0x000060051a008986 */ /* 0x0009e2000c10111e */
[----:B-1----:R-:W-:-:S05]  /*38de0*/  FMUL R4, R39, UR26 ;  /* 0x0000001a27047c20 */ /* 0x002fca0008400000 */
[----:B------:R-:W-:-:S05]  /*38df0*/  F2FP.SATFINITE.E4M3.F32.PACK_AB_MERGE_C R4, RZ, R4, RZ ;  /* 0x00000004ff04723e */ /* 0x000fca00048070ff */
[----:B------:R-:W-:Y:S01]  /*38e00*/  @!P1 STG.E.U8 desc[UR30][R26.64+0x61], R4 ;  /* 0x000061041a009986 */ /* 0x000fe2000c10111e */
[----:B--2---:R-:W-:-:S03]  /*38e10*/  FMUL R3, R38, UR26 ;  /* 0x0000001a26037c20 */ /* 0x004fc60008400000 */
[----:B------:R-:W2:Y:S01]  /*38e20*/  LDL.LU R38, [R1+0x33c] ;  /* 0x00033c0001267983 */ /* 0x000ea20000300800 */
[----:B---3--:R-:W-:-:S03]  /*38e30*/  FMUL R2, R35, UR26 ;  /* 0x0000001a23027c20 */ /* 0x008fc60008400000 */
[----:B------:R-:W3:Y:S01]  /*38e40*/  LDL.LU R35, [R1+0x340] ;  /* 0x0003400001237983 */ /* 0x000ee20000300800 */
[----:B------:R-:W-:-:S05]  /*38e50*/  F2FP.SATFINITE.E4M3.F32.PACK_AB_MERGE_C R3, RZ, R3, RZ ;  /* 0x00000003ff03723e */ /* 0x000fca00048070ff */
[----:B------:R0:W-:Y:S01]  /*38e60*/  @!P5 STG.E.U8 desc[UR30][R24.64+0x68], R3 ;  /* 0x000068031800d986 */ /* 0x0001e2000c10111e */
[----:B----4-:R-:W-:-:S03]  /*38e70*/  FMUL R5, R33, UR26 ;  /* 0x0000001a21057c20 */ /* 0x010fc60008400000 */
[----:B------:R-:W4:Y:S01]  /*38e80*/  LDL.LU R33, [R1+0x344] ;  /* 0x0003440001217983 */ /* 0x000f220000300800 */
[----:B0-----:R-:W-:-:S03]  /*38e90*/  FMUL R3, R32, UR26 ;  /* 0x0000001a20037c20 */ /* 0x001fc60008400000 */
[----:B------:R-:W4:Y:S01]  /*38ea0*/  LDL.LU R32, [R1+0x348] ;  /* 0x0003480001207983 */ /* 0x000f220000300800 */
[C---:B------:R-:W-:Y:S02]  /*38eb0*/  ISETP.LT.OR P6, PT, R0.reuse, 0x6a, !P3 ;  /* 0x0000006a0000780c */ /* 0x040fe40005fc1670 */
[----:B------:R-:W-:Y:S02]  /*38ec0*/  F2FP.SATFINITE.E4M3.F32.PACK_AB_MERGE_C R2, RZ, R2, RZ ;  /* 0x00000002ff02723e */ /* 0x000fe400048070ff */
[C---:B------:R-:W-:Y:S01]  /*38ed0*/  ISETP.LT.OR P0, PT, R0.reuse, 0x69, !P2 ;  /* 0x000000690000780c */ /* 0x040fe20005701670 */
[----:B------:R-:W-:Y:S01]  /*38ee0*/  FMUL R4, R37, UR26 ;  /* 0x0000001a25047c20 */ /* 0x000fe20008400000 */
[C---:B------:R-:W-:Y:S01]  /*38ef0*/  ISETP.LT.OR P1, PT, R0.reuse, 0x6a, !P2 ;  /* 0x0000006a0000780c */ /* 0x040fe20005721670 */
[----:B------:R-:W4:Y:S01]  /*38f00*/  LDL.LU R39, [R1+0x34c] ;  /* 0x00034c0001277983 */ /* 0x000f220000300800 */
[----:B------:R-:W-:-:S03]  /*38f10*/  ISETP.LT.OR P5, PT, R0, 0x71, !P3 ;  /* 0x000000710000780c */ /* 0x000fc60005fa1670 */
[----:B------:R-:W4:Y:S01]  /*38f20*/  LDL.LU R37, [R1+0x350] ;  /* 0x0003500001257983 */ /* 0x000f220000300800 */
[----:B------:R-:W-:-:S03]  /*38f30*/  F2FP.SATFINITE.E4M3.F32.PACK_AB_MERGE_C R5, RZ, R5, RZ ;  /* 0x00000005ff05723e */ /* 0x000fc600048070ff */
[----:B------:R0:W-:Y:S01]  /*38f40*/  @!P6 STG.E.U8 desc[UR30][R24.64+0x69], R2 ;  /* 0x000069021800e986 */ /* 0x0001e2000c10111e */
[----:B------:R-:W-:Y:S02]  /*38f50*/  ISETP.LT.OR P6, PT, R0, 0x72, !P3 ;  /* 0x000000720000780c */ /* 0x000fe40005fc1670 */
[----:B------:R-:W-:Y:S02]  /*38f60*/  F2FP.SATFINITE.E4M3.F32.PACK_AB_MERGE_C R4, RZ, R4, RZ ;  /* 0x00000004ff04723e */ /* 0x000fe400048070ff */
[----:B------:R-:W-:Y:S01]  /*38f70*/  F2FP.SATFINITE.E4M3.F32.PACK_AB_MERGE_C R3, RZ, R3, RZ ;  /* 0x00000003ff03723e */ /* 0x000fe200048070ff */
[----:B------:R1:W-:Y:S01]  /*38f80*/  @!P0 STG.E.U8 desc[UR30][R26.64+0x68], R5 ;  /* 0x000068051a008986 */ /* 0x0003e2000c10111e */
[----:B0-----:R-:W-:-:S03]  /*38f90*/  FMUL R2, R36, UR26 ;  /* 0x0000001a24027c20 */ /* 0x001fc60008400000 */
[----:B------:R0:W-:Y:S01]  /*38fa0*/  @!P1 STG.E.U8 desc[UR30][R26.64+0x69], R4 ;  /* 0x000069041a009986 */ /* 0x0001e2000c10111e */
[----:B------:R-:W-:-:S03]  /*38fb0*/  ISETP.LT.OR P1, PT, R0, 0x72, !P2 ;  /* 0x000000720000780c */ /* 0x000fc60005721670 */
[----:B------:R-:W4:Y:S01]  /*38fc0*/  LDL.LU R36, [R1+0x354] ;  /* 0x0003540001247983 */ /* 0x000f220000300800 */
[----:B-1----:R-:W-:-:S03]  /*38fd0*/  F2FP.SATFINITE.E4M3.F32.PACK_AB_MERGE_C R5, RZ, R2, RZ ;  /* 0x00000002ff05723e */ /* 0x002fc600048070ff */
[----:B------:R-:W-:Y:S04]  /*38fe0*/  @!P5 STG.E.U8 desc[UR30][R24.64+0x70], R3 ;  /* 0x000070031800d986 */ /* 0x000fe8000c10111e */
[----:B------:R1:W-:Y:S01]  /*38ff0*/  @!P6 STG.E.U8 desc[UR30][R24.64+0x71], R5 ;  /* 0x000071051800e986 */ /* 0x0003e2000c10111e */
[----:B0-----:R-:W-:-:S05]  /*39000*/  FMUL R4, R40, UR26 ;  /* 0x0000001a28047c20 */ /* 0x001fca0008400000 */
[----:B-1----:R-:W-:Y:S01]  /*39010*/  F2FP.SATFINITE.E4M3.F32.PACK_AB_MERGE_C R5, RZ, R4, RZ ;  /* 0x00000004ff05723e */ /* 0x002fe200048070ff */
[----:B--2---:R-:W-:Y:S02]  /*39020*/  FMUL R3, R38, UR26 ;  /* 0x0000001a26037c20 */ /* 0x004fe40008400000 */
[----:B------:R-:W2:Y:S01]  /*39030*/  LDL.LU R38, [R1+0x358] ;  /* 0x0003580001267983 */ /* 0x000ea20000300800 */
[----:B---3--:R-:W-:-:S03]  /*39040*/  FMUL R2, R35, UR26 ;  /* 0x0000001a23027c20 */ /* 0x008fc60008400000 */
[----:B------:R-:W3:Y:S01]  /*39050*/  LDL.LU R35, [R1+0x35c] ;  /* 0x00035c0001237983 */ /* 0x000ee20000300800 */
[----:B------:R-:W-:Y:S02]  /*39060*/  F2FP.SATFINITE.E4M3.F32.PACK_AB_MERGE_C R4, RZ, R3, RZ ;  /* 0x00000003ff04723e */ /* 0x000fe400048070ff */
[----:B------:R-:W-:-:S03]  /*39070*/  F2FP.SATFINITE.E4M3.F32.PACK_AB_MERGE_C R3, RZ, R2, RZ ;  /* 0x00000002ff03723e */ /* 0x000fc600048070ff */
[----:B------:R0:W-:Y:S01]  /*39080*/  @!P1 STG.E.U8 desc[UR30][R26.64+0x71], R4 ;  /* 0x000071041a009986 */ /* 0x0001e2000c10111e */
[----:B----4-:R-:W-:-:S03]  /*39090*/  FMUL R2, R33, UR26 ;  /* 0x0000001a21027c20 */ /* 0x010fc60008400000 */
[----:B------:R-:W4:Y:S01]  /*390a0*/  LDL.LU R33, [R1+0x360] ;  /* 0x0003600001217983 */ /* 0x000f220000300800 */
[----:B0-----:R-:W-:-:S03]  /*390b0*/  FMUL R4, R32, UR26 ;  /* 0x0000001a20047c20 */ /* 0x001fc60008400000 */
[----:B------:R-:W4:Y:S01]  /*390c0*/  LDL.LU R32, [R1+0x364] ;  /* 0x0003640001207983 */ /* 0x000f220000300800 */
[C---:B------:R-:W-:Y:S02]  /*390d0*/  ISETP.LT.OR P0, PT, R0.reuse, 0x71, !P2 ;  /* 0x000000710000780c */ /* 0x040fe40005701670 */
[C---:B------:R-:W-:Y:S01]  /*390e0*/  ISETP.LT.OR P5, PT, R0.reuse, 0x79, !P3 ;  /* 0x000000790000780c */ /* 0x040fe20005fa1670 */
[----:B------:R-:W4:Y:S01]  /*390f0*/  LDL.LU R40, [R1+0x368] ;  /* 0x0003680001287983 */ /* 0x000f220000300800 */
[C---:B------:R-:W-:Y:S02]  /*39100*/  ISETP.LT.OR P6, PT, R0.reuse, 0x7a, !P3 ;  /* 0x0000007a0000780c */ /* 0x040fe40005fc1670 */
[----:B------:R-:W-:-:S07]  /*39110*/  ISETP.LT.OR P1, PT, R0, 0x7a, !P2 ;  /* 0x0000007a0000780c */ /* 0x000fce0005721670 */
[----:B------:R0:W-:Y:S01]  /*39120*/  @!P0 STG.E.U8 desc[UR30][R26.64+0x70], R5 ;  /* 0x000070051a008986 */ /* 0x0001e2000c10111e */
[----:B------:R-:W-:-:S03]  /*39130*/  ISETP.LT.OR P0, PT, R0, 0x79, !P2 ;  /* 0x000000790000780c */ /* 0x000fc60005701670 */
[----:B------:R1:W-:Y:S01]  /*39140*/  @!P5 STG.E.U8 desc[UR30][R24.64+0x78], R3 ;  /* 0x000078031800d986 */ /* 0x0003e2000c10111e */
[C---:B------:R-:W-:Y:S02]  /*39150*/  ISETP.LT.OR P5, PT, R0.reuse, 0x81, !P3 ;  /* 0x000000810000780c */ /* 0x040fe40005fa1670 */
[----:B0-----:R-:W-:Y:S01]  /*39160*/  F2FP.SATFINITE.E4M3.F32.PACK_AB_MERGE_C R5, RZ, R2, RZ ;  /* 0x00000002ff05723e */ /* 0x001fe200048070ff */
[----:B------:R-:W-:Y:S01]  /*39170*/  FMUL R2, R37, UR26 ;  /* 0x0000001a25027c20 */ /* 0x000fe20008400000 */
[----:B-1----:R-:W-:Y:S02]  /*39180*/  FMUL R3, R39, UR26 ;  /* 0x0000001a27037c20 */ /* 0x002fe40008400000 */
[----:B------:R-:W4:Y:S04]  /*39190*/  LDL.LU R39, [R1+0x36c] ;  /* 0x00036c0001277983 */ /* 0x000f280000300800 */
[----:B------:R-:W4:Y:S04]  /*391a0*/  LDL.LU R37, [R1+0x370] ;  /* 0x0003700001257983 */ /* 0x000f280000300800 */
[----:B------:R0:W-:Y:S01]  /*391b0*/  @!P6 STG.E.U8 desc[UR30][R24.64+0x79], R5 ;  /* 0x000079051800e986 */ /* 0x0001e2000c10111e */
[----:B------:R-:W-:-:S02]  /*391c0*/  ISETP.LT.OR P6, PT, R0, 0x82, !P3 ;  /* 0x000000820000780c */ /* 0x000fc40005fc1670 */
[----:B0-----:R-:W-:Y:S02]  /*391d0*/  F2FP.SATFINITE.E4M3.F32.PACK_AB_MERGE_C R5, RZ, R4, RZ ;  /* 0x00000004ff05723e */ /* 0x001fe400048070ff */
[----:B------:R-:W-:Y:S02]  /*391e0*/  F2FP.SATFINITE.E4M3.F32.PACK_AB_MERGE_C R4, RZ, R3, RZ ;  /* 0x00000003ff04723e */ /* 0x000fe400048070ff */
[----:B------:R-:W-:Y:S01]  /*391f0*/  F2FP.SATFINITE.E4M3.F32.PACK_AB_MERGE_C R3, RZ, R2, RZ ;  /* 0x00000002ff03723e */ /* 0x000fe200048070ff */
[----:B------:R-:W-:Y:S02]  /*39200*/  FMUL R2, R36, UR26 ;  /* 0x0000001a24027c20 */ /* 0x000fe40008400000 */
[----:B------:R-:W4:Y:S04]  /*39210*/  LDL.LU R36, [R1+0x374] ;  /* 0x0003740001247983 */ /* 0x000f280000300800 */
[----:B------:R-:W-:Y:S04]  /*39220*/  @!P0 STG.E.U8 desc[UR30][R26.64+0x78], R5 ;  /* 0x000078051a008986 */ /* 0x000fe8000c10111e */
[----:B------:R-:W-:Y:S04]  /*39230*/  @!P1 STG.E.U8 desc[UR30][R26.64+0x79], R4 ;  /* 0x000079041a009986 */ /* 0x000fe8000c10111e */
[----:B------:R0:W-:Y:S02]  /*39240*/  @!P5 STG.E.U8 desc[UR30][R24.64+0x80], R3 ;  /* 0x000080031800d986 */ /* 0x0001e4000c10111e */
[----:B0-----:R-:W-:-:S05]  /*39250*/  F2FP.SATFINITE.E4M3.F32.PACK_AB_MERGE_C R3, RZ, R2, RZ ;  /* 0x00000002ff03723e */ /* 0x001fca00048070ff */
[----:B------:R4:W-:Y:S01]  /*39260*/  @!P6 STG.E.U8 desc[UR30][R24.64+0x81], R3 ;  /* 0x000081031800e986 */ /* 0x0009e2000c10111e */
[----:B--2---:R-:W-:Y:S01]  /*39270*/  FMUL R4, R38, UR26 ;  /* 0x0000001a26047c20 */ /* 0x004fe20008400000 */
[----:B---3--:R-:W-:Y:S02]  /*39280*/  FMUL R2, R35, UR26 ;  /* 0x0000001a23027c20 */ /* 0x008fe40008400000 */
[----:B------:R-:W2:Y:S04]  /*39290*/  LDL.LU R35, [R1+0x378] ;  /* 0x0003780001237983 */ /* 0x000ea80000300800 */
[----:B------:R-:W3:Y:S01]  /*392a0*/  LDL.LU R38, [R1+0x37c] ;  /* 0x00037c0001267983 */ /* 0x000ee20000300800 */
[----:B------:R-:W-:Y:S02]  /*392b0*/  F2FP.SATFINITE.E4M3.F32.PACK_AB_MERGE_C R5, RZ, R4, RZ ;  /* 0x00000004ff05723e */ /* 0x000fe400048070ff */
[----:B------:R-:W-:Y:S01]  /*392c0*/  F2FP.SATFINITE.E4M3.F32.PACK_AB_MERGE_C R4, RZ, R2, RZ ;  /* 0x00000002ff04723e */ /* 0x000fe200048070ff */
[----:B----4-:R-:W-:-:S02]  /*392d0*/  FMUL R3, R33, UR26 ;  /* 0x0000001a21037c20 */ /* 0x010fc40008400000 */
[----:B------:R-:W4:Y:S01]  /*392e0*/  LDL.LU R33, [R1+0x380] ;  /* 0x0003800001217983 */ /* 0x000f220000300800 */
[----:B------:R-:W-:-:S03]  /*392f0*/  FMUL R2, R32, UR26 ;  /* 0x0000001a20027c20 */ /* 0x000fc60008400000 */
[----:B------:R-:W3:Y:S01]  /*39300*/  LDL.LU R32, [R1+0x384] ;  /* 0x0003840001207983 */ /* 0x000ee20000300800 */
[C---:B------:R-:W-:Y:S02]  /*39310*/  ISETP.LT.OR P0, PT, R0.reuse, 0x81, !P2 ;  /* 0x000000810000780c */ /* 0x040fe40005701670 */
[C---:B------:R-:W-:Y:S02]  /*39320*/  ISETP.LT.OR P1, PT, R0.reuse, 0x82, !P2 ;  /* 0x000000820000780c */ /* 0x040fe40005721670 */
[C---:B------:R-:W-:Y:S02]  /*39330*/  ISETP.LT.OR P5, PT, R0.reuse, 0x89, !P3 ;  /* 0x000000890000780c */ /* 0x040fe40005fa1670 */
[----:B------:R-:W-:Y:S02]  /*39340*/  ISETP.LT.OR P6, PT, R0, 0x8a, !P3 ;  /* 0x0000008a0000780c */ /* 0x000fe40005fc1670 */
[----:B------:R-:W-:-:S05]  /*39350*/  F2FP.SATFINITE.E4M3.F32.PACK_AB_MERGE_C R3, RZ, R3, RZ ;  /* 0x00000003ff03723e */ /* 0x000fca00048070ff */
[----:B------:R0:W-:Y:S01]  /*39360*/  @!P0 STG.E.U8 desc[UR30][R26.64+0x80], R5 ;  /* 0x000080051a008986 */ /* 0x0001e2000c10111e */
[----:B------:R-:W-:-:S03]  /*39370*/  ISETP.LT.OR P0, PT, R0, 0x89, !P2 ;  /* 0x000000890000780c */ /* 0x000fc60005701670 */
[----:B------:R-:W-:Y:S01]  /*39380*/  @!P1 STG.E.U8 desc[UR30][R26.64+0x81], R4 ;  /* 0x000081041a009986 */ /* 0x000fe2000c10111e */
[----:B------:R-:W-:-:S03]  /*39390*/  F2FP.SATFINITE.E4M3.F32.PACK_AB_MERGE_C R2, RZ, R2, RZ ;  /* 0x00000002ff02723e */ /* 0x000fc600048070ff */
[----:B------:R1:W-:Y:S01]  /*393a0*/  @!P5 STG.E.U8 desc[UR30][R24.64+0x88], R3 ;  /* 0x000088031800d986 */ /* 0x0003e2000c10111e */
[----:B0-----:R-:W-:-:S03]  /*393b0*/  FMUL R5, R40, UR26 ;  /* 0x0000001a28057c20 */ /* 0x001fc60008400000 */
[----:B------:R-:W3:Y:S01]  /*393c0*/  LDL.LU R40, [R1+0x388] ;  /* 0x0003880001287983 */ /* 0x000ee20000300800 */
[C---:B------:R-:W-:Y:S01]  /*393d0*/  ISETP.LT.OR P1, PT, R0.reuse, 0x8a, !P2 ;  /* 0x0000008a0000780c */ /* 0x040fe20005721670 */
[----:B-1----:R-:W-:Y:S02]  /*393e0*/  FMUL R3, R37, UR26 ;  /* 0x0000001a25037c20 */ /* 0x002fe40008400000 */
[----:B------:R-:W3:Y:S01]  /*393f0*/  LDL.LU R37, [R1+0x38c] ;  /* 0x00038c0001257983 */ /* 0x000ee20000300800 */
[C---:B------:R-:W-:Y:S01]  /*39400*/  ISETP.LT.OR P5, PT, R0.reuse, 0x91, !P3 ;  /* 0x000000910000780c */ /* 0x040fe20005fa1670 */
[----:B------:R-:W-:Y:S01]  /*39410*/  FMUL R4, R39, UR26 ;  /* 0x0000001a27047c20 */ /* 0x000fe20008400000 */
[----:B------:R-:W-:Y:S01]  /*39420*/  F2FP.SATFINITE.E4M3.F32.PACK_AB_MERGE_C R5, RZ, R5, RZ ;  /* 0x00000005ff05723e */ /* 0x000fe200048070ff */
[----:B------:R0:W-:Y:S01]  /*39430*/  @!P6 STG.E.U8 desc[UR30][R24.64+0x89], R2 ;  /* 0x000089021800e986 */ /* 0x0001e2000c10111e */
[----:B------:R-:W-:Y:S02]  /*39440*/  ISETP.LT.OR P6, PT, R0, 0x92, !P3 ;  /* 0x000000920000780c */ /* 0x000fe40005fc1670 */
[----:B------:R-:W-:Y:S01]  /*39450*/  F2FP.SATFINITE.E4M3.F32.PACK_AB_MERGE_C R4, RZ, R4, RZ ;  /* 0x00000004ff04723e */ /* 0x000fe200048070ff */
[----:B------:R2:W-:Y:S01]  /*39460*/  @!P0 STG.E.U8 desc[UR30][R26.64+0x88], R5 ;  /* 0x000088051a008986 */ /* 0x0005e2000c10111e */
[----:B------:R-:W-:-:S03]  /*39470*/  F2FP.SATFINITE.E4M3.F32.PACK_AB_MERGE_C R3, RZ, R3, RZ ;  /* 0x00000003ff03723e */ /* 0x000fc600048070ff */
[----:B------:R-:W-:Y:S01]  /*39480*/  @!P1 STG.E.U8 desc[UR30][R26.64+0x89], R4 ;  /* 0x000089041a009986 */ /* 0x000fe2000c10111e */
[----:B0-----:R-:W-:-:S03]  /*39490*/  FMUL R2, R36, UR26 ;  /* 0x0000001a24027c20 */ /* 0x001fc60008400000 */
[----:B------:R-:W3:Y:S02]  /*394a0*/  LDL.LU R36, [R1+0x390] ;  /* 0x0003900001247983 */ /* 0x000ee40000300800 */
[----:B------:R-:W-:Y:S02]  /*394b0*/  F2FP.SATFINITE.E4M3.F32.PACK_AB_MERGE_C R2, RZ, R2, RZ ;  /* 0x00000002ff02723e */ /* 0x000fe400048070ff */
[----:B------:R4:W-:Y:S04]  /*394c0*/  @!P5 STG.E.U8 desc[UR30][R24.64+0x90], R3 ;  /* 0x000090031800d986 */ /* 0x0009e8000c10111e */
[----:B------:R3:W-:Y:S01]  /*394d0*/  @!P6 STG.E.U8 desc[UR30][R24.64+0x91], R2 ;  /* 0x000091021800e986 */ /* 0x0007e2000c10111e */
[----:B--2---:R-:W-:-:S03]  /*394e0*/  FMUL R5, R35, UR26 ;  /* 0x0000001a23057c20 */ /* 0x004fc60008400000 */
[----:B------:R-:W2:Y:S01]  /*394f0*/  LDL.LU R35, [R1+0x394] ;  /* 0x0003940001237983 */ /* 0x000ea20000300800 */
[----:B----4-:R-:W-:-:S03]  /*39500*/  FMUL R3, R33, UR26 ;  /* 0x0000001a21037c20 */ /* 0x010fc60008400000 */
[----:B------:R-:W4:Y:S04]  /*39510*/  LDL.LU R33, [R1+0x398] ;  /* 0x0003980001217983 */ /* 0x000f280000300800 */
[----:B------:R-:W4:Y:S01]  /*39520*/  LDL.LU R39, [R1+0x39c] ;  /* 0x00039c0001277983 */ /* 0x000f220000300800 */
[----:B---3--:R-:W-:-:S03]  /*39530*/  FMUL R2, R32, UR26 ;  /* 0x0000001a20027c20 */ /* 0x008fc60008400000 */
[----:B------:R-:W3:Y:S01]  /*39540*/  LDL.LU R32, [R1+0x3a0] ;  /* 0x0003a00001207983 */ /* 0x000ee20000300800 */
[C---:B------:R-:W-:Y:S02]  /*39550*/  ISETP.LT.OR P0, PT, R0.reuse, 0x91, !P2 ;  /* 0x000000910000780c */ /* 0x040fe40005701670 */
[C---:B------:R-:W-:Y:S02]  /*39560*/  ISETP.LT.OR P1, PT, R0.reuse, 0x92, !P2 ;  /* 0x000000920000780c */ /* 0x040fe40005721670 */
[----:B------:R-:W-:Y:S01]  /*39570*/  ISETP.LT.OR P5, PT, R0, 0x99, !P3 ;  /* 0x000000990000780c */ /* 0x000fe20005fa1670 */
[----:B------:R-:W-:Y:S01]  /*39580*/  FMUL R4, R38, UR26 ;  /* 0x0000001a26047c20 */ /* 0x000fe20008400000 */
[----:B------:R-:W-:Y:S01]  /*39590*/  F2FP.SATFINITE.E4M3.F32.PACK_AB_MERGE_C R5, RZ, R5, RZ ;  /* 0x00000005ff05723e */ /* 0x000fe200048070ff */
[----:B------:R-:W3:Y:S01]  /*395a0*/  LDL.LU R38, [R1+0x3a4] ;  /* 0x0003a40001267983 */ /* 0x000ee20000300800 */
[----:B------:R-:W-:Y:S02]  /*395b0*/  F2FP.SATFINITE.E4M3.F32.PACK_AB_MERGE_C R3, RZ, R3, RZ ;  /* 0x00000003ff03723e */ /* 0x000fe400048070ff */
[----:B------:R-:W-:-:S02]  /*395c0*/  F2FP.SATFINITE.E4M3.F32.PACK_AB_MERGE_C R4, RZ, R4, RZ ;  /* 0x00000004ff04723e */ /* 0x000fc400048070ff */
[C---:B------:R-:W-:Y:S01]  /*395d0*/  ISETP.LT.OR P6, PT, R0.reuse, 0x9a, !P3 ;  /* 0x0000009a0000780c */ /* 0x040fe20005fc1670 */
[----:B------:R0:W-:Y:S04]  /*395e0*/  @!P0 STG.E.U8 desc[UR30][R26.64+0x90], R5 ;  /* 0x000090051a008986 */ /* 0x0001e8000c10111e */
[----:B------:R-:W-:Y:S04]  /*395f0*/  @!P1 STG.E.U8 desc[UR30][R26.64+0x91], R4 ;  /* 0x000091041a009986 */ /* 0x000fe8000c10111e */
[----:B------:R1:W-:Y:S01]  /*39600*/  @!P5 STG.E.U8 desc[UR30][R24.64+0x98], R3 ;  /* 0x000098031800d986 */ /* 0x0003e2000c10111e */
[----:B------:R-:W-:-:S02]  /*39610*/  ISETP.LT.OR P1, PT, R0, 0x9a, !P2 ;  /* 0x0000009a0000780c */ /* 0x000fc40005721670 */
[----:B0-----:R-:W-:Y:S01]  /*39620*/  F2FP.SATFINITE.E4M3.F32.PACK_AB_MERGE_C R5, RZ, R2, RZ ;  /* 0x00000002ff05723e */ /* 0x001fe200048070ff */
[----:B-1----:R-:W-:Y:S02]  /*39630*/  FMUL R3, R37, UR26 ;  /* 0x0000001a25037c20 */ /* 0x002fe40008400000 */
[----:B------:R-:W3:Y:S01]  /*39640*/  LDL.LU R37, [R1+0x3a8] ;  /* 0x0003a80001257983 */ /* 0x000ee20000300800 */
[----:B------:R-:W-:Y:S01]  /*39650*/  FMUL R4, R40, UR26 ;  /* 0x0000001a28047c20 */ /* 0x000fe20008400000 */
[C---:B------:R-:W-:Y:S02]  /*39660*/  ISETP.LT.OR P0, PT, R0.reuse, 0x99, !P2 ;  /* 0x000000990000780c */ /* 0x040fe40005701670 */
[----:B------:R-:W-:Y:S01]  /*39670*/  ISETP.LT.OR P5, PT, R0, 0xa1, !P3 ;  /* 0x000000a10000780c */ /* 0x000fe20005fa1670 */
[----:B------:R0:W-:Y:S02]  /*39680*/  @!P6 STG.E.U8 desc[UR30][R24.64+0x99], R5 ;  /* 0x000099051800e986 */ /* 0x0001e4000c10111e */
[----:B0-----:R-:W-:Y:S01]  /*39690*/  F2FP.SATFINITE.E4M3.F32.PACK_AB_MERGE_C R5, RZ, R4, RZ ;  /* 0x00000004ff05723e */ /* 0x001fe200048070ff */
[----:B------:R-:W-:Y:S01]  /*396a0*/  FMUL R2, R36, UR26 ;  /* 0x0000001a24027c20 */ /* 0x000fe20008400000 */
[----:B------:R-:W-:Y:S01]  /*396b0*/  F2FP.SATFINITE.E4M3.F32.PACK_AB_MERGE_C R4, RZ, R3, RZ ;  /* 0x00000003ff04723e */ /* 0x000fe200048070ff */
[----:B------:R-:W3:Y:S03]  /*396c0*/  LDL.LU R36, [R1+0x3ac] ;  /* 0x0003ac0001247983 */ /* 0x000ee60000300800 */
[----:B------:R-:W-:Y:S01]  /*396d0*/  F2FP.SATFINITE.E4M3.F32.PACK_AB_MERGE_C R3, RZ, R2, RZ ;  /* 0x00000002ff03723e */ /* 0x000fe200048070ff */
[----:B------:R-:W-:Y:S04]  /*396e0*/  @!P1 STG.E.U8 desc[UR30][R26.64+0x99], R4 ;  /* 0x000099041a009986 */ /* 0x000fe8000c10111e */
[----:B------:R0:W-:Y:S04]  /*396f0*/  @!P0 STG.E.U8 desc[UR30][R26.64+0x98], R5 ;  /* 0x000098051a008986 */ /* 0x0001e8000c10111e */
[----:B------:R1:W-:Y:S01]  /*39700*/  @!P5 STG.E.U8 desc[UR30][R24.64+0xa0], R3 ;  /* 0x0000a0031800d986 */ /* 0x0003e2000c10111e */
[----:B--2---:R-:W-:-:S03]  /*39710*/  FMUL R2, R35, UR26 ;  /* 0x0000001a23027c20 */ /* 0x004fc60008400000 */
[----:B------:R-:W2:Y:S02]  /*39720*/  LDL.LU R35, [R1+0x3b0] ;  /* 0x0003b00001237983 */ /* 0x000ea40000300800 */
[----:B0-----:R-:W-:Y:S01]  /*39730*/  F2FP.SATFINITE.E4M3.F32.PACK_AB_MERGE_C R5, RZ, R2, RZ ;  /* 0x00000002ff05723e */ /* 0x001fe200048070ff */
[----:B----4-:R-:W-:Y:S02]  /*39740*/  FMUL R4, R33, UR26 ;  /* 0x0000001a21047c20 */ /* 0x010fe40008400000 */
[----:B------:R-:W4:Y:S01]  /*39750*/  LDL.LU R33, [R1+0x3b4] ;  /* 0x0003b40001217983 */ /* 0x000f220000300800 */
[----:B-1----:R-:W-:-:S03]  /*39760*/  FMUL R3, R39, UR26 ;  /* 0x0000001a27037c20 */ /* 0x002fc60008400000 */
[----:B------:R-:W4:Y:S01]  /*39770*/  LDL.LU R39, [R1+0x3b8] ;  /* 0x0003b80001277983 */ /* 0x000f220000300800 */
[----:B---3--:R-:W-:-:S03]  /*39780*/  FMUL R2, R32, UR26 ;  /* 0x0000001a20027c20 */ /* 0x008fc60008400000 */
[----:B------:R-:W3:Y:S01]  /*39790*/  LDL.LU R32, [R1+0x3bc] ;  /* 0x0003bc0001207983 */ /* 0x000ee20000300800 */
[C---:B------:R-:W-:Y:S02]  /*397a0*/  ISETP.LT.OR P6, PT, R0.reuse, 0xa2, !P3 ;  /* 0x000000a20000780c */ /* 0x040fe40005fc1670 */
[C---:B------:R-:W-:Y:S02]  /*397b0*/  ISETP.LT.OR P1, PT, R0.reuse, 0xa2, !P2 ;  /* 0x000000a20000780c */ /* 0x040fe40005721670 */
[C---:B------:R-:W-:Y:S02]  /*397c0*/  ISETP.LT.OR P0, PT, R0.reuse, 0xa1, !P2 ;  /* 0x000000a10000780c */ /* 0x040fe40005701670 */
[----:B------:R-:W-:-:S07]  /*397d0*/  ISETP.LT.OR P5, PT, R0, 0xa9, !P3 ;  /* 0x000000a90000780c */ /* 0x000fce0005fa1670 */
[----:B------:R0:W-:Y:S01]  /*397e0*/  @!P6 STG.E.U8 desc[UR30][R24.64+0xa1], R5 ;  /* 0x0000a1051800e986 */ /* 0x0001e2000c10111e */
[----:B------:R-:W-:Y:S02]  /*397f0*/  ISETP.LT.OR P6, PT, R0, 0xaa, !P3 ;  /* 0x000000aa0000780c */ /* 0x000fe40005fc1670 */
[----:B0-----:R-:W-:Y:S02]  /*39800*/  F2FP.SATFINITE.E4M3.F32.PACK_AB_MERGE_C R5, RZ, R4, RZ ;  /* 0x00000004ff05723e */ /* 0x001fe400048070ff */
[----:B------:R-:W-:Y:S02]  /*39810*/  F2FP.SATFINITE.E4M3.F32.PACK_AB_MERGE_C R4, RZ, R3, RZ ;  /* 0x00000003ff04723e */ /* 0x000fe400048070ff */
[----:B------:R-:W-:Y:S01]  /*39820*/  F2FP.SATFINITE.E4M3.F32.PACK_AB_MERGE_C R3, RZ, R2, RZ ;  /* 0x00000002ff03723e */ /* 0x000fe200048070ff */
[----:B------:R-:W-:Y:S02]  /*39830*/  FMUL R2, R38, UR26 ;  /* 0x0000001a26027c20 */ /* 0x000fe40008400000 */
[----:B------:R0:W-:Y:S04]  /*39840*/  @!P1 STG.E.U8 desc[UR30][R26.64+0xa1], R4 ;  /* 0x0000a1041a009986 */ /* 0x0001e8000c10111e */
[----:B------:R-:W3:Y:S01]  /*39850*/  LDL.LU R38, [R1+0x3c0] ;  /* 0x0003c00001267983 */ /* 0x000ee20000300800 */
[----:B0-----:R-:W-:-:S03]  /*39860*/  FMUL R4, R37, UR26 ;  /* 0x0000001a25047c20 */ /* 0x001fc60008400000 */
[----:B------:R-:W3:Y:S04]  /*39870*/  LDL.LU R37, [R1+0x3c4] ;  /* 0x0003c40001257983 */ /* 0x000ee80000300800 */
[----:B------:R-:W-:Y:S01]  /*39880*/  @!P0 STG.E.U8 desc[UR30][R26.64+0xa0], R5 ;  /* 0x0000a0051a008986 */ /* 0x000fe2000c10111e */
[----:B------:R-:W-:-:S03]  /*39890*/  ISETP.LT.OR P0, PT, R0, 0xa9, !P2 ;  /* 0x000000a90000780c */ /* 0x000fc60005701670 */
[----:B------:R0:W-:Y:S02]  /*398a0*/  @!P5 STG.E.U8 desc[UR30][R24.64+0xa8], R3 ;  /* 0x0000a8031800d986 */ /* 0x0001e4000c10111e */
[----:B0-----:R-:W-:Y:S01]  /*398b0*/  F2FP.SATFINITE.E4M3.F32.PACK_AB_MERGE_C R3, RZ, R2, RZ ;  /* 0x00000002ff03723e */ /* 0x001fe200048070ff */
[----:B------:R-:W-:Y:S02]  /*398c0*/  FMUL R2, R36, UR26 ;  /* 0x0000001a24027c20 */ /* 0x000fe40008400000 */
[----:B------:R-:W3:Y:S04]  /*398d0*/  LDL.LU R36, [R1+0x3c8] ;  /* 0x0003c80001247983 */ /* 0x000ee80000300800 */
[----:B------:R2:W-:Y:S01]  /*398e0*/  @!P6 STG.E.U8 desc[UR30][R24.64+0xa9], R3 ;  /* 0x0000a9031800e986 */ /* 0x0005e2000c10111e */
[----:B------:R-:W-:-:S02]  /*398f0*/  F2FP.SATFINITE.E4M3.F32.PACK_AB_MERGE_C R5, RZ, R4, RZ ;  /* 0x00000004ff05723e */ /* 0x000fc400048070ff */
[----:B------:R-:W-:-:S03]  /*39900*/  F2FP.SATFINITE.E4M3.F32.PACK_AB_MERGE_C R4, RZ, R2, RZ ;  /* 0x00000002ff04723e */ /* 0x000fc600048070ff */
[----:B------:R0:W-:Y:S01]  /*39910*/  @!P0 STG.E.U8 desc[UR30][R26.64+0xa8], R5 ;  /* 0x0000a8051a008986 */ /* 0x0001e2000c10111e */
[----:B--2---:R-:W-:-:S03]  /*39920*/  FMUL R3, R35, UR26 ;  /* 0x0000001a23037c20 */ /* 0x004fc60008400000 */
[----:B------:R-:W2:Y:S01]  /*39930*/  LDL.LU R35, [R1+0x3cc] ;  /* 0x0003cc0001237983 */ /* 0x000ea20000300800 */
[----:B----4-:R-:W-:-:S03]  /*39940*/  FMUL R2, R33, UR26 ;  /* 0x0000001a21027c20 */ /* 0x010fc60008400000 */
[----:B------:R-:W4:Y:S02]  /*39950*/  LDL.LU R33, [R1+0x3d0] ;  /* 0x0003d00001217983 */ /* 0x000f240000300800 */
[----:B0-----:R-:W-:Y:S01]  /*39960*/  F2FP.SATFINITE.E4M3.F32.PACK_AB_MERGE_C R5, RZ, R2, RZ ;  /* 0x00000002ff05723e */ /* 0x001fe200048070ff */
[----:B---3--:R-:W-:Y:S02]  /*39970*/  FMUL R2, R32, UR26 ;  /* 0x0000001a20027c20 */ /* 0x008fe40008400000 */
[----:B------:R-:W3:Y:S01]  /*39980*/  LDL.LU R32, [R1+0x3d4] ;  /* 0x0003d40001207983 */ /* 0x000ee20000300800 */
[C---:B------:R-:W-:Y:S02]  /*39990*/  ISETP.LT.OR P1, PT, R0.reuse, 0xaa, !P2 ;  /* 0x000000aa0000780c */ /* 0x040fe40005721670 */
[C---:B------:R-:W-:Y:S02]  /*399a0*/  ISETP.LT.OR P5, PT, R0.reuse, 0xb1, !P3 ;  /* 0x000000b10000780c */ /* 0x040fe40005fa1670 */
[----:B------:R-:W-:-:S02]  /*399b0*/  ISETP.LT.OR P6, PT, R0, 0xb2, !P3 ;  /* 0x000000b20000780c */ /* 0x000fc40005fc1670 */
[----:B------:R-:W-:-:S07]  /*399c0*/  F2FP.SATFINITE.E4M3.F32.PACK_AB_MERGE_C R3, RZ, R3, RZ ;  /* 0x00000003ff03723e */ /* 0x000fce00048070ff */
[----:B------:R0:W-:Y:S01]  /*399d0*/  @!P1 STG.E.U8 desc[UR30][R26.64+0xa9], R4 ;  /* 0x0000a9041a009986 */ /* 0x0001e2000c10111e */
[----:B------:R-:W-:-:S03]  /*399e0*/  ISETP.LT.OR P1, PT, R0, 0xb1, !P2 ;  /* 0x000000b10000780c */ /* 0x000fc60005721670 */
[----:B------:R-:W-:Y:S01]  /*399f0*/  @!P5 STG.E.U8 desc[UR30][R24.64+0xb0], R3 ;  /* 0x0000b0031800d986 */ /* 0x000fe2000c10111e */
[----:B------:R-:W-:-:S03]  /*39a00*/  ISETP.LT.OR P5, PT, R0, 0xb2, !P2 ;  /* 0x000000b20000780c */ /* 0x000fc600057a1670 */
[----:B------:R1:W-:Y:S01]  /*39a10*/  @!P6 STG.E.U8 desc[UR30][R24.64+0xb1], R5 ;  /* 0x0000b1051800e986 */ /* 0x0003e2000c10111e */
[----:B------:R-:W-:Y:S01]  /*39a20*/  ISETP.LT.OR P6, PT, R0, 0xba, !P3 ;  /* 0x000000ba0000780c */ /* 0x000fe20005fc1670 */
[----:B0-----:R-:W-:Y:S01]  /*39a30*/  FMUL R4, R39, UR26 ;  /* 0x0000001a27047c20 */ /* 0x001fe20008400000 */
[----:B-1----:R-:W-:Y:S01]  /*39a40*/  F2FP.SATFINITE.E4M3.F32.PACK_AB_MERGE_C R5, RZ, R2, RZ ;  /* 0x00000002ff05723e */ /* 0x002fe200048070ff */
[----:B------:R-:W-:Y:S02]  /*39a50*/  FMUL R3, R38, UR26 ;  /* 0x0000001a26037c20 */ /* 0x000fe40008400000 */
[----:B------:R-:W3:Y:S01]  /*39a60*/  LDL.LU R38, [R1+0x3d8] ;  /* 0x0003d80001267983 */ /* 0x000ee20000300800 */
[----:B------:R-:W-:Y:S01]  /*39a70*/  F2FP.SATFINITE.E4M3.F32.PACK_AB_MERGE_C R6, RZ, R4, RZ ;  /* 0x00000004ff06723e */ /* 0x000fe200048070ff */
[----:B------:R-:W-:Y:S02]  /*39a80*/  FMUL R2, R37, UR26 ;  /* 0x0000001a25027c20 */ /* 0x000fe40008400000 */
[----:B------:R-:W3:Y:S01]  /*39a90*/  LDL.LU R37, [R1+0x3dc] ;  /* 0x0003dc0001257983 */ /* 0x000ee20000300800 */
[----:B------:R-:W-:-:S02]  /*39aa0*/  F2FP.SATFINITE.E4M3.F32.PACK_AB_MERGE_C R4, RZ, R3, RZ ;  /* 0x00000003ff04723e */ /* 0x000fc400048070ff */
[----:B------:R-:W-:Y:S02]  /*39ab0*/  F2FP.SATFINITE.E4M3.F32.PACK_AB_MERGE_C R3, RZ, R2, RZ ;  /* 0x00000002ff03723e */ /* 0x000fe400048070ff */
[----:B------:R-:W-:Y:S01]  /*39ac0*/  ISETP.LT.OR P0, PT, R0, 0xb9, !P3 ;  /* 0x000000b90000780c */ /* 0x000fe20005f01670 */
[----:B------:R-:W-:Y:S04]  /*39ad0*/  @!P1 STG.E.U8 desc[UR30][R26.64+0xb0], R6 ;  /* 0x0000b0061a009986 */ /* 0x000fe8000c10111e */
[----:B------:R0:W-:Y:S04]  /*39ae0*/  @!P5 STG.E.U8 desc[UR30][R26.64+0xb1], R5 ;  /* 0x0000b1051a00d986 */ /* 0x0001e8000c10111e */
[----:B------:R2:W-:Y:S01]  /*39af0*/  @!P6 STG.E.U8 desc[UR30][R24.64+0xb9], R3 ;  /* 0x0000b9031800e986 */ /* 0x0005e2000c10111e */
[----:B------:R-:W-:-:S03]  /*39b00*/  FMUL R2, R36, UR26 ;  /* 0x0000001a24027c20 */ /* 0x000fc60008400000 */
[----:B------:R-:W3:Y:S02]  /*39b10*/  LDL.LU R36, [R1+0x3e0] ;  /* 0x0003e00001247983 */ /* 0x000ee40000300800 */
[----:B0-----:R-:W-:Y:S02]  /*39b20*/  F2FP.SATFINITE.E4M3.F32.PACK_AB_MERGE_C R5, RZ, R2, RZ ;  /* 0x00000002ff05723e */ /* 0x001fe400048070ff */
[----:B------:R0:W-:Y:S01]  /*39b30*/  @!P0 STG.E.U8 desc[UR30][R24.64+0xb8], R4 ;  /* 0x0000b80418008986 */ /* 0x0001e2000c10111e */
[----:B--2---:R-:W-:-:S03]  /*39b40*/  FMUL R3, R35, UR26 ;  /* 0x0000001a23037c20 */ /* 0x004fc60008400000 */
[----:B------:R-:W2:Y:S02]  /*39b50*/  LDL.LU R35, [R1+0x3e4] ;  /* 0x0003e40001237983 */ /* 0x000ea40000300800 */
[----:B0-----:R-:W-:Y:S01]  /*39b60*/  F2FP.SATFINITE.E4M3.F32.PACK_AB_MERGE_C R4, RZ, R3, RZ ;  /* 0x00000003ff04723e */ /* 0x001fe200048070ff */
[----:B----4-:R-:W-:Y:S02]  /*39b70*/  FMUL R2, R33, UR26 ;  /* 0x0000001a21027c20 */ /* 0x010fe40008400000 */
[----:B------:R-:W4:Y:S03]  /*39b80*/  LDL.LU R33, [R1+0x3e8] ;  /* 0x0003e80001217983 */ /* 0x000f260000300800 */
[----:B------:R-:W-:Y:S01]  /*39b90*/  F2FP.SATFINITE.E4M3.F32.PACK_AB_MERGE_C R3, RZ, R2, RZ ;  /* 0x00000002ff03723e */ /* 0x000fe200048070ff */
[----:B---3--:R-:W-:Y:S02]  /*39ba0*/  FMUL R2, R32, UR26 ;  /* 0x0000001a20027c20 */ /* 0x008fe40008400000 */
[----:B------:R-:W3:Y:S01]  /*39bb0*/  LDL.LU R32, [R1+0x3ec] ;  /* 0x0003ec0001207983 */ /* 0x000ee20000300800 */
[----:B------:R-:W-:-:S02]  /*39bc0*/  ISETP.LT.OR P5, PT, R0, 0xb9, !P2 ;  /* 0x000000b90000780c */ /* 0x000fc400057a1670 */
[----:B------:R-:W-:Y:S01]  /*39bd0*/  ISETP.GE.AND P1, PT, R34, 0x81, PT ;  /* 0x000000812200780c */ /* 0x000fe20003f26270 */
[----:B------:R-:W3:Y:S01]  /*39be0*/  LDL.LU R39, [R1+0x3f0] ;  /* 0x0003f00001277983 */ /* 0x000ee20000300800 */
[C---:B------:R-:W-:Y:S02]  /*39bf0*/  ISETP.LT.OR P0, PT, R0.reuse, 0xba, !P2 ;  /* 0x000000ba0000780c */ /* 0x040fe40005701670 */
[----:B------:R-:W-:-:S07]  /*39c00*/  ISETP.LT.OR P6, PT, R0, 0x1, !P1 ;  /* 0x000000010000780c */ /* 0x000fce0004fc1670 */
[----:B------:R-:W-:Y:S01]  /*39c10*/  @!P5 STG.E.U8 desc[UR30][R26.64+0xb8], R5 ;  /* 0x0000b8051a00d986 */ /* 0x000fe2000c10111e */
[----:B------:R-:W-:Y:S02]  /*39c20*/  ISETP.LT.OR P5, PT, R0, 0x2, !P1 ;  /* 0x000000020000780c */ /* 0x000fe40004fa1670 */
[----:B------:R-:W-:Y:S01]  /*39c30*/  F2FP.SATFINITE.E4M3.F32.PACK_AB_MERGE_C R2, RZ, R2, RZ ;  /* 0x00000002ff02723e */ /* 0x000fe200048070ff */
[----:B------:R-:W-:Y:S01]  /*39c40*/  @!P0 STG.E.U8 desc[UR30][R26.64+0xb9], R4 ;  /* 0x0000b9041a008986 */ /* 0x000fe2000c10111e */
[----:B------:R-:W-:-:S03]  /*39c50*/  ISETP.GE.AND P0, PT, R34, 0x89, PT ;  /* 0x000000892200780c */ /* 0x000fc60003f06270 */
[----:B------:R0:W-:Y:S01]  /*39c60*/  @!P6 STG.E.U8 desc[UR30][R30.64], R3 ;  /* 0x000000031e00e986 */ /* 0x0001e2000c10111e */
[----:B------:R-:W-:-:S05]  /*39c70*/  ISETP.LT.OR P6, PT, R0, 0x1, !P0 ;  /* 0x000000010000780c */ /* 0x000fca00047c1670 */
[----:B------:R1:W-:Y:S01]  /*39c80*/  @!P5 STG.E.U8 desc[UR30][R30.64+0x1], R2 ;  /* 0x000001021e00d986 */ /* 0x0003e2000c10111e */
[----:B------:R-:W-:Y:S01]  /*39c90*/  ISETP.LT.OR P5, PT, R0, 0x2, !P0 ;  /* 0x000000020000780c */ /* 0x000fe200047a1670 */
[----:B0-----:R-:W-:Y:S02]  /*39ca0*/  FMUL R3, R38, UR26 ;  /* 0x0000001a26037c20 */ /* 0x001fe40008400000 */
[----:B------:R-:W3:Y:S03]  /*39cb0*/  LDL.LU R38, [R1+0x3f4] ;  /* 0x0003f40001267983 */ /* 0x000ee60000300800 */
[----:B------:R-:W-:Y:S01]  /*39cc0*/  F2FP.SATFINITE.E4M3.F32.PACK_AB_MERGE_C R3, RZ, R3, RZ ;  /* 0x00000003ff03723e */ /* 0x000fe200048070ff */
[----:B-1----:R-:W-:Y:S02]  /*39cd0*/  FMUL R2, R37, UR26 ;  /* 0x0000001a25027c20 */ /* 0x002fe40008400000 */
[----:B------:R-:W3:Y:S03]  /*39ce0*/  LDL.LU R37, [R1+0x3f8] ;  /* 0x0003f80001257983 */ /* 0x000ee60000300800 */
[----:B------:R-:W-:Y:S01]  /*39cf0*/  F2FP.SATFINITE.E4M3.F32.PACK_AB_MERGE_C R2, RZ, R2, RZ ;  /* 0x00000002ff02723e */ /* 0x000fe200048070ff */
[----:B------:R0:W-:Y:S01]  /*39d00*/  @!P6 STG.E.U8 desc[UR30][R28.64], R3 ;  /* 0x000000031c00e986 */ /* 0x0001e2000c10111e */
[----:B------:R-:W-:-:S03]  /*39d10*/  ISETP.LT.OR P6, PT, R0, 0x9, !P1 ;  /* 0x000000090000780c */ /* 0x000fc60004fc1670 */
[----:B------:R2:W-:Y:S01]  /*39d20*/  @!P5 STG.E.U8 desc[UR30][R28.64+0x1], R2 ;  /* 0x000001021c00d986 */ /* 0x0005e2000c10111e */
[----:B------:R-:W-:Y:S01]  /*39d30*/  ISETP.LT.OR P5, PT, R0, 0xa, !P1 ;  /* 0x0000000a0000780c */ /* 0x000fe20004fa1670 */
[----:B0-----:R-:W-:Y:S02]  /*39d40*/  FMUL R3, R36, UR26 ;  /* 0x0000001a24037c20 */ /* 0x001fe40008400000 */
[----:B------:R-:W3:Y:S03]  /*39d50*/  LDL.LU R36, [R1+0x3fc] ;  /* 0x0003fc0001247983 */ /* 0x000ee60000300800 */
[----:B------:R-:W-:-:S05]  /*39d60*/  F2FP.SATFINITE.E4M3.F32.PACK_AB_MERGE_C R3, RZ, R3, RZ ;  /* 0x00000003ff03723e */ /* 0x000fca00048070ff */
[----:B------:R4:W-:Y:S01]  /*39d70*/  @!P6 STG.E.U8 desc[UR30][R30.64+0x8], R3 ;  /* 0x000008031e00e986 */ /* 0x0009e2000c10111e */
[----:B--2---:R-:W-:-:S03]  /*39d80*/  FMUL R2, R35, UR26 ;  /* 0x0000001a23027c20 */ /* 0x004fc60008400000 */
[----:B------:R-:W2:Y:S02]  /*39d90*/  LDL.LU R35, [R1+0x400] ;  /* 0x0004000001237983 */ /* 0x000ea40000300800 */
[----:B------:R-:W-:-:S05]  /*39da0*/  F2FP.SATFINITE.E4M3.F32.PACK_AB_MERGE_C R2, RZ, R2, RZ ;  /* 0x00000002ff02723e */ /* 0x000fca00048070ff */
[----:B------:R3:W-:Y:S01]  /*39db0*/  @!P5 STG.E.U8 desc[UR30][R30.64+0x9], R2 ;  /* 0x000009021e00d986 */ /* 0x0007e2000c10111e */
[----:B----4-:R-:W-:-:S03]  /*39dc0*/  FMUL R3, R33, UR26 ;  /* 0x0000001a21037c20 */ /* 0x010fc60008400000 */
[----:B------:R-:W4:Y:S01]  /*39dd0*/  LDL.LU R33, [R1+0x404] ;  /* 0x0004040001217983 */ /* 0x000f220000300800 */
[----:B---3--:R-:W-:-:S03]  /*39de0*/  FMUL R2, R32, UR26 ;  /* 0x0000001a20027c20 */ /* 0x008fc60008400000 */
[----:B------:R-:W3:Y:S01]  /*39df0*/  LDL.LU R32, [R1+0x408] ;  /* 0x0004080001207983 */ /* 0x000ee20000300800 */
[C---:B------:R-:W-:Y:S02]  /*39e00*/  ISETP.LT.OR P6, PT, R0.reuse, 0x9, !P0 ;  /* 0x000000090000780c */ /* 0x040fe400047c1670 */
[----:B------:R-:W-:Y:S02]  /*39e10*/  F2FP.SATFINITE.E4M3.F32.PACK_AB_MERGE_C R3, RZ, R3, RZ ;  /* 0x00000003ff03723e */ /* 0x000fe400048070ff */
[----:B------:R-:W-:-:S09]  /*39e20*/  ISETP.LT.OR P5, PT, R0, 0xa, !P0 ;  /* 0x0000000a0000780c */ /* 0x000fd200047a1670 */
[----:B------:R0:W-:Y:S01]  /*39e30*/  @!P6 STG.E.U8 desc[UR30][R28.64+0x8], R3 ;  /* 0x000008031c00e986 */ /* 0x0001e2000c10111e */
[C---:B------:R-:W-:Y:S02]  /*39e40*/  ISETP.LT.OR P6, PT, R0.reuse, 0x11, !P1 ;  /* 0x000000110000780c */ /* 0x040fe40004fc1670 */
[----:B------:R-:W-:Y:S01]  /*39e50*/  F2FP.SATFINITE.E4M3.F32.PACK_AB_MERGE_C R2, RZ, R2, RZ ;  /* 0x00000002ff02723e */ /* 0x000fe200048070ff */
[----:B0-----:R-:W-:Y:S02]  /*39e60*/  FMUL R3, R39, UR26 ;  /* 0x0000001a27037c20 */ /* 0x001fe40008400000 */
[----:B------:R-:W3:Y:S03]  /*39e70*/  LDL.LU R39, [R1+0x40c] ;  /* 0x00040c0001277983 */ /* 0x000ee60000300800 */
[----:B------:R-:W-:Y:S01]  /*39e80*/  F2FP.SATFINITE.E4M3.F32.PACK_AB_MERGE_C R3, RZ, R3, RZ ;  /* 0x00000003ff03723e */ /* 0x000fe200048070ff */
[----:B------:R0:W-:Y:S01]  /*39e90*/  @!P5 STG.E.U8 desc[UR30][R28.64+0x9], R2 ;  /* 0x000009021c00d986 */ /* 0x0001e2000c10111e */
[----:B------:R-:W-:-:S03]  /*39ea0*/  ISETP.LT.OR P5, PT, R0, 0x12, !P1 ;  /* 0x000000120000780c */ /* 0x000fc60004fa1670 */
[----:B------:R1:W-:Y:S01]  /*39eb0*/  @!P6 STG.E.U8 desc[UR30][R30.64+0x10], R3 ;  /* 0x000010031e00e986 */ /* 0x0003e2000c10111e */
[----:B------:R-:W-:Y:S01]  /*39ec0*/  ISETP.LT.OR P6, PT, R0, 0x11, !P0 ;  /* 0x000000110000780c */ /* 0x000fe200047c1670 */
[----:B0-----:R-:W-:Y:S02]  /*39ed0*/  FMUL R2, R38, UR26 ;  /* 0x0000001a26027c20 */ /* 0x001fe40008400000 */
[----:B------:R-:W3:Y:S01]  /*39ee0*/  LDL.LU R38, [R1+0x410] ;  /* 0x0004100001267983 */ /* 0x000ee20000300800 */
[----:B-1----:R-:W-:-:S03]  /*39ef0*/  FMUL R3, R37, UR26 ;  /* 0x0000001a25037c20 */ /* 0x002fc60008400000 */
[----:B------:R-:W3:Y:S01]  /*39f00*/  LDL.LU R37, [R1+0x414] ;  /* 0x0004140001257983 */ /* 0x000ee20000300800 */
[----:B------:R-:W-:Y:S02]  /*39f10*/  F2FP.SATFINITE.E4M3.F32.PACK_AB_MERGE_C R2, RZ, R2, RZ ;  /* 0x00000002ff02723e */ /* 0x000fe400048070ff */
[----:B------:R-:W-:-:S03]  /*39f20*/  F2FP.SATFINITE.E4M3.F32.PACK_AB_MERGE_C R3, RZ, R3, RZ ;  /* 0x00000003ff03723e */ /* 0x000fc600048070ff */
        /* <DEDUP_REMOVED lines=230> */
[----:B------:R-:W-:Y:S02]  /*3ad90*/  ISETP.LT.OR P5, PT, R0, 0x72, !P1 ;  /* 0x000000720000780c */ /* 0x000fe40004fa1670 */
[----:B------:R-:W-:Y:S01]  /*3ada0*/  F2FP.SATFINITE.E4M3.F32.PACK_AB_MERGE_C R3, RZ, R3, RZ ;  /* 0x00000003ff03723e */ /* 0x000fe200048070ff */
[----:B0-----:R-:W-:-:S04]  /*3adb0*/  FMUL R2, R39, UR26 ;  /* 0x0000001a27027c20 */ /* 0x001fc80008400000 */
[----:B------:R0:W-:Y:S01]  /*3adc0*/  @!P6 STG.E.U8 desc[UR30][R30.64+0x70], R3 ;  /* 0x000070031e00e986 */ /* 0x0001e2000c10111e */
[----:B------:R-:W-:-:S03]  /*3add0*/  F2FP.SATFINITE.E4M3.F32.PACK_AB_MERGE_C R2, RZ, R2, RZ ;  /* 0x00000002ff02723e */ /* 0x000fc600048070ff */
[----:B------:R-:W3:Y:S01]  /*3ade0*/  LDL.LU R39, [R1+0x4d0] ;  /* 0x0004d00001277983 */ /* 0x000ee20000300800 */
[----:B------:R-:W-:-:S03]  /*3adf0*/  ISETP.LT.OR P6, PT, R0, 0x71, !P0 ;  /* 0x000000710000780c */ /* 0x000fc600047c1670 */
[----:B------:R1:W-:Y:S01]  /*3ae00*/  @!P5 STG.E.U8 desc[UR30][R30.64+0x71], R2 ;  /* 0x000071021e00d986 */ /* 0x0003e2000c10111e */
[----:B------:R-:W-:Y:S01]  /*3ae10*/  ISETP.LT.OR P5, PT, R0, 0x72, !P0 ;  /* 0x000000720000780c */ /* 0x000fe200047a1670 */
[----:B0-----:R-:W-:Y:S02]  /*3ae20*/  FMUL R3, R38, UR26 ;  /* 0x0000001a26037c20 */ /* 0x001fe40008400000 */
[----:B------:R-:W3:Y:S01]  /*3ae30*/  LDL.LU R38, [R1+0x4d4] ;  /* 0x0004d40001267983 */ /* 0x000ee20000300800 */
[----:B-1----:R-:W-:Y:S02]  /*3ae40*/  FMUL R2, R37, UR26 ;  /* 0x0000001a25027c20 */ /* 0x002fe40008400000 */
[----:B------:R-:W-:Y:S01]  /*3ae50*/  F2FP.SATFINITE.E4M3.F32.PACK_AB_MERGE_C R3, RZ, R3, RZ ;  /* 0x00000003ff03723e */ /* 0x000fe200048070ff */
[----:B------:R-:W3:Y:S02]  /*3ae60*/  LDL.LU R37, [R1+0x4d8] ;  /* 0x0004d80001257983 */ /* 0x000ee40000300800 */
[----:B------:R-:W-:-:S02]  /*3ae70*/  F2FP.SATFINITE.E4M3.F32.PACK_AB_MERGE_C R2, RZ, R2, RZ ;  /* 0x00000002ff02723e */ /* 0x000fc400048070ff */
[----:B------:R0:W-:Y:S04]  /*3ae80*/  @!P6 STG.E.U8 desc[UR30][R28.64+0x70], R3 ;  /* 0x000070031c00e986 */ /* 0x0001e8000c10111e */
[----:B------:R2:W-:Y:S01]  /*3ae90*/  @!P5 STG.E.U8 desc[UR30][R28.64+0x71], R2 ;  /* 0x000071021c00d986 */ /* 0x0005e2000c10111e */
[----:B------:R-:W-:Y:S01]  /*3aea0*/  ISETP.LT.OR P5, PT, R0, 0x7a, !P1 ;  /* 0x0000007a0000780c */ /* 0x000fe20004fa1670 */
[----:B0-----:R-:W-:Y:S02]  /*3aeb0*/  FMUL R3, R36, UR26 ;  /* 0x0000001a24037c20 */ /* 0x001fe40008400000 */
[----:B------:R-:W3:Y:S03]  /*3aec0*/  LDL.LU R36, [R1+0x4dc] ;  /* 0x0004dc0001247983 */ /* 0x000ee60000300800 */
[----:B------:R-:W-:Y:S01]  /*3aed0*/  F2FP.SATFINITE.E4M3.F32.PACK_AB_MERGE_C R4, RZ, R3, RZ ;  /* 0x00000003ff04723e */ /* 0x000fe200048070ff */
[----:B--2---:R-:W-:-:S02]  /*3aee0*/  FMUL R2, R35, UR26 ;  /* 0x0000001a23027c20 */ /* 0x004fc40008400000 */
[----:B------:R-:W2:Y:S03]  /*3aef0*/  LDL.LU R35, [R1+0x4e0] ;  /* 0x0004e00001237983 */ /* 0x000ea60000300800 */
[----:B------:R-:W-:-:S05]  /*3af00*/  F2FP.SATFINITE.E4M3.F32.PACK_AB_MERGE_C R3, RZ, R2, RZ ;  /* 0x00000002ff03723e */ /* 0x000fca00048070ff */
[----:B------:R3:W-:Y:S01]  /*3af10*/  @!P5 STG.E.U8 desc[UR30][R30.64+0x79], R3 ;  /* 0x000079031e00d986 */ /* 0x0007e2000c10111e */
[----:B----4-:R-:W-:-:S03]  /*3af20*/  FMUL R2, R33, UR26 ;  /* 0x0000001a21027c20 */ /* 0x010fc60008400000 */
[----:B------:R-:W4:Y:S01]  /*3af30*/  LDL.LU R33, [R1+0x4e4] ;  /* 0x0004e40001217983 */ /* 0x000f220000300800 */
[----:B---3--:R-:W-:-:S03]  /*3af40*/  FMUL R3, R32, UR26 ;  /* 0x0000001a20037c20 */ /* 0x008fc60008400000 */
[----:B------:R-:W3:Y:S01]  /*3af50*/  LDL.LU R32, [R1+0x4e8] ;  /* 0x0004e80001207983 */ /* 0x000ee20000300800 */
[----:B------:R-:W-:Y:S02]  /*3af60*/  ISETP.LT.OR P6, PT, R0, 0x79, !P1 ;  /* 0x000000790000780c */ /* 0x000fe40004fc1670 */
[----:B------:R-:W-:-:S11]  /*3af70*/  F2FP.SATFINITE.E4M3.F32.PACK_AB_MERGE_C R2, RZ, R2, RZ ;  /* 0x00000002ff02723e */ /* 0x000fd600048070ff */
[----:B------:R-:W-:Y:S01]  /*3af80*/  @!P6 STG.E.U8 desc[UR30][R30.64+0x78], R4 ;  /* 0x000078041e00e986 */ /* 0x000fe2000c10111e */
[C---:B------:R-:W-:Y:S02]  /*3af90*/  ISETP.LT.OR P6, PT, R0.reuse, 0x79, !P0 ;  /* 0x000000790000780c */ /* 0x040fe400047c1670 */
[----:B------:R-:W-:-:S11]  /*3afa0*/  ISETP.LT.OR P5, PT, R0, 0x7a, !P0 ;  /* 0x0000007a0000780c */ /* 0x000fd600047a1670 */
[----:B------:R0:W-:Y:S01]  /*3afb0*/  @!P6 STG.E.U8 desc[UR30][R28.64+0x78], R2 ;  /* 0x000078021c00e986 */ /* 0x0001e2000c10111e */
[----:B------:R-:W-:Y:S01]  /*3afc0*/  ISETP.LT.OR P6, PT, R0, 0x81, !P1 ;  /* 0x000000810000780c */ /* 0x000fe20004fc1670 */
[----:B0-----:R-:W-:Y:S02]  /*3afd0*/  FMUL R2, R39, UR26 ;  /* 0x0000001a27027c20 */ /* 0x001fe40008400000 */
[----:B------:R-:W3:Y:S01]  /*3afe0*/  LDL.LU R39, [R1+0x4ec] ;  /* 0x0004ec0001277983 */ /* 0x000ee20000300800 */
[----:B------:R-:W-:Y:S02]  /*3aff0*/  FMUL R4, R38, UR26 ;  /* 0x0000001a26047c20 */ /* 0x000fe40008400000 */
[----:B------:R-:W-:Y:S01]  /*3b000*/  F2FP.SATFINITE.E4M3.F32.PACK_AB_MERGE_C R5, RZ, R2, RZ ;  /* 0x00000002ff05723e */ /* 0x000fe200048070ff */
[----:B------:R-:W3:Y:S02]  /*3b010*/  LDL.LU R38, [R1+0x4f0] ;  /* 0x0004f00001267983 */ /* 0x000ee40000300800 */
[----:B------:R-:W-:Y:S01]  /*3b020*/  F2FP.SATFINITE.E4M3.F32.PACK_AB_MERGE_C R7, RZ, R4, RZ ;  /* 0x00000004ff07723e */ /* 0x000fe200048070ff */
[----:B------:R-:W-:-:S02]  /*3b030*/  FMUL R4, R37, UR26 ;  /* 0x0000001a25047c20 */ /* 0x000fc40008400000 */
[----:B------:R-:W3:Y:S01]  /*3b040*/  LDL.LU R37, [R1+0x4f4] ;  /* 0x0004f40001257983 */ /* 0x000ee20000300800 */
[----:B------:R-:W-:-:S05]  /*3b050*/  F2FP.SATFINITE.E4M3.F32.PACK_AB_MERGE_C R3, RZ, R3, RZ ;  /* 0x00000003ff03723e */ /* 0x000fca00048070ff */
[----:B------:R-:W-:Y:S01]  /*3b060*/  @!P5 STG.E.U8 desc[UR30][R28.64+0x79], R3 ;  /* 0x000079031c00d986 */ /* 0x000fe2000c10111e */
[----:B------:R-:W-:-:S03]  /*3b070*/  FMUL R2, R36, UR26 ;  /* 0x0000001a24027c20 */ /* 0x000fc60008400000 */
[----:B------:R-:W3:Y:S02]  /*3b080*/  LDL.LU R36, [R1+0x4f8] ;  /* 0x0004f80001247983 */ /* 0x000ee40000300800 */
[----:B------:R-:W-:Y:S02]  /*3b090*/  F2FP.SATFINITE.E4M3.F32.PACK_AB_MERGE_C R11, RZ, R2, RZ ;  /* 0x00000002ff0b723e */ /* 0x000fe400048070ff */
[----:B------:R0:W-:Y:S01]  /*3b0a0*/  @!P6 STG.E.U8 desc[UR30][R30.64+0x80], R5 ;  /* 0x000080051e00e986 */ /* 0x0001e2000c10111e */
[----:B--2---:R-:W-:-:S03]  /*3b0b0*/  FMUL R2, R35, UR26 ;  /* 0x0000001a23027c20 */ /* 0x004fc60008400000 */
[----:B------:R-:W2:Y:S02]  /*3b0c0*/  LDL.LU R35, [R1+0x4fc] ;  /* 0x0004fc0001237983 */ /* 0x000ea40000300800 */
[----:B0-----:R-:W-:Y:S01]  /*3b0d0*/  F2FP.SATFINITE.E4M3.F32.PACK_AB_MERGE_C R5, RZ, R2, RZ ;  /* 0x00000002ff05723e */ /* 0x001fe200048070ff */
[----:B----4-:R-:W-:Y:S02]  /*3b0e0*/  FMUL R3, R33, UR26 ;  /* 0x0000001a21037c20 */ /* 0x010fe40008400000 */
[----:B------:R-:W4:Y:S01]  /*3b0f0*/  LDL.LU R33, [R1+0x500] ;  /* 0x0005000001217983 */ /* 0x000f220000300800 */
[----:B---3--:R-:W-:-:S03]  /*3b100*/  FMUL R2, R32, UR26 ;  /* 0x0000001a20027c20 */ /* 0x008fc60008400000 */
[----:B------:R-:W3:Y:S01]  /*3b110*/  LDL.LU R32, [R1+0x504] ;  /* 0x0005040001207983 */ /* 0x000ee20000300800 */
[C---:B------:R-:W-:Y:S02]  /*3b120*/  ISETP.LT.OR P5, PT, R0.reuse, 0x82, !P1 ;  /* 0x000000820000780c */ /* 0x040fe40004fa1670 */
[----:B------:R-:W-:Y:S02]  /*3b130*/  ISETP.LT.OR P6, PT, R0, 0x81, !P0 ;  /* 0x000000810000780c */ /* 0x000fe400047c1670 */
[----:B------:R-:W-:-:S09]  /*3b140*/  F2FP.SATFINITE.E4M3.F32.PACK_AB_MERGE_C R9, RZ, R4, RZ ;  /* 0x00000004ff09723e */ /* 0x000fd200048070ff */
[----:B------:R0:W-:Y:S01]  /*3b150*/  @!P5 STG.E.U8 desc[UR30][R30.64+0x81], R7 ;  /* 0x000081071e00d986 */ /* 0x0001e2000c10111e */
[----:B------:R-:W-:-:S03]  /*3b160*/  ISETP.LT.OR P5, PT, R0, 0x82, !P0 ;  /* 0x000000820000780c */ /* 0x000fc600047a1670 */
[----:B------:R1:W-:Y:S01]  /*3b170*/  @!P6 STG.E.U8 desc[UR30][R28.64+0x80], R9 ;  /* 0x000080091c00e986 */ /* 0x0003e2000c10111e */
[----:B------:R-:W-:-:S09]  /*3b180*/  ISETP.LT.OR P6, PT, R0, 0x89, !P1 ;  /* 0x000000890000780c */ /* 0x000fd20004fc1670 */
[----:B------:R1:W-:Y:S01]  /*3b190*/  @!P5 STG.E.U8 desc[UR30][R28.64+0x81], R11 ;  /* 0x0000810b1c00d986 */ /* 0x0003e2000c10111e */
[C---:B------:R-:W-:Y:S02]  /*3b1a0*/  ISETP.LT.OR P5, PT, R0.reuse, 0x8a, !P1 ;  /* 0x0000008a0000780c */ /* 0x040fe40004fa1670 */
[----:B0-----:R-:W-:Y:S01]  /*3b1b0*/  F2FP.SATFINITE.E4M3.F32.PACK_AB_MERGE_C R7, RZ, R3, RZ ;  /* 0x00000003ff07723e */ /* 0x001fe200048070ff */
[----:B------:R0:W-:Y:S01]  /*3b1c0*/  @!P6 STG.E.U8 desc[UR30][R30.64+0x88], R5 ;  /* 0x000088051e00e986 */ /* 0x0001e2000c10111e */
[----:B------:R-:W-:Y:S02]  /*3b1d0*/  ISETP.LT.OR P6, PT, R0, 0x89, !P0 ;  /* 0x000000890000780c */ /* 0x000fe400047c1670 */
[----:B-1----:R-:W-:Y:S01]  /*3b1e0*/  F2FP.SATFINITE.E4M3.F32.PACK_AB_MERGE_C R9, RZ, R2, RZ ;  /* 0x00000002ff09723e */ /* 0x002fe200048070ff */
[----:B------:R-:W-:Y:S02]  /*3b1f0*/  FMUL R3, R39, UR26 ;  /* 0x0000001a27037c20 */ /* 0x000fe40008400000 */
[----:B------:R-:W3:Y:S01]  /*3b200*/  LDL.LU R39, [R1+0x508] ;  /* 0x0005080001277983 */ /* 0x000ee20000300800 */
[----:B------:R-:W-:-:S03]  /*3b210*/  FMUL R2, R38, UR26 ;  /* 0x0000001a26027c20 */ /* 0x000fc60008400000 */
[----:B------:R1:W-:Y:S01]  /*3b220*/  @!P5 STG.E.U8 desc[UR30][R30.64+0x89], R7 ;  /* 0x000089071e00d986 */ /* 0x0003e2000c10111e */
[----:B------:R-:W-:Y:S02]  /*3b230*/  ISETP.LT.OR P5, PT, R0, 0x8a, !P0 ;  /* 0x0000008a0000780c */ /* 0x000fe400047a1670 */
[----:B------:R-:W-:Y:S01]  /*3b240*/  F2FP.SATFINITE.E4M3.F32.PACK_AB_MERGE_C R11, RZ, R3, RZ ;  /* 0x00000003ff0b723e */ /* 0x000fe200048070ff */
[----:B------:R-:W3:Y:S01]  /*3b250*/  LDL.LU R38, [R1+0x50c] ;  /* 0x00050c0001267983 */ /* 0x000ee20000300800 */
[----:B------:R-:W-:-:S03]  /*3b260*/  FMUL R3, R37, UR26 ;  /* 0x0000001a25037c20 */ /* 0x000fc60008400000 */
[----:B------:R-:W3:Y:S01]  /*3b270*/  LDL.LU R37, [R1+0x510] ;  /* 0x0005100001257983 */ /* 0x000ee20000300800 */
[----:B0-----:R-:W-:Y:S02]  /*3b280*/  F2FP.SATFINITE.E4M3.F32.PACK_AB_MERGE_C R5, RZ, R2, RZ ;  /* 0x00000002ff05723e */ /* 0x001fe400048070ff */
[----:B-1----:R-:W-:Y:S01]  /*3b290*/  F2FP.SATFINITE.E4M3.F32.PACK_AB_MERGE_C R7, RZ, R3, RZ ;  /* 0x00000003ff07723e */ /* 0x002fe200048070ff */
[----:B------:R0:W-:Y:S04]  /*3b2a0*/  @!P6 STG.E.U8 desc[UR30][R28.64+0x88], R9 ;  /* 0x000088091c00e986 */ /* 0x0001e8000c10111e */
[----:B------:R1:W-:Y:S01]  /*3b2b0*/  @!P5 STG.E.U8 desc[UR30][R28.64+0x89], R11 ;  /* 0x0000890b1c00d986 */ /* 0x0003e2000c10111e */
[----:B------:R-:W-:-:S03]  /*3b2c0*/  FMUL R2, R36, UR26 ;  /* 0x0000001a24027c20 */ /* 0x000fc60008400000 */
[----:B------:R-:W3:Y:S02]  /*3b2d0*/  LDL.LU R36, [R1+0x514] ;  /* 0x0005140001247983 */ /* 0x000ee40000300800 */
[----:B0-----:R-:W-:Y:S01]  /*3b2e0*/  F2FP.SATFINITE.E4M3.F32.PACK_AB_MERGE_C R9, RZ, R2, RZ ;  /* 0x00000002ff09723e */ /* 0x001fe200048070ff */
[----:B--2---:R-:W-:Y:S02]  /*3b2f0*/  FMUL R3, R35, UR26 ;  /* 0x0000001a23037c20 */ /* 0x004fe40008400000 */
[----:B------:R-:W2:Y:S03]  /*3b300*/  LDL.LU R35, [R1+0x518] ;  /* 0x0005180001237983 */ /* 0x000ea60000300800 */
[----:B-1----:R-:W-:Y:S01]  /*3b310*/  F2FP.SATFINITE.E4M3.F32.PACK_AB_MERGE_C R11, RZ, R3, RZ ;  /* 0x00000003ff0b723e */ /* 0x002fe200048070ff */
[----:B----4-:R-:W-:Y:S02]  /*3b320*/  FMUL R2, R33, UR26 ;  /* 0x0000001a21027c20 */ /* 0x010fe40008400000 */
[----:B------:R-:W4:Y:S01]  /*3b330*/  LDL.LU R33, [R1+0x51c] ;  /* 0x00051c0001217983 */ /* 0x000f220000300800 */
[----:B---3--:R-:W-:-:S03]  /*3b340*/  FMUL R3, R32, UR26 ;  /* 0x0000001a20037c20 */ /* 0x008fc60008400000 */
[----:B------:R-:W3:Y:S01]  /*3b350*/  LDL.LU R32, [R1+0x520] ;  /* 0x0005200001207983 */ /* 0x000ee20000300800 */
[C---:B------:R-:W-:Y:S02]  /*3b360*/  ISETP.LT.OR P6, PT, R0.reuse, 0x91, !P1 ;  /* 0x000000910000780c */ /* 0x040fe40004fc1670 */
[----:B------:R-:W-:-:S11]  /*3b370*/  ISETP.LT.OR P5, PT, R0, 0x92, !P1 ;  /* 0x000000920000780c */ /* 0x000fd60004fa1670 */
        /* <DEDUP_REMOVED lines=8> */
[C---:B------:R-:W-:Y:S02]  /*3b400*/  ISETP.LT.OR P5, PT, R0.reuse, 0x9a, !P1 ;  /* 0x0000009a0000780c */ /* 0x040fe40004fa1670 */
[----:B-1----:R-:W-:Y:S01]  /*3b410*/  F2FP.SATFINITE.E4M3.F32.PACK_AB_MERGE_C R7, RZ, R3, RZ ;  /* 0x00000003ff07723e */ /* 0x002fe200048070ff */
[----:B------:R-:W-:Y:S02]  /*3b420*/  FMUL R2, R39, UR26 ;  /* 0x0000001a27027c20 */ /* 0x000fe40008400000 */
[----:B------:R-:W3:Y:S04]  /*3b430*/  LDL.LU R39, [R1+0x524] ;  /* 0x0005240001277983 */ /* 0x000ee80000300800 */
[----:B------:R1:W-:Y:S01]  /*3b440*/  @!P6 STG.E.U8 desc[UR30][R30.64+0x98], R5 ;  /* 0x000098051e00e986 */ /* 0x0003e2000c10111e */
[----:B------:R-:W-:Y:S01]  /*3b450*/  ISETP.LT.OR P6, PT, R0, 0x99, !P0 ;  /* 0x000000990000780c */ /* 0x000fe200047c1670 */
[----:B------:R-:W-:Y:S01]  /*3b460*/  FMUL R3, R38, UR26 ;  /* 0x0000001a26037c20 */ /* 0x000fe20008400000 */
        /* <DEDUP_REMOVED lines=474> */
[C---:B------:R-:W-:Y:S01]  /*3d210*/  ISETP.LT.OR P5, PT, R0.reuse, 0x152, !P2 ;  /* 0x000001520000780c */ /* 0x040fe200057a1670 */
[----:B------:R-:W3:Y:S10]  /*3d220*/  LDL.LU R40, [R1+0x6ac] ;  /* 0x0006ac0001287983 */ /* 0x000ef40000300800 */
        /* <DEDUP_REMOVED lines=43> */
[----:B------:R-:W-:Y:S01]  /*3d4e0*/  ISETP.LT.OR P6, PT, R0, 0x169, !P2 ;  /* 0x000001690000780c */ /* 0x000fe200057c1670 */
[----:B------:R-:W-:Y:S01]  /*3d4f0*/  FMUL R3, R40, UR26 ;  /* 0x0000001a28037c20 */ /* 0x000fe20008400000 */
[----:B-1----:R-:W-:Y:S01]  /*3d500*/  F2FP.SATFINITE.E4M3.F32.PACK_AB_MERGE_C R9, RZ, R2, RZ ;  /* 0x00000002ff09723e */ /* 0x002fe200048070ff */
[----:B------:R-:W3:Y:S01]  /*3d510*/  LDL.LU R40, [R1+0x6cc] ;  /* 0x0006cc0001287983 */ /* 0x000ee20000300800 */
[----:B------:R-:W-:-:S03]  /*3d520*/  FMUL R2, R39, UR26 ;  /* 0x0000001a27027c20 */ /* 0x000fc60008400000 */
[----:B------:R-:W3:Y:S01]  /*3d530*/  LDL.LU R39, [R1+0x6d0] ;  /* 0x0006d00001277983 */ /* 0x000ee20000300800 */
[----:B------:R-:W-:-:S03]  /*3d540*/  F2FP.SATFINITE.E4M3.F32.PACK_AB_MERGE_C R11, RZ, R3, RZ ;  /* 0x00000003ff0b723e */ /* 0x000fc600048070ff */
[----:B------:R1:W-:Y:S01]  /*3d550*/  @!P5 STG.E.U8 desc[UR30][R24.64+0x169], R7 ;  /* 0x000169071800d986 */ /* 0x0003e2000c10111e */
[----:B------:R-:W-:Y:S01]  /*3d560*/  ISETP.LT.OR P5, PT, R0, 0x16a, !P2 ;  /* 0x0000016a0000780c */ /* 0x000fe200057a1670 */
[----:B------:R-:W-:Y:S01]  /*3d570*/  FMUL R3, R38, UR26 ;  /* 0x0000001a26037c20 */ /* 0x000fe20008400000 */
[----:B0-----:R-:W-:Y:S01]  /*3d580*/  F2FP.SATFINITE.E4M3.F32.PACK_AB_MERGE_C R5, RZ, R2, RZ ;  /* 0x00000002ff05723e */ /* 0x001fe200048070ff */
[----:B------:R-:W3:Y:S01]  /*3d590*/  LDL.LU R38, [R1+0x6d4] ;  /* 0x0006d40001267983 */ /* 0x000ee20000300800 */
[----:B------:R-:W-:-:S03]  /*3d5a0*/  FMUL R2, R37, UR26 ;  /* 0x0000001a25027c20 */ /* 0x000fc60008400000 */
[----:B------:R-:W3:Y:S04]  /*3d5b0*/  LDL.LU R37, [R1+0x6d8] ;  /* 0x0006d80001257983 */ /* 0x000ee80000300800 */
[----:B------:R0:W-:Y:S01]  /*3d5c0*/  @!P6 STG.E.U8 desc[UR30][R26.64+0x168], R9 ;  /* 0x000168091a00e986 */ /* 0x0001e2000c10111e */
[----:B-1----:R-:W-:-:S03]  /*3d5d0*/  F2FP.SATFINITE.E4M3.F32.PACK_AB_MERGE_C R7, RZ, R3, RZ ;  /* 0x00000003ff07723e */ /* 0x002fc600048070ff */
[----:B------:R1:W-:Y:S01]  /*3d5e0*/  @!P5 STG.E.U8 desc[UR30][R26.64+0x169], R11 ;  /* 0x0001690b1a00d986 */ /* 0x0003e2000c10111e */
[----:B------:R-:W-:Y:S01]  /*3d5f0*/  FMUL R3, R36, UR26 ;  /* 0x0000001a24037c20 */ /* 0x000fe20008400000 */
[----:B0-----:R-:W-:Y:S02]  /*3d600*/  F2FP.SATFINITE.E4M3.F32.PACK_AB_MERGE_C R9, RZ, R2, RZ ;  /* 0x00000002ff09723e */ /* 0x001fe400048070ff */
[----:B------:R-:W3:Y:S02]  /*3d610*/  LDL.LU R36, [R1+0x6dc] ;  /* 0x0006dc0001247983 */ /* 0x000ee40000300800 */
[----:B-1----:R-:W-:Y:S01]  /*3d620*/  F2FP.SATFINITE.E4M3.F32.PACK_AB_MERGE_C R11, RZ, R3, RZ ;  /* 0x00000003ff0b723e */ /* 0x002fe200048070ff */
[----:B--2---:R-:W-:Y:S02]  /*3d630*/  FMUL R2, R35, UR26 ;  /* 0x0000001a23027c20 */ /* 0x004fe40008400000 */
[----:B------:R-:W2:Y:S01]  /*3d640*/  LDL.LU R35, [R1+0x6e0] ;  /* 0x0006e00001237983 */ /* 0x000ea20000300800 */
[----:B----4-:R-:W-:-:S03]  /*3d650*/  FMUL R3, R33, UR26 ;  /* 0x0000001a21037c20 */ /* 0x010fc60008400000 */
        /* <DEDUP_REMOVED lines=8> */
[----:B------:R-:W-:Y:S02]  /*3d6e0*/  ISETP.LT.OR P5, PT, R0, 0x172, !P2 ;  /* 0x000001720000780c */ /* 0x000fe400057a1670 */
[----:B0-----:R-:W-:-:S07]  /*3d6f0*/  F2FP.SATFINITE.E4M3.F32.PACK_AB_MERGE_C R5, RZ, R2, RZ ;  /* 0x00000002ff05723e */ /* 0x001fce00048070ff */
[----:B------:R0:W-:Y:S01]  /*3d700*/  @!P6 STG.E.U8 desc[UR30][R26.64+0x170], R9 ;  /* 0x000170091a00e986 */ /* 0x0001e2000c10111e */
[----:B------:R-:W-:Y:S02]  /*3d710*/  ISETP.LT.OR P6, PT, R0, 0x179, !P3 ;  /* 0x000001790000780c */ /* 0x000fe40005fc1670 */
[----:B-1----:R-:W-:Y:S01]  /*3d720*/  F2FP.SATFINITE.E4M3.F32.PACK_AB_MERGE_C R7, RZ, R3, RZ ;  /* 0x00000003ff07723e */ /* 0x002fe200048070ff */
[----:B------:R-:W-:Y:S02]  /*3d730*/  FMUL R2, R40, UR26 ;  /* 0x0000001a28027c20 */ /* 0x000fe40008400000 */
[----:B------:R-:W3:Y:S01]  /*3d740*/  LDL.LU R40, [R1+0x6ec] ;  /* 0x0006ec0001287983 */ /* 0x000ee20000300800 */
[C---:B------:R-:W-:Y:S01]  /*3d750*/  ISETP.LT.OR P3, PT, R0.reuse, 0x17a, !P3 ;  /* 0x0000017a0000780c */ /* 0x040fe20005f61670 */
[----:B------:R-:W-:Y:S02]  /*3d760*/  FMUL R3, R39, UR26 ;  /* 0x0000001a27037c20 */ /* 0x000fe40008400000 */
[----:B------:R1:W-:Y:S01]  /*3d770*/  @!P5 STG.E.U8 desc[UR30][R26.64+0x171], R11 ;  /* 0x0001710b1a00d986 */ /* 0x0003e2000c10111e */
[----:B------:R-:W-:-:S03]  /*3d780*/  ISETP.LT.OR P5, PT, R0, 0x179, !P2 ;  /* 0x000001790000780c */ /* 0x000fc600057a1670 */
[----:B------:R-:W3:Y:S01]  /*3d790*/  LDL.LU R39, [R1+0x6f0] ;  /* 0x0006f00001277983 */ /* 0x000ee20000300800 */
[----:B0-----:R-:W-:Y:S02]  /*3d7a0*/  F2FP.SATFINITE.E4M3.F32.PACK_AB_MERGE_C R9, RZ, R4, RZ ;  /* 0x00000004ff09723e */ /* 0x001fe400048070ff */
[----:B------:R-:W-:Y:S01]  /*3d7b0*/  ISETP.LT.OR P2, PT, R0, 0x17a, !P2 ;  /* 0x0000017a0000780c */ /* 0x000fe20005741670 */
[----:B------:R-:W-:Y:S02]  /*3d7c0*/  FMUL R4, R38, UR26 ;  /* 0x0000001a26047c20 */ /* 0x000fe40008400000 */
[----:B------:R-:W3:Y:S01]  /*3d7d0*/  LDL.LU R38, [R1+0x6f4] ;  /* 0x0006f40001267983 */ /* 0x000ee20000300800 */
[----:B-1----:R-:W-:Y:S01]  /*3d7e0*/  F2FP.SATFINITE.E4M3.F32.PACK_AB_MERGE_C R11, RZ, R2, RZ ;  /* 0x00000002ff0b723e */ /* 0x002fe200048070ff */
[----:B------:R-:W-:Y:S02]  /*3d7f0*/  FMUL R2, R37, UR26 ;  /* 0x0000001a25027c20 */ /* 0x000fe40008400000 */
[----:B------:R-:W3:Y:S04]  /*3d800*/  LDL.LU R37, [R1+0x6f8] ;  /* 0x0006f80001257983 */ /* 0x000ee80000300800 */
[----:B------:R0:W-:Y:S01]  /*3d810*/  @!P6 STG.E.U8 desc[UR30][R24.64+0x178], R5 ;  /* 0x000178051800e986 */ /* 0x0001e2000c10111e */
[----:B------:R-:W-:-:S03]  /*3d820*/  F2FP.SATFINITE.E4M3.F32.PACK_AB_MERGE_C R13, RZ, R2, RZ ;  /* 0x00000002ff0d723e */ /* 0x000fc600048070ff */
[----:B------:R1:W-:Y:S01]  /*3d830*/  @!P3 STG.E.U8 desc[UR30][R24.64+0x179], R7 ;  /* 0x000179071800b986 */ /* 0x0003e2000c10111e */
[----:B0-----:R-:W-:Y:S01]  /*3d840*/  F2FP.SATFINITE.E4M3.F32.PACK_AB_MERGE_C R5, RZ, R3, RZ ;  /* 0x00000003ff05723e */ /* 0x001fe200048070ff */
[----:B------:R-:W-:Y:S02]  /*3d850*/  FMUL R3, R36, UR26 ;  /* 0x0000001a24037c20 */ /* 0x000fe40008400000 */
[----:B------:R-:W3:Y:S01]  /*3d860*/  LDL.LU R36, [R1+0x6fc] ;  /* 0x0006fc0001247983 */ /* 0x000ee20000300800 */
[----:B-1----:R-:W-:-:S03]  /*3d870*/  F2FP.SATFINITE.E4M3.F32.PACK_AB_MERGE_C R7, RZ, R4, RZ ;  /* 0x00000004ff07723e */ /* 0x002fc600048070ff */
        /* <DEDUP_REMOVED lines=9> */
[C---:B------:R-:W-:Y:S01]  /*3d910*/  ISETP.LT.OR P3, PT, R0.reuse, 0xc2, !P1 ;  /* 0x000000c20000780c */ /* 0x040fe20004f61670 */
[----:B------:R0:W-:Y:S01]  /*3d920*/  @!P5 STG.E.U8 desc[UR30][R26.64+0x178], R9 ;  /* 0x000178091a00d986 */ /* 0x0001e2000c10111e */
[----:B------:R-:W-:-:S09]  /*3d930*/  ISETP.LT.OR P5, PT, R0, 0xc1, !P0 ;  /* 0x000000c10000780c */ /* 0x000fd200047a1670 */
[----:B------:R-:W-:Y:S01]  /*3d940*/  @!P6 STG.E.U8 desc[UR30][R30.64+0xc0], R5 ;  /* 0x0000c0051e00e986 */ /* 0x000fe2000c10111e */
[C---:B------:R-:W-:Y:S02]  /*3d950*/  ISETP.LT.OR P6, PT, R0.reuse, 0xc2, !P0 ;  /* 0x000000c20000780c */ /* 0x040fe400047c1670 */
[C---:B------:R-:W-:Y:S02]  /*3d960*/  ISETP.LT.OR P2, PT, R0.reuse, 0xca, !P1 ;  /* 0x000000ca0000780c */ /* 0x040fe40004f41670 */
[----:B0-----:R-:W-:Y:S02]  /*3d970*/  F2FP.SATFINITE.E4M3.F32.PACK_AB_MERGE_C R9, RZ, R3, RZ ;  /* 0x00000003ff09723e */ /* 0x001fe400048070ff */
[----:B------:R-:W-:Y:S01]  /*3d980*/  F2FP.SATFINITE.E4M3.F32.PACK_AB_MERGE_C R15, RZ, R2, RZ ;  /* 0x00000002ff0f723e */ /* 0x000fe200048070ff */
[----:B------:R0:W-:Y:S01]  /*3d990*/  @!P3 STG.E.U8 desc[UR30][R30.64+0xc1], R7 ;  /* 0x0000c1071e00b986 */ /* 0x0001e2000c10111e */
[----:B------:R-:W-:-:S05]  /*3d9a0*/  ISETP.LT.OR P3, PT, R0, 0xc9, !P1 ;  /* 0x000000c90000780c */ /* 0x000fca0004f61670 */
[----:B------:R1:W-:Y:S01]  /*3d9b0*/  @!P6 STG.E.U8 desc[UR30][R28.64+0xc1], R9 ;  /* 0x0000c1091c00e986 */ /* 0x0003e2000c10111e */
[----:B------:R-:W-:Y:S01]  /*3d9c0*/  ISETP.LT.OR P6, PT, R0, 0xca, !P0 ;  /* 0x000000ca0000780c */ /* 0x000fe200047c1670 */
[----:B------:R-:W-:Y:S02]  /*3d9d0*/  FMUL R2, R40, UR26 ;  /* 0x0000001a28027c20 */ /* 0x000fe40008400000 */
[----:B------:R-:W3:Y:S01]  /*3d9e0*/  LDL.LU R40, [R1+0x70c] ;  /* 0x00070c0001287983 */ /* 0x000ee20000300800 */
[----:B0-----:R-:W-:Y:S01]  /*3d9f0*/  F2FP.SATFINITE.E4M3.F32.PACK_AB_MERGE_C R7, RZ, R4, RZ ;  /* 0x00000004ff07723e */ /* 0x001fe200048070ff */
[----:B------:R-:W-:Y:S02]  /*3da00*/  FMUL R3, R39, UR26 ;  /* 0x0000001a27037c20 */ /* 0x000fe40008400000 */
[----:B------:R-:W3:Y:S01]  /*3da10*/  LDL.LU R39, [R1+0x710] ;  /* 0x0007100001277983 */ /* 0x000ee20000300800 */
[----:B------:R-:W-:-:S03]  /*3da20*/  FMUL R4, R38, UR26 ;  /* 0x0000001a26047c20 */ /* 0x000fc60008400000 */
[----:B------:R-:W3:Y:S01]  /*3da30*/  LDL.LU R38, [R1+0x714] ;  /* 0x0007140001267983 */ /* 0x000ee20000300800 */
[----:B------:R-:W-:-:S03]  /*3da40*/  FMUL R5, R37, UR26 ;  /* 0x0000001a25057c20 */ /* 0x000fc60008400000 */
[----:B------:R-:W3:Y:S01]  /*3da50*/  LDL.LU R37, [R1+0x718] ;  /* 0x0007180001257983 */ /* 0x000ee20000300800 */
[----:B-1----:R-:W-:-:S03]  /*3da60*/  F2FP.SATFINITE.E4M3.F32.PACK_AB_MERGE_C R9, RZ, R2, RZ ;  /* 0x00000002ff09723e */ /* 0x002fc600048070ff */
[----:B------:R-:W-:Y:S04]  /*3da70*/  @!P5 STG.E.U8 desc[UR30][R28.64+0xc0], R13 ;  /* 0x0000c00d1c00d986 */ /* 0x000fe8000c10111e */
[----:B------:R0:W-:Y:S04]  /*3da80*/  @!P2 STG.E.U8 desc[UR30][R30.64+0xc9], R7 ;  /* 0x0000c9071e00a986 */ /* 0x0001e8000c10111e */
[----:B------:R1:W-:Y:S01]  /*3da90*/  @!P3 STG.E.U8 desc[UR30][R30.64+0xc8], R11 ;  /* 0x0000c80b1e00b986 */ /* 0x0003e2000c10111e */
[----:B------:R-:W-:-:S03]  /*3daa0*/  FMUL R2, R36, UR26 ;  /* 0x0000001a24027c20 */ /* 0x000fc60008400000 */
[----:B------:R-:W3:Y:S01]  /*3dab0*/  LDL.LU R36, [R1+0x71c] ;  /* 0x00071c0001247983 */ /* 0x000ee20000300800 */
[----:B0-----:R-:W-:-:S03]  /*3dac0*/  F2FP.SATFINITE.E4M3.F32.PACK_AB_MERGE_C R7, RZ, R3, RZ ;  /* 0x00000003ff07723e */ /* 0x001fc600048070ff */
[----:B------:R0:W-:Y:S01]  /*3dad0*/  @!P6 STG.E.U8 desc[UR30][R28.64+0xc9], R9 ;  /* 0x0000c9091c00e986 */ /* 0x0001e2000c10111e */
[----:B-1----:R-:W-:Y:S02]  /*3dae0*/  F2FP.SATFINITE.E4M3.F32.PACK_AB_MERGE_C R11, RZ, R4, RZ ;  /* 0x00000004ff0b723e */ /* 0x002fe400048070ff */
[----:B0-----:R-:W-:Y:S01]  /*3daf0*/  F2FP.SATFINITE.E4M3.F32.PACK_AB_MERGE_C R9, RZ, R2, RZ ;  /* 0x00000002ff09723e */ /* 0x001fe200048070ff */
[----:B--2---:R-:W-:Y:S02]  /*3db00*/  FMUL R3, R35, UR26 ;  /* 0x0000001a23037c20 */ /* 0x004fe40008400000 */
[----:B------:R-:W2:Y:S01]  /*3db10*/  LDL.LU R35, [R1+0x720] ;  /* 0x0007200001237983 */ /* 0x000ea20000300800 */
[----:B----4-:R-:W-:-:S03]  /*3db20*/  FMUL R4, R33, UR26 ;  /* 0x0000001a21047c20 */ /* 0x010fc60008400000 */
[----:B------:R-:W4:Y:S01]  /*3db30*/  LDL.LU R33, [R1+0x724] ;  /* 0x0007240001217983 */ /* 0x000f220000300800 */
[----:B---3--:R-:W-:-:S03]  /*3db40*/  FMUL R2, R32, UR26 ;  /* 0x0000001a20027c20 */ /* 0x008fc60008400000 */
[----:B------:R-:W3:Y:S01]  /*3db50*/  LDL.LU R32, [R1+0x728] ;  /* 0x0007280001207983 */ /* 0x000ee20000300800 */
[C---:B------:R-:W-:Y:S02]  /*3db60*/  ISETP.LT.OR P5, PT, R0.reuse, 0xc9, !P0 ;  /* 0x000000c90000780c */ /* 0x040fe400047a1670 */
[C---:B------:R-:W-:Y:S02]  /*3db70*/  ISETP.LT.OR P3, PT, R0.reuse, 0xd1, !P1 ;  /* 0x000000d10000780c */ /* 0x040fe40004f61670 */
[C---:B------:R-:W-:Y:S02]  /*3db80*/  ISETP.LT.OR P2, PT, R0.reuse, 0xd2, !P1 ;  /* 0x000000d20000780c */ /* 0x040fe40004f41670 */
[----:B------:R-:W-:-:S07]  /*3db90*/  ISETP.LT.OR P6, PT, R0, 0xd2, !P0 ;  /* 0x000000d20000780c */ /* 0x000fce00047c1670 */
[----:B------:R-:W-:Y:S01]  /*3dba0*/  @!P5 STG.E.U8 desc[UR30][R28.64+0xc8], R15 ;  /* 0x0000c80f1c00d986 */ /* 0x000fe2000c10111e */
[----:B------:R-:W-:-:S03]  /*3dbb0*/  ISETP.LT.OR P5, PT, R0, 0xd1, !P0 ;  /* 0x000000d10000780c */ /* 0x000fc600047a1670 */
[----:B------:R0:W-:Y:S01]  /*3dbc0*/  @!P3 STG.E.U8 desc[UR30][R30.64+0xd0], R7 ;  /* 0x0000d0071e00b986 */ /* 0x0001e2000c10111e */
[----:B------:R-:W-:-:S03]  /*3dbd0*/  ISETP.LT.OR P3, PT, R0, 0xd9, !P1 ;  /* 0x000000d90000780c */ /* 0x000fc60004f61670 */
[----:B------:R1:W-:Y:S01]  /*3dbe0*/  @!P2 STG.E.U8 desc[UR30][R30.64+0xd1], R11 ;  /* 0x0000d10b1e00a986 */ /* 0x0003e2000c10111e */
[----:B------:R-:W-:Y:S02]  /*3dbf0*/  ISETP.LT.OR P2, PT, R0, 0xda, !P1 ;  /* 0x000000da0000780c */ /* 0x000fe40004f41670 */
[----:B------:R-:W-:Y:S02]  /*3dc00*/  F2FP.SATFINITE.E4M3.F32.PACK_AB_MERGE_C R5, RZ, R5, RZ ;  /* 0x00000005ff05723e */ /* 0x000fe400048070ff */
[----:B------:R-:W-:Y:S02]  /*3dc10*/  F2FP.SATFINITE.E4M3.F32.PACK_AB_MERGE_C R13, RZ, R2, RZ ;  /* 0x00000002ff0d723e */ /* 0x000fe400048070ff */
[----:B0-----:R-:W-:Y:S01]  /*3dc20*/  F2FP.SATFINITE.E4M3.F32.PACK_AB_MERGE_C R7, RZ, R3, RZ ;  /* 0x00000003ff07723e */ /* 0x001fe200048070ff */
[----:B------:R-:W-:Y:S02]  /*3dc30*/  FMUL R3, R40, UR26 ;  /* 0x0000001a28037c20 */ /* 0x000fe40008400000 */
[----:B------:R-:W3:Y:S01]  /*3dc40*/  LDL.LU R40, [R1+0x72c] ;  /* 0x00072c0001287983 */ /* 0x000ee20000300800 */
[----:B-1----:R-:W-:-:S03]  /*3dc50*/  F2FP.SATFINITE.E4M3.F32.PACK_AB_MERGE_C R11, RZ, R4, RZ ;  /* 0x00000004ff0b723e */ /* 0x002fc600048070ff */
[----:B------:R0:W-:Y:S01]  /*3dc60*/  @!P5 STG.E.U8 desc[UR30][R28.64+0xd0], R5 ;  /* 0x0000d0051c00d986 */ /* 0x0001e2000c10111e */
[----:B------:R-:W-:-:S03]  /*3dc70*/  FMUL R2, R39, UR26 ;  /* 0x0000001a27027c20 */ /* 0x000fc60008400000 */
[----:B------:R-:W3:Y:S04]  /*3dc80*/  LDL.LU R39, [R1+0x730] ;  /* 0x0007300001277983 */ /* 0x000ee80000300800 */
[----:B------:R-:W-:Y:S01]  /*3dc90*/  @!P6 STG.E.U8 desc[UR30][R28.64+0xd1], R9 ;  /* 0x0000d1091c00e986 */ /* 0x000fe2000c10111e */
[----:B------:R-:W-:Y:S01]  /*3dca0*/  ISETP.LT.OR P6, PT, R0, 0xda, !P0 ;  /* 0x000000da0000780c */ /* 0x000fe200047c1670 */
[----:B------:R-:W-:Y:S02]  /*3dcb0*/  FMUL R4, R38, UR26 ;  /* 0x0000001a26047c20 */ /* 0x000fe40008400000 */
[----:B------:R1:W-:Y:S04]  /*3dcc0*/  @!P3 STG.E.U8 desc[UR30][R30.64+0xd8], R7 ;  /* 0x0000d8071e00b986 */ /* 0x0003e8000c10111e */
[----:B------:R-:W3:Y:S01]  /*3dcd0*/  LDL.LU R38, [R1+0x734] ;  /* 0x0007340001267983 */ /* 0x000ee20000300800 */
[----:B0-----:R-:W-:-:S02]  /*3dce0*/  F2FP.SATFINITE.E4M3.F32.PACK_AB_MERGE_C R5, RZ, R3, RZ ;  /* 0x00000003ff05723e */ /* 0x001fc400048070ff */
        /* <DEDUP_REMOVED lines=9> */
[----:B--2---:R-:W-:-:S03]  /*3dd80*/  FMUL R3, R35, UR26 ;  /* 0x0000001a23037c20 */ /* 0x004fc60008400000 */
        /* <DEDUP_REMOVED lines=15> */
[----:B0-----:R-:W-:Y:S02]  /*3de80*/  F2FP.SATFINITE.E4M3.F32.PACK_AB_MERGE_C R7, RZ, R2, RZ ;  /* 0x00000002ff07723e */ /* 0x001fe400048070ff */
[----:B-1----:R-:W-:Y:S01]  /*3de90*/  F2FP.SATFINITE.E4M3.F32.PACK_AB_MERGE_C R9, RZ, R3, RZ ;  /* 0x00000003ff09723e */ /* 0x002fe200048070ff */
[----:B------:R-:W-:Y:S02]  /*3dea0*/  FMUL R2, R40, UR26 ;  /* 0x0000001a28027c20 */ /* 0x000fe40008400000 */
[----:B------:R-:W3:Y:S01]  /*3deb0*/  LDL.LU R40, [R1+0x74c] ;  /* 0x00074c0001287983 */ /* 0x000ee20000300800 */
[----:B------:R-:W-:Y:S01]  /*3dec0*/  F2FP.SATFINITE.E4M3.F32.PACK_AB_MERGE_C R13, RZ, R4, RZ ;  /* 0x00000004ff0d723e */ /* 0x000fe200048070ff */
[----:B------:R-:W-:-:S02]  /*3ded0*/  FMUL R3, R39, UR26 ;  /* 0x0000001a27037c20 */ /* 0x000fc40008400000 */
[----:B------:R-:W3:Y:S04]  /*3dee0*/  LDL.LU R39, [R1+0x750] ;  /* 0x0007500001277983 */ /* 0x000ee80000300800 */
[----:B------:R0:W-:Y:S01]  /*3def0*/  @!P6 STG.E.U8 desc[UR30][R28.64+0xe1], R7 ;  /* 0x0000e1071c00e986 */ /* 0x0001e2000c10111e */
[----:B------:R-:W-:Y:S01]  /*3df00*/  ISETP.LT.OR P6, PT, R0, 0xea, !P0 ;  /* 0x000000ea0000780c */ /* 0x000fe200047c1670 */
[----:B------:R-:W-:Y:S02]  /*3df10*/  FMUL R4, R38, UR26 ;  /* 0x0000001a26047c20 */ /* 0x000fe40008400000 */
[----:B------:R-:W3:Y:S01]  /*3df20*/  LDL.LU R38, [R1+0x754] ;  /* 0x0007540001267983 */ /* 0x000ee20000300800 */
[----:B0-----:R-:W-:-:S03]  /*3df30*/  F2FP.SATFINITE.E4M3.F32.PACK_AB_MERGE_C R7, RZ, R2, RZ ;  /* 0x00000002ff07723e */ /* 0x001fc600048070ff */
[----:B------:R0:W-:Y:S01]  /*3df40*/  @!P5 STG.E.U8 desc[UR30][R28.64+0xe0], R11 ;  /* 0x0000e00b1c00d986 */ /* 0x0001e2000c10111e */
[----:B------:R-:W-:-:S03]  /*3df50*/  FMUL R2, R37, UR26 ;  /* 0x0000001a25027c20 */ /* 0x000fc60008400000 */
[----:B------:R-:W3:Y:S04]  /*3df60*/  LDL.LU R37, [R1+0x758] ;  /* 0x0007580001257983 */ /* 0x000ee80000300800 */
[----:B------:R1:W-:Y:S04]  /*3df70*/  @!P3 STG.E.U8 desc[UR30][R30.64+0xe8], R9 ;  /* 0x0000e8091e00b986 */ /* 0x0003e8000c10111e */
[----:B------:R1:W-:Y:S01]  /*3df80*/  @!P2 STG.E.U8 desc[UR30][R30.64+0xe9], R13 ;  /* 0x0000e90d1e00a986 */ /* 0x0003e2000c10111e */
[----:B0-----:R-:W-:Y:S02]  /*3df90*/  F2FP.SATFINITE.E4M3.F32.PACK_AB_MERGE_C R11, RZ, R4, RZ ;  /* 0x00000004ff0b723e */ /* 0x001fe400048070ff */
[----:B-1----:R-:W-:Y:S01]  /*3dfa0*/  F2FP.SATFINITE.E4M3.F32.PACK_AB_MERGE_C R9, RZ, R3, RZ ;  /* 0x00000003ff09723e */ /* 0x002fe200048070ff */
[----:B------:R-:W-:-:S02]  /*3dfb0*/  FMUL R3, R36, UR26 ;  /* 0x0000001a24037c20 */ /* 0x000fc40008400000 */
[----:B------:R-:W3:Y:S01]  /*3dfc0*/  LDL.LU R36, [R1+0x75c] ;  /* 0x00075c0001247983 */ /* 0x000ee20000300800 */
[----:B------:R-:W-:-:S03]  /*3dfd0*/  F2FP.SATFINITE.E4M3.F32.PACK_AB_MERGE_C R13, RZ, R2, RZ ;  /* 0x00000002ff0d723e */ /* 0x000fc600048070ff */
        /* <DEDUP_REMOVED lines=9> */
[C---:B------:R-:W-:Y:S02]  /*3e070*/  ISETP.LT.OR P3, PT, R0.reuse, 0xf1, !P1 ;  /* 0x000000f10000780c */ /* 0x040fe40004f61670 */
[C---:B------:R-:W-:Y:S02]  /*3e080*/  ISETP.LT.OR P2, PT, R0.reuse, 0xf2, !P1 ;  /* 0x000000f20000780c */ /* 0x040fe40004f41670 */
[----:B------:R-:W-:Y:S02]  /*3e090*/  F2FP.SATFINITE.E4M3.F32.PACK_AB_MERGE_C R5, RZ, R5, RZ ;  /* 0x00000005ff05723e */ /* 0x000fe400048070ff */
[----:B------:R-:W-:-:S05]  /*3e0a0*/  ISETP.LT.OR P6, PT, R0, 0xf2, !P0 ;  /* 0x000000f20000780c */ /* 0x000fca00047c1670 */
[----:B------:R0:W-:Y:S01]  /*3e0b0*/  @!P5 STG.E.U8 desc[UR30][R28.64+0xe8], R5 ;  /* 0x0000e8051c00d986 */ /* 0x0001e2000c10111e */
[----:B------:R-:W-:-:S03]  /*3e0c0*/  ISETP.LT.OR P5, PT, R0, 0xf1, !P0 ;  /* 0x000000f10000780c */ /* 0x000fc600047a1670 */
[----:B------:R-:W-:Y:S01]  /*3e0d0*/  @!P3 STG.E.U8 desc[UR30][R30.64+0xf0], R9 ;  /* 0x0000f0091e00b986 */ /* 0x000fe2000c10111e */
        /* <DEDUP_REMOVED lines=13> */
[----:B------:R-:W3:Y:S04]  /*3e1b0*/  LDL.LU R38, [R1+0x774] ;  /* 0x0007740001267983 */ /* 0x000ee80000300800 */
[----:B------:R1:W-:Y:S01]  /*3e1c0*/  @!P5 STG.E.U8 desc[UR30][R28.64+0xf0], R13 ;  /* 0x0000f00d1c00d986 */ /* 0x0003e2000c10111e */
[----:B0-----:R-:W-:-:S03]  /*3e1d0*/  FMUL R5, R37, UR26 ;  /* 0x0000001a25057c20 */ /* 0x001fc60008400000 */
[----:B------:R-:W3:Y:S04]  /*3e1e0*/  LDL.LU R37, [R1+0x778] ;  /* 0x0007780001257983 */ /* 0x000ee80000300800 */
[----:B------:R0:W-:Y:S04]  /*3e1f0*/  @!P3 STG.E.U8 desc[UR30][R30.64+0xf8], R7 ;  /* 0x0000f8071e00b986 */ /* 0x0001e8000c10111e */
[----:B------:R0:W-:Y:S01]  /*3e200*/  @!P2 STG.E.U8 desc[UR30][R30.64+0xf9], R9 ;  /* 0x0000f9091e00a986 */ /* 0x0001e2000c10111e */
[----:B-1----:R-:W-:Y:S02]  /*3e210*/  F2FP.SATFINITE.E4M3.F32.PACK_AB_MERGE_C R13, RZ, R4, RZ ;  /* 0x00000004ff0d723e */ /* 0x002fe400048070ff */
[----:B0-----:R-:W-:Y:S01]  /*3e220*/  F2FP.SATFINITE.E4M3.F32.PACK_AB_MERGE_C R7, RZ, R2, RZ ;  /* 0x00000002ff07723e */ /* 0x001fe200048070ff */
[----:B------:R-:W-:-:S02]  /*3e230*/  FMUL R2, R36, UR26 ;  /* 0x0000001a24027c20 */ /* 0x000fc40008400000 */
[----:B------:R-:W3:Y:S01]  /*3e240*/  LDL.LU R36, [R1+0x77c] ;  /* 0x00077c0001247983 */ /* 0x000ee20000300800 */
[----:B------:R-:W-:-:S03]  /*3e250*/  F2FP.SATFINITE.E4M3.F32.PACK_AB_MERGE_C R9, RZ, R3, RZ ;  /* 0x00000003ff09723e */ /* 0x000fc600048070ff */
[----:B------:R0:W-:Y:S02]  /*3e260*/  @!P6 STG.E.U8 desc[UR30][R28.64+0xf9], R7 ;  /* 0x0000f9071c00e986 */ /* 0x0001e4000c10111e */
        /* <DEDUP_REMOVED lines=33> */
[----:B------:R1:W-:Y:S01]  /*3e480*/  @!P2 STG.E.U8 desc[UR30][R30.64+0x109], R11 ;  /* 0x0001090b1e00a986 */ /* 0x0003e2000c10111e */
[----:B0-----:R-:W-:-:S03]  /*3e490*/  F2FP.SATFINITE.E4M3.F32.PACK_AB_MERGE_C R5, RZ, R3, RZ ;  /* 0x00000003ff05723e */ /* 0x001fc600048070ff */
[----:B------:R0:W-:Y:S01]  /*3e4a0*/  @!P3 STG.E.U8 desc[UR30][R30.64+0x108], R9 ;  /* 0x000108091e00b986 */ /* 0x0001e2000c10111e */
[----:B-1----:R-:W-:Y:S01]  /*3e4b0*/  F2FP.SATFINITE.E4M3.F32.PACK_AB_MERGE_C R11, RZ, R2, RZ ;  /* 0x00000002ff0b723e */ /* 0x002fe200048070ff */
[----:B------:R-:W-:Y:S02]  /*3e4c0*/  FMUL R2, R36, UR26 ;  /* 0x0000001a24027c20 */ /* 0x000fe40008400000 */
[----:B------:R-:W3:Y:S01]  /*3e4d0*/  LDL.LU R36, [R1+0x79c] ;  /* 0x00079c0001247983 */ /* 0x000ee20000300800 */
[----:B0-----:R-:W-:-:S03]  /*3e4e0*/  F2FP.SATFINITE.E4M3.F32.PACK_AB_MERGE_C R9, RZ, R4, RZ ;  /* 0x00000004ff09723e */ /* 0x001fc600048070ff */
[----:B------:R3:W-:Y:S01]  /*3e4f0*/  @!P6 STG.E.U8 desc[UR30][R28.64+0x109], R5 ;  /* 0x000109051c00e986 */ /* 0x0007e2000c10111e */
        /* <DEDUP_REMOVED lines=103> */
[----:B------:R0:W-:Y:S01]  /*3eb70*/  @!P6 STG.E.U8 desc[UR30][R28.64+0x131], R7 ;  /* 0x000131071c00e986 */ /* 0x0001e2000c10111e */
[----:B------:R-:W-:-:S03]  /*3eb80*/  ISETP.LT.OR P6, PT, R0, 0x13a, !P0 ;  /* 0x0000013a0000780c */ /* 0x000fc600047c1670 */
[----:B------:R-:W3:Y:S04]  /*3eb90*/  LDL.LU R39, [R1+0x7f0] ;  /* 0x0007f00001277983 */ /* 0x000ee80000300800 */
[----:B------:R1:W-:Y:S01]  /*3eba0*/  @!P5 STG.E.U8 desc[UR30][R28.64+0x130], R5 ;  /* 0x000130051c00d986 */ /* 0x0003e2000c10111e */
[----:B------:R-:W-:Y:S01]  /*3ebb0*/  FMUL R4, R38, UR26 ;  /* 0x0000001a26047c20 */ /* 0x000fe20008400000 */
[----:B0-----:R-:W-:Y:S02]  /*3ebc0*/  F2FP.SATFINITE.E4M3.F32.PACK_AB_MERGE_C R7, RZ, R2, RZ ;  /* 0x00000002ff07723e */ /* 0x001fe400048070ff */
[----:B------:R-:W3:Y:S04]  /*3ebd0*/  LDL.LU R38, [R1+0x7f4] ;  /* 0x0007f40001267983 */ /* 0x000ee80000300800 */
[----:B------:R0:W-:Y:S01]  /*3ebe0*/  @!P2 STG.E.U8 desc[UR30][R30.64+0x139], R11 ;  /* 0x0001390b1e00a986 */ /* 0x0001e2000c10111e */
[----:B------:R-:W-:-:S03]  /*3ebf0*/  FMUL R2, R37, UR26 ;  /* 0x0000001a25027c20 */ /* 0x000fc60008400000 */
[----:B------:R-:W3:Y:S01]  /*3ec00*/  LDL.LU R37, [R1+0x7f8] ;  /* 0x0007f80001257983 */ /* 0x000ee20000300800 */
[----:B-1----:R-:W-:Y:S02]  /*3ec10*/  F2FP.SATFINITE.E4M3.F32.PACK_AB_MERGE_C R5, RZ, R3, RZ ;  /* 0x00000003ff05723e */ /* 0x002fe400048070ff */
[----:B0-----:R-:W-:Y:S01]  /*3ec20*/  F2FP.SATFINITE.E4M3.F32.PACK_AB_MERGE_C R11, RZ, R2, RZ ;  /* 0x00000002ff0b723e */ /* 0x001fe200048070ff */
[----:B------:R0:W-:Y:S04]  /*3ec30*/  @!P3 STG.E.U8 desc[UR30][R30.64+0x138], R9 ;  /* 0x000138091e00b986 */ /* 0x0001e8000c10111e */
[----:B------:R3:W-:Y:S01]  /*3ec40*/  @!P6 STG.E.U8 desc[UR30][R28.64+0x139], R5 ;  /* 0x000139051c00e986 */ /* 0x0007e2000c10111e */
[----:B------:R-:W-:-:S03]  /*3ec50*/  FMUL R2, R36, UR26 ;  /* 0x0000001a24027c20 */ /* 0x000fc60008400000 */
[----:B------:R-:W3:Y:S01]  /*3ec60*/  LDL.LU R36, [R1+0x7fc] ;  /* 0x0007fc0001247983 */ /* 0x000ee20000300800 */
        /* <DEDUP_REMOVED lines=20> */
[----:B------:R0:W-:Y:S01]  /*3edb0*/  @!P6 STG.E.U8 desc[UR30][R28.64+0x141], R7 ;  /* 0x000141071c00e986 */ /* 0x0001e2000c10111e */
[----:B------:R-:W-:-:S03]  /*3edc0*/  ISETP.LT.OR P6, PT, R0, 0x14a, !P0 ;  /* 0x0000014a0000780c */ /* 0x000fc600047c1670 */
[----:B------:R-:W3:Y:S01]  /*3edd0*/  LDL.LU R40, [R1+0x80c] ;  /* 0x00080c0001287983 */ /* 0x000ee20000300800 */
[----:B------:R-:W-:Y:S01]  /*3ede0*/  F2FP.SATFINITE.E4M3.F32.PACK_AB_MERGE_C R13, RZ, R4, RZ ;  /* 0x00000004ff0d723e */ /* 0x000fe200048070ff */
[----:B------:R-:W-:Y:S02]  /*3edf0*/  FMUL R3, R39, UR26 ;  /* 0x0000001a27037c20 */ /* 0x000fe40008400000 */
[----:B------:R-:W3:Y:S01]  /*3ee00*/  LDL.LU R39, [R1+0x810] ;  /* 0x0008100001277983 */ /* 0x000ee20000300800 */
[----:B0-----:R-:W-:-:S03]  /*3ee10*/  F2FP.SATFINITE.E4M3.F32.PACK_AB_MERGE_C R7, RZ, R2, RZ ;  /* 0x00000002ff07723e */ /* 0x001fc600048070ff */
[----:B------:R-:W-:Y:S01]  /*3ee20*/  @!P5 STG.E.U8 desc[UR30][R28.64+0x140], R11 ;  /* 0x0001400b1c00d986 */ /* 0x000fe2000c10111e */
[----:B------:R-:W-:-:S03]  /*3ee30*/  FMUL R4, R38, UR26 ;  /* 0x0000001a26047c20 */ /* 0x000fc60008400000 */
[----:B------:R0:W-:Y:S04]  /*3ee40*/  @!P3 STG.E.U8 desc[UR30][R30.64+0x148], R9 ;  /* 0x000148091e00b986 */ /* 0x0001e8000c10111e */
[----:B------:R1:W-:Y:S04]  /*3ee50*/  @!P2 STG.E.U8 desc[UR30][R30.64+0x149], R13 ;  /* 0x0001490d1e00a986 */ /* 0x0003e8000c10111e */
[----:B------:R-:W3:Y:S01]  /*3ee60*/  LDL.LU R38, [R1+0x814] ;  /* 0x0008140001267983 */ /* 0x000ee20000300800 */
[----:B------:R-:W-:Y:S01]  /*3ee70*/  FMUL R2, R37, UR26 ;  /* 0x0000001a25027c20 */ /* 0x000fe20008400000 */
[----:B0-----:R-:W-:-:S02]  /*3ee80*/  F2FP.SATFINITE.E4M3.F32.PACK_AB_MERGE_C R9, RZ, R3, RZ ;  /* 0x00000003ff09723e */ /* 0x001fc400048070ff */
[----:B------:R-:W3:Y:S02]  /*3ee90*/  LDL.LU R37, [R1+0x818] ;  /* 0x0008180001257983 */ /* 0x000ee40000300800 */
[----:B-1----:R-:W-:Y:S02]  /*3eea0*/  F2FP.SATFINITE.E4M3.F32.PACK_AB_MERGE_C R13, RZ, R2, RZ ;  /* 0x00000002ff0d723e */ /* 0x002fe400048070ff */
[----:B------:R0:W-:Y:S01]  /*3eeb0*/  @!P6 STG.E.U8 desc[UR30][R28.64+0x149], R7 ;  /* 0x000149071c00e986 */ /* 0x0001e2000c10111e */
[----:B------:R-:W-:Y:S01]  /*3eec0*/  F2FP.SATFINITE.E4M3.F32.PACK_AB_MERGE_C R11, RZ, R4, RZ ;  /* 0x00000004ff0b723e */ /* 0x000fe200048070ff */
[----:B------:R-:W-:Y:S02]  /*3eed0*/  FMUL R3, R36, UR26 ;  /* 0x0000001a24037c20 */ /* 0x000fe40008400000 */
[----:B------:R-:W3:Y:S01]  /*3eee0*/  LDL.LU R36, [R1+0x81c] ;  /* 0x00081c0001247983 */ /* 0x000ee20000300800 */
        /* <DEDUP_REMOVED lines=9> */
[----:B------:R-:W3:Y:S01]  /*3ef80*/  LDL.LU R42, [R1+0x82c] ;  /* 0x00082c00012a7983 */ /* 0x000ee20000300800 */
[C---:B------:R-:W-:Y:S02]  /*3ef90*/  ISETP.LT.OR P2, PT, R0.reuse, 0x152, !P1 ;  /* 0x000001520000780c */ /* 0x040fe40004f41670 */
[----:B------:R-:W-:Y:S02]  /*3efa0*/  ISETP.LT.OR P6, PT, R0, 0x152, !P0 ;  /* 0x000001520000780c */ /* 0x000fe400047c1670 */
[----:B------:R-:W-:-:S05]  /*3efb0*/  F2FP.SATFINITE.E4M3.F32.PACK_AB_MERGE_C R5, RZ, R5, RZ ;  /* 0x00000005ff05723e */ /* 0x000fca00048070ff */
[----:B------:R0:W-:Y:S01]  /*3efc0*/  @!P5 STG.E.U8 desc[UR30][R28.64+0x148], R5 ;  /* 0x000148051c00d986 */ /* 0x0001e2000c10111e */
[----:B------:R-:W-:-:S03]  /*3efd0*/  ISETP.LT.OR P5, PT, R0, 0x151, !P0 ;  /* 0x000001510000780c */ /* 0x000fc600047a1670 */
[----:B------:R-:W-:Y:S01]  /*3efe0*/  @!P3 STG.E.U8 desc[UR30][R30.64+0x150], R9 ;  /* 0x000150091e00b986 */ /* 0x000fe2000c10111e */
[----:B------:R-:W-:-:S03]  /*3eff0*/  ISETP.LT.OR P3, PT, R0, 0x159, !P1 ;  /* 0x000001590000780c */ /* 0x000fc60004f61670 */
[----:B------:R1:W-:Y:S01]  /*3f000*/  @!P2 STG.E.U8 desc[UR30][R30.64+0x151], R11 ;  /* 0x0001510b1e00a986 */ /* 0x0003e2000c10111e */
[----:B0-----:R-:W-:Y:S02]  /*3f010*/  F2FP.SATFINITE.E4M3.F32.PACK_AB_MERGE_C R5, RZ, R3, RZ ;  /* 0x00000003ff05723e */ /* 0x001fe400048070ff */
[----:B------:R-:W-:-:S03]  /*3f020*/  ISETP.LT.OR P2, PT, R0, 0x15a, !P1 ;  /* 0x0000015a0000780c */ /* 0x000fc60004f41670 */
[----:B------:R-:W-:Y:S01]  /*3f030*/  @!P6 STG.E.U8 desc[UR30][R28.64+0x151], R5 ;  /* 0x000151051c00e986 */ /* 0x000fe2000c10111e */
[----:B-1----:R-:W-:Y:S02]  /*3f040*/  F2FP.SATFINITE.E4M3.F32.PACK_AB_MERGE_C R11, RZ, R2, RZ ;  /* 0x00000002ff0b723e */ /* 0x002fe400048070ff */
[----:B------:R-:W-:Y:S01]  /*3f050*/  ISETP.LT.OR P6, PT, R0, 0x15a, !P0 ;  /* 0x0000015a0000780c */ /* 0x000fe200047c1670 */
[----:B------:R-:W-:Y:S02]  /*3f060*/  FMUL R2, R40, UR26 ;  /* 0x0000001a28027c20 */ /* 0x000fe40008400000 */
[----:B------:R-:W3:Y:S01]  /*3f070*/  LDL.LU R40, [R1+0x830] ;  /* 0x0008300001287983 */ /* 0x000ee20000300800 */
[----:B------:R-:W-:-:S03]  /*3f080*/  FMUL R3, R39, UR26 ;  /* 0x0000001a27037c20 */ /* 0x000fc60008400000 */
[----:B------:R-:W3:Y:S01]  /*3f090*/  LDL.LU R39, [R1+0x834] ;  /* 0x0008340001277983 */ /* 0x000ee20000300800 */
[----:B------:R-:W-:-:S03]  /*3f0a0*/  F2FP.SATFINITE.E4M3.F32.PACK_AB_MERGE_C R9, RZ, R4, RZ ;  /* 0x00000004ff09723e */ /* 0x000fc600048070ff */
[----:B------:R-:W-:Y:S04]  /*3f0b0*/  @!P5 STG.E.U8 desc[UR30][R28.64+0x150], R13 ;  /* 0x0001500d1c00d986 */ /* 0x000fe8000c10111e */
[----:B------:R0:W-:Y:S01]  /*3f0c0*/  @!P3 STG.E.U8 desc[UR30][R30.64+0x158], R7 ;  /* 0x000158071e00b986 */ /* 0x0001e2000c10111e */
[----:B------:R-:W-:-:S03]  /*3f0d0*/  FMUL R4, R38, UR26 ;  /* 0x0000001a26047c20 */ /* 0x000fc60008400000 */
[----:B------:R-:W3:Y:S01]  /*3f0e0*/  LDL.LU R38, [R1+0x838] ;  /* 0x0008380001267983 */ /* 0x000ee20000300800 */
[----:B0-----:R-:W-:-:S03]  /*3f0f0*/  F2FP.SATFINITE.E4M3.F32.PACK_AB_MERGE_C R7, RZ, R2, RZ ;  /* 0x00000002ff07723e */ /* 0x001fc600048070ff */
[----:B------:R0:W-:Y:S01]  /*3f100*/  @!P2 STG.E.U8 desc[UR30][R30.64+0x159], R9 ;  /* 0x000159091e00a986 */ /* 0x0001e2000c10111e */
[----:B------:R-:W-:Y:S01]  /*3f110*/  FMUL R5, R37, UR26 ;  /* 0x0000001a25057c20 */ /* 0x000fe20008400000 */
[----:B------:R-:W-:Y:S02]  /*3f120*/  F2FP.SATFINITE.E4M3.F32.PACK_AB_MERGE_C R13, RZ, R4, RZ ;  /* 0x00000004ff0d723e */ /* 0x000fe400048070ff */
[----:B------:R-:W3:Y:S04]  /*3f130*/  LDL.LU R37, [R1+0x83c] ;  /* 0x00083c0001257983 */ /* 0x000ee80000300800 */
[----:B------:R1:W-:Y:S01]  /*3f140*/  @!P6 STG.E.U8 desc[UR30][R28.64+0x159], R7 ;  /* 0x000159071c00e986 */ /* 0x0003e2000c10111e */
[----:B0-----:R-:W-:Y:S01]  /*3f150*/  F2FP.SATFINITE.E4M3.F32.PACK_AB_MERGE_C R9, RZ, R3, RZ ;  /* 0x00000003ff09723e */ /* 0x001fe200048070ff */
[----:B------:R-:W-:-:S02]  /*3f160*/  FMUL R2, R36, UR26 ;  /* 0x0000001a24027c20 */ /* 0x000fc40008400000 */
[----:B------:R-:W3:Y:S03]  /*3f170*/  LDL.LU R36, [R1+0x840] ;  /* 0x0008400001247983 */ /* 0x000ee60000300800 */
        /* <DEDUP_REMOVED lines=12> */
[----:B------:R-:W-:-:S03]  /*3f240*/  ISETP.LT.OR P5, PT, R0, 0x161, !P0 ;  /* 0x000001610000780c */ /* 0x000fc600047a1670 */
[----:B------:R-:W-:Y:S01]  /*3f250*/  @!P2 STG.E.U8 desc[UR30][R30.64+0x161], R13 ;  /* 0x0001610d1e00a986 */ /* 0x000fe2000c10111e */
[----:B------:R-:W-:-:S03]  /*3f260*/  ISETP.LT.OR P2, PT, R0, 0x16a, !P1 ;  /* 0x0000016a0000780c */ /* 0x000fc60004f41670 */
[----:B------:R1:W-:Y:S01]  /*3f270*/  @!P3 STG.E.U8 desc[UR30][R30.64+0x160], R9 ;  /* 0x000160091e00b986 */ /* 0x0003e2000c10111e */
[C---:B------:R-:W-:Y:S02]  /*3f280*/  ISETP.LT.OR P3, PT, R0.reuse, 0x169, !P1 ;  /* 0x000001690000780c */ /* 0x040fe40004f61670 */
[----:B------:R-:W-:Y:S02]  /*3f290*/  F2FP.SATFINITE.E4M3.F32.PACK_AB_MERGE_C R5, RZ, R5, RZ ;  /* 0x00000005ff05723e */ /* 0x000fe400048070ff */
[----:B0-----:R-:W-:Y:S01]  /*3f2a0*/  F2FP.SATFINITE.E4M3.F32.PACK_AB_MERGE_C R11, RZ, R4, RZ ;  /* 0x00000004ff0b723e */ /* 0x001fe200048070ff */
[----:B------:R0:W-:Y:S01]  /*3f2b0*/  @!P6 STG.E.U8 desc[UR30][R28.64+0x161], R7 ;  /* 0x000161071c00e986 */ /* 0x0001e2000c10111e */
[C---:B------:R-:W-:Y:S02]  /*3f2c0*/  ISETP.LT.OR P6, PT, R0.reuse, 0x16a, !P0 ;  /* 0x0000016a0000780c */ /* 0x040fe400047c1670 */
[----:B-1----:R-:W-:Y:S01]  /*3f2d0*/  F2FP.SATFINITE.E4M3.F32.PACK_AB_MERGE_C R9, RZ, R3, RZ ;  /* 0x00000003ff09723e */ /* 0x002fe200048070ff */
[----:B------:R1:W-:Y:S01]  /*3f2e0*/  @!P5 STG.E.U8 desc[UR30][R28.64+0x160], R5 ;  /* 0x000160051c00d986 */ /* 0x0003e2000c10111e */
[----:B------:R-:W-:-:S03]  /*3f2f0*/  ISETP.LT.OR P5, PT, R0, 0x169, !P0 ;  /* 0x000001690000780c */ /* 0x000fc600047a1670 */
[----:B------:R-:W-:Y:S01]  /*3f300*/  @!P2 STG.E.U8 desc[UR30][R30.64+0x169], R11 ;  /* 0x0001690b1e00a986 */ /* 0x000fe2000c10111e */
[----:B------:R-:W-:Y:S01]  /*3f310*/  ISETP.LT.OR P2, PT, R0, 0x172, !P1 ;  /* 0x000001720000780c */ /* 0x000fe20004f41670 */
[----:B------:R-:W-:Y:S02]  /*3f320*/  FMUL R3, R42, UR26 ;  /* 0x0000001a2a037c20 */ /* 0x000fe40008400000 */
[----:B------:R1:W-:Y:S01]  /*3f330*/  @!P3 STG.E.U8 desc[UR30][R30.64+0x168], R9 ;  /* 0x000168091e00b986 */ /* 0x0003e2000c10111e */
[----:B------:R-:W-:Y:S02]  /*3f340*/  ISETP.LT.OR P3, PT, R0, 0x171, !P1 ;  /* 0x000001710000780c */ /* 0x000fe40004f61670 */
[----:B------:R-:W-:Y:S01]  /*3f350*/  F2FP.SATFINITE.E4M3.F32.PACK_AB_MERGE_C R13, RZ, R2, RZ ;  /* 0x00000002ff0d723e */ /* 0x000fe200048070ff */
[----:B------:R-:W-:Y:S01]  /*3f360*/  FMUL R4, R39, UR26 ;  /* 0x0000001a27047c20 */ /* 0x000fe20008400000 */
[----:B------:R-:W-:Y:S01]  /*3f370*/  FMUL R2, R40, UR26 ;  /* 0x0000001a28027c20 */ /* 0x000fe20008400000 */
[----:B------:R-:W-:-:S03]  /*3f380*/  F2FP.SATFINITE.E4M3.F32.PACK_AB_MERGE_C R3, RZ, R3, RZ ;  /* 0x00000003ff03723e */ /* 0x000fc600048070ff */
[----:B0-----:R-:W-:Y:S02]  /*3f390*/  F2FP.SATFINITE.E4M3.F32.PACK_AB_MERGE_C R7, RZ, R4, RZ ;  /* 0x00000004ff07723e */ /* 0x001fe400048070ff */
[----:B-1----:R-:W-:Y:S01]  /*3f3a0*/  F2FP.SATFINITE.E4M3.F32.PACK_AB_MERGE_C R5, RZ, R2, RZ ;  /* 0x00000002ff05723e */ /* 0x002fe200048070ff */
[----:B------:R-:W-:Y:S01]  /*3f3b0*/  @!P5 STG.E.U8 desc[UR30][R28.64+0x168], R13 ;  /* 0x0001680d1c00d986 */ /* 0x000fe2000c10111e */
[----:B------:R-:W-:-:S03]  /*3f3c0*/  ISETP.LT.OR P5, PT, R0, 0x171, !P0 ;  /* 0x000001710000780c */ /* 0x000fc600047a1670 */
[----:B------:R-:W-:Y:S01]  /*3f3d0*/  @!P6 STG.E.U8 desc[UR30][R28.64+0x169], R3 ;  /* 0x000169031c00e986 */ /* 0x000fe2000c10111e */
[----:B------:R-:W-:Y:S01]  /*3f3e0*/  ISETP.LT.OR P6, PT, R0, 0x172, !P0 ;  /* 0x000001720000780c */ /* 0x000fe200047c1670 */
[----:B------:R-:W-:Y:S02]  /*3f3f0*/  FMUL R2, R38, UR26 ;  /* 0x0000001a26027c20 */ /* 0x000fe40008400000 */
[----:B------:R0:W-:Y:S01]  /*3f400*/  @!P2 STG.E.U8 desc[UR30][R30.64+0x171], R7 ;  /* 0x000171071e00a986 */ /* 0x0001e2000c10111e */
[C---:B------:R-:W-:Y:S02]  /*3f410*/  ISETP.LT.OR P2, PT, R0.reuse, 0x17a, !P1 ;  /* 0x0000017a0000780c */ /* 0x040fe40004f41670 */
[C---:B------:R-:W-:Y:S01]  /*3f420*/  ISETP.LT.OR P1, PT, R0.reuse, 0x179, !P1 ;  /* 0x000001790000780c */ /* 0x040fe20004f21670 */
[----:B------:R4:W-:Y:S01]  /*3f430*/  @!P3 STG.E.U8 desc[UR30][R30.64+0x170], R5 ;  /* 0x000170051e00b986 */ /* 0x0009e2000c10111e */
[C---:B------:R-:W-:Y:S02]  /*3f440*/  ISETP.LT.OR P3, PT, R0.reuse, 0x17a, !P0 ;  /* 0x0000017a0000780c */ /* 0x040fe40004761670 */
[----:B------:R-:W-:Y:S01]  /*3f450*/  ISETP.LT.OR P0, PT, R0, 0x179, !P0 ;  /* 0x000001790000780c */ /* 0x000fe20004701670 */
[----:B------:R-:W-:Y:S01]  /*3f460*/  FMUL R0, R37, UR26 ;  /* 0x0000001a25007c20 */ /* 0x000fe20008400000 */
[----:B------:R-:W-:-:S04]  /*3f470*/  F2FP.SATFINITE.E4M3.F32.PACK_AB_MERGE_C R9, RZ, R2, RZ ;  /* 0x00000002ff09723e */ /* 0x000fc800048070ff */
[----:B0-----:R-:W-:Y:S01]  /*3f480*/  F2FP.SATFINITE.E4M3.F32.PACK_AB_MERGE_C R7, RZ, R0, RZ ;  /* 0x00000000ff07723e */ /* 0x001fe200048070ff */
[----:B------:R-:W-:Y:S01]  /*3f490*/  FMUL R2, R36, UR26 ;  /* 0x0000001a24027c20 */ /* 0x000fe20008400000 */
[----:B------:R0:W-:Y:S04]  /*3f4a0*/  @!P5 STG.E.U8 desc[UR30][R28.64+0x170], R9 ;  /* 0x000170091c00d986 */ /* 0x0001e8000c10111e */
[----:B------:R-:W-:Y:S01]  /*3f4b0*/  F2FP.SATFINITE.E4M3.F32.PACK_AB_MERGE_C R11, RZ, R2, RZ ;  /* 0x00000002ff0b723e */ /* 0x000fe200048070ff */
[----:B------:R0:W-:Y:S04]  /*3f4c0*/  @!P6 STG.E.U8 desc[UR30][R28.64+0x171], R7 ;  /* 0x000171071c00e986 */ /* 0x0001e8000c10111e */
[----:B------:R0:W-:Y:S01]  /*3f4d0*/  @!P1 STG.E.U8 desc[UR30][R30.64+0x178], R11 ;  /* 0x0001780b1e009986 */ /* 0x0001e2000c10111e */
[----:B--2---:R-:W-:-:S05]  /*3f4e0*/  FMUL R3, R35, UR26 ;  /* 0x0000001a23037c20 */ /* 0x004fca0008400000 */
[----:B------:R-:W-:-:S05]  /*3f4f0*/  F2FP.SATFINITE.E4M3.F32.PACK_AB_MERGE_C R3, RZ, R3, RZ ;  /* 0x00000003ff03723e */ /* 0x000fca00048070ff */
[----:B------:R0:W-:Y:S01]  /*3f500*/  @!P2 STG.E.U8 desc[UR30][R30.64+0x179], R3 ;  /* 0x000179031e00a986 */ /* 0x0001e2000c10111e */
[----:B----4-:R-:W-:Y:S01]  /*3f510*/  FMUL R5, R33, UR26 ;  /* 0x0000001a21057c20 */ /* 0x010fe20008400000 */
[----:B---3--:R-:W-:-:S04]  /*3f520*/  FMUL R4, R32, UR26 ;  /* 0x0000001a20047c20 */ /* 0x008fc80008400000 */
[----:B------:R-:W-:Y:S02]  /*3f530*/  F2FP.SATFINITE.E4M3.F32.PACK_AB_MERGE_C R13, RZ, R5, RZ ;  /* 0x00000005ff0d723e */ /* 0x000fe400048070ff */
[----:B------:R-:W-:-:S03]  /*3f540*/  F2FP.SATFINITE.E4M3.F32.PACK_AB_MERGE_C R5, RZ, R4, RZ ;  /* 0x00000004ff05723e */ /* 0x000fc600048070ff */
[----:B------:R0:W-:Y:S04]  /*3f550*/  @!P3 STG.E.U8 desc[UR30][R28.64+0x179], R13 ;  /* 0x0001790d1c00b986 */ /* 0x0001e8000c10111e */
[----:B------:R0:W-:Y:S02]  /*3f560*/  @!P0 STG.E.U8 desc[UR30][R28.64+0x178], R5 ;  /* 0x000178051c008986 */ /* 0x0001e4000c10111e */
.L_x_801:
[----:B------:R-:W-:Y:S05]  /*3f570*/  BSYNC B0 ;  /* 0x0000000000007941 */ /* 0x000fea0003800000 */
.L_x_31:
[----:B0----5:R-:W2:Y:S04]  /*3f580*/  LDL.LU R3, [R1+0x850] ;  /* 0x0008500001037983 */ /* 0x021ea80000300800 */
[----:B------:R-:W2:Y:S01]  /*3f590*/  LDL.LU R2, [R1+0x854] ;  /* 0x0008540001027983 */ /* 0x000ea20000300800 */
[----:B------:R-:W-:Y:S01]  /*3f5a0*/  ULDC UR10, c[0x0][0xc] ;  /* 0x00000300000a7ab9 */ /* 0x000fe20000000800 */
[----:B------:R-:W-:Y:S01]  /*3f5b0*/  ULDC UR11, c[0x0][0x10] ;  /* 0x00000400000b7ab9 */ /* 0x000fe20000000800 */
[----:B----4-:R-:W2:Y:S01]  /*3f5c0*/  LDC R5, c[0x0][0x14] ;  /* 0x00000500ff057b82 */ /* 0x010ea20000000800 */
[----:B------:R-:W-:Y:S01]  /*3f5d0*/  UIMAD.WIDE.U32 UR10, UR10, UR11, URZ ;  /* 0x0000000b0a0a72a5 */ /* 0x000fe2000f8e003f */
[----:B------:R-:W-:Y:S01]  /*3f5e0*/  PRMT R0, RZ, 0x7610, R0 ;  /* 0x00007610ff007816 */ /* 0x000fe20000000000 */
[----:B------:R-:W-:-:S04]  /*3f5f0*/  UMOV UR27, 0xffffffff ;  /* 0xffffffff001b7882 */ /* 0x000fc80000000000 */
[----:B--2---:R-:W-:-:S04]  /*3f600*/  IMAD.WIDE.U32 R2, R5, UR10, R2 ;  /* 0x0000000a05027c25 */ /* 0x004fc8000f8e0002 */
[----:B------:R-:W-:Y:S01]  /*3f610*/  IMAD R5, R5, UR11, RZ ;  /* 0x0000000b05057c24 */ /* 0x000fe2000f8e02ff */
[----:B------:R-:W-:Y:S01]  /*3f620*/  ULDC.64 UR10, c[0x0][0x650] ;  /* 0x00019400000a7ab9 */ /* 0x000fe20000000a00 */
[----:B------:R-:W-:Y:S01]  /*3f630*/  IMAD.MOV.U32 R11, RZ, RZ, R2 ;  /* 0x000000ffff0b7224 */ /* 0x000fe200078e0002 */
[----:B------:R-:W-:Y:S01]  /*3f640*/  ISETP.GE.U32.AND P0, PT, R2, UR10, PT ;  /* 0x0000000a02007c0c */ /* 0x000fe2000bf06070 */
[----:B------:R-:W-:Y:S01]  /*3f650*/  IMAD.IADD R13, R3, 0x1, R5 ;  /* 0x00000001030d7824 */ /* 0x000fe200078e0205 */
[----:B------:R-:W-:-:S04]  /*3f660*/  MOV R2, 0xffffffff ;  /* 0xffffffff00027802 */ /* 0x000fc80000000f00 */
[----:B------:R0:W-:Y:S01]  /*3f670*/  STL [R1+0x850], R13 ;  /* 0x0008500d01007387 */ /* 0x0001e20000100800 */
[----:B------:R-:W-:-:S03]  /*3f680*/  ISETP.GE.U32.AND.EX P0, PT, R13, UR11, PT, P0 ;  /* 0x0000000b0d007c0c */ /* 0x000fc6000bf06100 */
[----:B------:R0:W-:Y:S04]  /*3f690*/  STL [R1+0x854], R11 ;  /* 0x0008540b01007387 */ /* 0x0001e80000100800 */
[----:B------:R0:W-:Y:S06]  /*3f6a0*/  STL [R1+0x858], R2 ;  /* 0x0008580201007387 */ /* 0x0001ec0000100800 */
[----:B------:R-:W-:Y:S05]  /*3f6b0*/  @P0 BRA `(.L_x_802) ;  /* 0x0000000400740947 */ /* 0x000fea0003800000 */
[----:B------:R-:W2:Y:S01]  /*3f6c0*/  S2R R8, SR_CTAID.X ;  /* 0x0000000000087919 */ /* 0x000ea20000002500 */
[----:B------:R-:W-:Y:S01]  /*3f6d0*/  ULDC.64 UR16, c[0x0][0x628] ;  /* 0x00018a0000107ab9 */ /* 0x000fe20000000a00 */
[----:B------:R-:W4:Y:S01]  /*3f6e0*/  LDC R9, c[0x0][0x144] ;  /* 0x00005100ff097b82 */ /* 0x000f220000000800 */
[----:B------:R-:W-:Y:S01]  /*3f6f0*/  ULDC UR6, c[0x0][0x150] ;  /* 0x0000540000067ab9 */ /* 0x000fe20000000800 */
[----:B------:R-:W0:Y:S01]  /*3f700*/  S2R R12, SR_CTAID.Y ;  /* 0x00000000000c7919 */ /* 0x000e220000002600 */
[----:B------:R-:W-:Y:S01]  /*3f710*/  ISETP.NE.U32.AND P0, PT, RZ, UR16, PT ;  /* 0x00000010ff007c0c */ /* 0x000fe2000bf05070 */
[----:B------:R-:W-:Y:S01]  /*3f720*/  ULDC UR18, c[0x0][0x630] ;  /* 0x00018c0000127ab9 */ /* 0x000fe20000000800 */
[----:B------:R-:W-:Y:S02]  /*3f730*/  R2UR UR14, R11 ;  /* 0x000000000b0e72ca */ /* 0x000fe400000e0000 */
[----:B------:R-:W-:Y:S01]  /*3f740*/  ISETP.NE.AND.EX P0, PT, RZ, UR17, PT, P0 ;  /* 0x00000011ff007c0c */ /* 0x000fe2000bf05300 */
[----:B---3--:R-:W3:Y:S01]  /*3f750*/  LDC.64 R6, c[0x0][0x620] ;  /* 0x00018800ff067b82 */ /* 0x008ee20000000a00 */
[----:B------:R-:W-:-:S02]  /*3f760*/  R2UR UR15, R13 ;  /* 0x000000000d0f72ca */ /* 0x000fc400000e0000 */
[----:B--2---:R-:W-:-:S05]  /*3f770*/  I2FP.F32.U32 R0, R8 ;  /* 0x0000000800007245 */ /* 0x004fca0000201000 */
[----:B------:R-:W-:-:S06]  /*3f780*/  FMUL R0, R0, UR6 ;  /* 0x0000000600007c20 */ /* 0x000fcc0008400000 */
[----:B------:R-:W2:Y:S01]  /*3f790*/  F2I.U32.TRUNC.NTZ R0, R0 ;  /* 0x0000000000007305 */ /* 0x000ea2000020f000 */
[----:B0-----:R-:W-:Y:S05]  /*3f7a0*/  @!P0 BRA `(.L_x_803) ;  /* 0x0000000000308947 */ /* 0x001fea0003800000 */
        /* <DEDUP_REMOVED lines=12> */
.L_x_803:
[----:B------:R-:W-:Y:S01]  /*3f870*/  USHF.R.U64 UR27, UR14, UR18, UR15 ;  /* 0x000000120e1b7299 */ /* 0x000fe2000800120f */
[----:B------:R-:W0:Y:S01]  /*3f880*/  LDC.64 R22, c[0x0][0x640] ;  /* 0x00019000ff167b82 */ /* 0x000e220000000a00 */
[----:B------:R-:W-:Y:S01]  /*3f890*/  USHF.R.U32.HI UR6, URZ, UR18, UR15 ;  /* 0x000000123f067299 */ /* 0x000fe2000801160f */
[----:B--2---:R-:W-:Y:S01]  /*3f8a0*/  IMAD.MOV R10, RZ, RZ, -R0 ;  /* 0x000000ffff0a7224 */ /* 0x004fe200078e0a00 */
[----:B------:R-:W-:Y:S02]  /*3f8b0*/  MOV R2, R11 ;  /* 0x0000000b00027202 */ /* 0x000fe40000000f00 */
[----:B------:R-:W-:Y:S01]  /*3f8c0*/  IADD3 R5, P0, RZ, -UR27, RZ ;  /* 0x8000001bff057c10 */ /* 0x000fe2000ff1e0ff */
[----:B----4-:R-:W-:Y:S02]  /*3f8d0*/  IMAD R18, R9, R10, R8 ;  /* 0x0000000a09127224 */ /* 0x010fe400078e0208 */
[----:B------:R-:W2:Y:S02]  /*3f8e0*/  LDC R4, c[0x0][0x618] ;  /* 0x00018600ff047b82 */ /* 0x000ea40000000800 */
[----:B------:R-:W-:Y:S01]  /*3f8f0*/  IMAD.X R3, RZ, RZ, ~UR6, P0 ;  /* 0x80000006ff037e24 */ /* 0x000fe200080e06ff */
[----:B------:R-:W-:-:S03]  /*3f900*/  ULDC UR6, c[0x0][0x154] ;  /* 0x0000550000067ab9 */ /* 0x000fc60000000800 */
[-C--:B---3--:R-:W-:Y:S02]  /*3f910*/  IMAD R0, R3, R6.reuse, RZ ;  /* 0x0000000603007224 */ /* 0x088fe400078e02ff */
[----:B------:R-:W3:Y:S01]  /*3f920*/  LDC R14, c[0x0][0x608] ;  /* 0x00018200ff0e7b82 */ /* 0x000ee20000000800 */
[----:B------:R-:W-:Y:S02]  /*3f930*/  IMAD.MOV.U32 R3, RZ, RZ, R13 ;  /* 0x000000ffff037224 */ /* 0x000fe400078e000d */
[----:B------:R-:W-:-:S05]  /*3f940*/  IMAD.WIDE.U32 R2, R5, R6, R2 ;  /* 0x0000000605027225 */ /* 0x000fca00078e0002 */
[----:B------:R-:W4:Y:S01]  /*3f950*/  LDC R20, c[0x0][0x658] ;  /* 0x00019600ff147b82 */ /* 0x000f220000000800 */
[----:B------:R-:W-:Y:S01]  /*3f960*/  IMAD R5, R5, R7, R0 ;  /* 0x0000000705057224 */ /* 0x000fe200078e0200 */
[----:B------:R-:W-:Y:S01]  /*3f970*/  I2FP.F32.U32 R0, R12 ;  /* 0x0000000c00007245 */ /* 0x000fe20000201000 */
[----:B------:R-:W-:Y:S01]  /*3f980*/  IMAD.MOV.U32 R7, RZ, RZ, 0x1 ;  /* 0x00000001ff077424 */ /* 0x000fe200078e00ff */
[----:B0-----:R-:W-:Y:S01]  /*3f990*/  ISETP.NE.U32.AND P0, PT, R22, RZ, PT ;  /* 0x000000ff1600720c */ /* 0x001fe20003f05070 */
[----:B------:R-:W-:Y:S01]  /*3f9a0*/  IMAD.IADD R3, R3, 0x1, R5 ;  /* 0x0000000103037824 */ /* 0x000fe200078e0205 */
[----:B------:R-:W-:Y:S01]  /*3f9b0*/  MOV R5, 0xffffffff ;  /* 0xffffffff00057802 */ /* 0x000fe20000000f00 */
[----:B------:R-:W-:Y:S01]  /*3f9c0*/  FMUL R0, R0, UR6 ;  /* 0x0000000600007c20 */ /* 0x000fe20008400000 */
[----:B------:R-:W0:Y:S01]  /*3f9d0*/  LDC R15, c[0x0][0x148] ;  /* 0x00005200ff0f7b82 */ /* 0x000e220000000800 */
[----:B------:R-:W-:Y:S02]  /*3f9e0*/  ISETP.NE.AND.EX P0, PT, R23, RZ, PT, P0 ;  /* 0x000000ff1700720c */ /* 0x000fe40003f05300 */
[-CC-:B--2---:R-:W-:Y:S01]  /*3f9f0*/  SHF.R.U64 R10, R2, R4.reuse, R3.reuse ;  /* 0x00000004020a7219 */ /* 0x184fe20000001203 */
[----:B------:R2:W0:Y:S01]  /*3fa00*/  F2I.U32.TRUNC.NTZ R13, R0 ;  /* 0x00000000000d7305 */ /* 0x000422000020f000 */
[----:B------:R-:W-:-:S03]  /*3fa10*/  SHF.R.U32.HI R3, RZ, R4, R3 ;  /* 0x00000004ff037219 */ /* 0x000fc60000011603 */
[----:B------:R-:W0:Y:S01]  /*3fa20*/  LDC R16, c[0x0][0x600] ;  /* 0x00018000ff107b82 */ /* 0x000e220000000800 */
[-CC-:B---3--:R-:W-:Y:S02]  /*3fa30*/  SHF.R.U64 R8, R10, R14.reuse, R3.reuse ;  /* 0x0000000e0a087219 */ /* 0x188fe40000001203 */
[----:B------:R-:W-:-:S05]  /*3fa40*/  SHF.R.U32.HI R3, RZ, R14, R3 ;  /* 0x0000000eff037219 */ /* 0x000fca0000011603 */
[----:B------:R-:W3:Y:S01]  /*3fa50*/  LDC R17, c[0x0][0x648] ;  /* 0x00019200ff117b82 */ /* 0x000ee20000000800 */
[-CC-:B----4-:R-:W-:Y:S02]  /*3fa60*/  SHF.R.U64 R11, R8, R20.reuse, R3.reuse ;  /* 0x00000014080b7219 */ /* 0x190fe40000001203 */
[-C--:B------:R-:W-:Y:S02]  /*3fa70*/  SHF.L.U32 R5, R5, R20.reuse, RZ ;  /* 0x0000001405057219 */ /* 0x080fe400000006ff */
[-C--:B------:R-:W-:Y:S01]  /*3fa80*/  SHF.R.U32.HI R3, RZ, R20.reuse, R3 ;  /* 0x00000014ff037219 */ /* 0x080fe20000011603 */
[----:B------:R-:W-:Y:S01]  /*3fa90*/  IMAD.MOV.U32 R2, RZ, RZ, R11 ;  /* 0x000000ffff027224 */ /* 0x000fe200078e000b */
[----:B------:R-:W-:Y:S01]  /*3faa0*/  SHF.L.U32 R20, R7, R20, RZ ;  /* 0x0000001407147219 */ /* 0x000fe200000006ff */
[----:B------:R-:W4:Y:S01]  /*3fab0*/  LDC R19, c[0x0][0x638] ;  /* 0x00018e00ff137b82 */ /* 0x000f220000000800 */
[----:B------:R-:W-:-:S07]  /*3fac0*/  LOP3.LUT R41, RZ, R5, RZ, 0x33, !PT ;  /* 0x00000005ff297212 */ /* 0x000fce00078e33ff */
[----:B------:R-:W0:Y:S01]  /*3fad0*/  LDC R21, c[0x0][0x610] ;  /* 0x00018400ff157b82 */ /* 0x000e220000000800 */
[----:B--2---:R-:W-:Y:S05]  /*3fae0*/  @!P0 BRA `(.L_x_804) ;  /* 0x0000000000288947 */ /* 0x004fea0003800000 */
[----:B------:R-:W2:Y:S02]  /*3faf0*/  LDC R0, c[0x0][0x64c] ;  /* 0x00019300ff007b82 */ /* 0x000ea40000000800 */
[----:B--2---:R-:W-:-:S04]  /*3fb00*/  IADD3 R7, P0, R11, R0, RZ ;  /* 0x000000000b077210 */ /* 0x004fc80007f1e0ff */
[----:B------:R-:W-:-:S05]  /*3fb10*/  IADD3.X R9, RZ, R3, RZ, P0, !PT ;  /* 0x00000003ff097210 */ /* 0x000fca00007fe4ff */
[----:B------:R-:W-:-:S04]  /*3fb20*/  IMAD.WIDE.U32 R2, R9, R22, RZ ;  /* 0x0000001609027225 */ /* 0x000fc800078e00ff */
[----:B------:R-:W-:-:S04]  /*3fb30*/  IMAD.WIDE.U32 R4, P0, R7, R23, R2 ;  /* 0x0000001707047225 */ /* 0x000fc80007800002 */
[----:B------:R-:W-:-:S04]  /*3fb40*/  IMAD.WIDE.U32 R2, R7, R22, RZ ;  /* 0x0000001607027225 */ /* 0x000fc800078e00ff */
[----:B------:R-:W-:Y:S01]  /*3fb50*/  IMAD.X R7, RZ, RZ, RZ, P0 ;  /* 0x000000ffff077224 */ /* 0x000fe200000e06ff */
[----:B------:R-:W-:Y:S01]  /*3fb60*/  IADD3 RZ, P0, R3, R4, RZ ;  /* 0x0000000403ff7210 */ /* 0x000fe20007f1e0ff */
[----:B------:R-:W-:-:S04]  /*3fb70*/  IMAD.MOV.U32 R6, RZ, RZ, R5 ;  /* 0x000000ffff067224 */ /* 0x000fc800078e0005 */
[----:B------:R-:W-:-:S08]  /*3fb80*/  IMAD.WIDE.U32.X R2, R9, R23, R6, P0 ;  /* 0x0000001709027225 */ /* 0x000fd000000e0406 */
.L_x_804:
[----:B---3--:R-:W-:Y:S01]  /*3fb90*/  SHF.R.U64 R0, R2, R17, R3 ;  /* 0x0000001102007219 */ /* 0x008fe20000001203 */
[----:B0-----:R-:W-:Y:S01]  /*3fba0*/  VIADD R3, R16, 0xffffffff ;  /* 0xffffffff10037836 */ /* 0x001fe20000000000 */
[----:B------:R-:W-:Y:S02]  /*3fbb0*/  LOP3.LUT R41, R8, R41, RZ, 0xc0, !PT ;  /* 0x0000002908297212 */ /* 0x000fe400078ec0ff */
[----:B------:R-:W-:Y:S01]  /*3fbc0*/  IADD3 R13, -R13, RZ, RZ ;  /* 0x000000ff0d0d7210 */ /* 0x000fe20007ffe1ff */
[----:B------:R-:W-:Y:S01]  /*3fbd0*/  IMAD.MOV R2, RZ, RZ, -R0 ;  /* 0x000000ffff027224 */ /* 0x000fe200078e0a00 */
[----:B------:R-:W-:Y:S01]  /*3fbe0*/  LOP3.LUT R3, R10, R3, RZ, 0xc0, !PT ;  /* 0x000000030a037212 */ /* 0x000fe200078ec0ff */
[----:B------:R-:W-:Y:S01]  /*3fbf0*/  IMAD R41, R20, R0, R41 ;  /* 0x0000000014297224 */ /* 0x000fe200078e0229 */
[----:B------:R-:W-:Y:S01]  /*3fc00*/  MOV R4, 0x1 ;  /* 0x0000000100047802 */ /* 0x000fe20000000f00 */
[----:B------:R-:W-:Y:S02]  /*3fc10*/  @P4 IMAD R18, R15, R13, R12 ;  /* 0x0000000d0f124224 */ /* 0x000fe400078e020c */
[----:B----4-:R-:W-:-:S02]  /*3fc20*/  IMAD R0, R2, R19, R11 ;  /* 0x0000001302007224 */ /* 0x010fc400078e020b */
[----:B------:R-:W-:Y:S02]  /*3fc30*/  IMAD R41, R41, R21, R18 ;  /* 0x0000001529297224 */ /* 0x000fe400078e0212 */
[----:B------:R-:W-:Y:S01]  /*3fc40*/  IMAD R2, R0, R16, R3 ;  /* 0x0000001000027224 */ /* 0x000fe200078e0203 */
[----:B------:R-:W-:-:S04]  /*3fc50*/  PRMT R0, R4, 0x7610, R0 ;  /* 0x0000761004007816 */ /* 0x000fc80000000000 */
[----:B------:R-:W-:Y:S02]  /*3fc60*/  SEL R3, R2, R41, !P4 ;  /* 0x0000002902037207 */ /* 0x000fe40006000000 */
[----:B------:R-:W-:-:S03]  /*3fc70*/  SEL R41, R41, R2, !P4 ;  /* 0x0000000229297207 */ /* 0x000fc60006000000 */
[----:B------:R2:W-:Y:S04]  /*3fc80*/  STL [R1+0x858], R3 ;  /* 0x0008580301007387 */ /* 0x0005e80000100800 */
.L_x_802:
[----:B------:R-:W-:Y:S01]  /*3fc90*/  UIADD3 UR5, UR24, UR5, URZ ;  /* 0x0000000518057290 */ /* 0x000fe2000fffe03f */
[----:B------:R4:W-:Y:S01]  /*3fca0*/  STL [R1+0x85c], R41 ;  /* 0x00085c2901007387 */ /* 0x0009e20000100800 */
[----:B------:R-:W-:Y:S02]  /*3fcb0*/  LOP3.LUT P0, RZ, R0, 0xff, RZ, 0xc0, !PT ;  /* 0x000000ff00ff7812 */ /* 0x000fe4000780c0ff */
[----:B------:R-:W-:Y:S02]  /*3fcc0*/  USHF.R.U32.HI UR6, URZ, 0x1, UR5 ;  /* 0x000000013f067899 */ /* 0x000fe40008011605 */
[----:B------:R-:W-:Y:S02]  /*3fcd0*/  UISETP.GT.U32.AND UP0, UPT, UR5, 0x1, UPT ;  /* 0x000000010500788c */ /* 0x000fe4000bf04070 */
[----:B------:R-:W-:Y:S02]  /*3fce0*/  ULOP3.LUT UR6, UR6, 0x1, URZ, 0xc0, !UPT ;  /* 0x0000000106067892 */ /* 0x000fe4000f8ec03f */
[----:B------:R-:W-:-:S02]  /*3fcf0*/  UISETP.LT.U32.AND UP0, UPT, UR24, 0x2, UP0 ;  /* 0x000000021800788c */ /* 0x000fc40008701070 */
[----:B------:R-:W-:Y:S02]  /*3fd00*/  UISETP.NE.U32.AND UP1, UPT, UR6, 0x1, UPT ;  /* 0x000000010600788c */ /* 0x000fe4000bf25070 */
[----:B------:R-:W-:Y:S02]  /*3fd10*/  USEL UR9, URZ, 0x1, !UP0 ;  /* 0x000000013f097887 */ /* 0x000fe4000c000000 */
[----:B------:R-:W-:Y:S02]  /*3fd20*/  UISETP.GT.U32.AND UP1, UPT, UR24, 0x1, !UP1 ;  /* 0x000000011800788c */ /* 0x000fe4000cf24070 */
[----:B------:R-:W-:Y:S02]  /*3fd30*/  ULOP3.LUT UR5, UR5, 0x1, URZ, 0xc0, !UPT ;  /* 0x0000000105057892 */ /* 0x000fe4000f8ec03f */
[----:B------:R-:W-:-:S04]  /*3fd40*/  USEL UR6, URZ, 0x1, !UP1 ;  /* 0x000000013f067887 */ /* 0x000fc8000c800000 */
[----:B------:R-:W-:Y:S01]  /*3fd50*/  ULOP3.LUT UR4, UR6, UR4, UR9, 0x96, !UPT ;  /* 0x0000000406047292 */ /* 0x000fe2000f8e9609 */
[----:B----4-:R-:W-:Y:S11]  /*3fd60*/  @P0 BRA `(.L_x_805) ;  /* 0xfffffc1000a00947 */ /* 0x010ff6000383ffff */
[----:B------:R-:W-:Y:S05]  /*3fd70*/  EXIT ;  /* 0x000000000000794d */ /* 0x000fea0003800000 */
.L_x_3:
[----:B------:R-:W2:Y:S01]  /*3fd80*/  LDL R18, [R1+0x854] ;  /* 0x0008540001127983 */ /* 0x000ea20000100800 */
[----:B------:R-:W-:-:S03]  /*3fd90*/  ULDC.64 UR4, c[0x0][0x650] ;  /* 0x0001940000047ab9 */ /* 0x000fc60000000a00 */
[----:B------:R-:W3:Y:S01]  /*3fda0*/  LDL R19, [R1+0x850] ;  /* 0x0008500001137983 */ /* 0x000ee20000100800 */
[----:B------:R-:W-:Y:S01]  /*3fdb0*/  PRMT R0, RZ, 0x7610, R0 ;  /* 0x00007610ff007816 */ /* 0x000fe20000000000 */
[----:B------:R-:W-:Y:S01]  /*3fdc0*/  IMAD.MOV.U32 R5, RZ, RZ, -0x1 ;  /* 0xffffffffff057424 */ /* 0x000fe200078e00ff */
[----:B------:R-:W-:Y:S01]  /*3fdd0*/  MOV R10, 0xffffffff ;  /* 0xffffffff000a7802 */ /* 0x000fe20000000f00 */
[----:B------:R-:W-:Y:S01]  /*3fde0*/  IMAD.MOV.U32 R4, RZ, RZ, -0x1 ;  /* 0xffffffffff047424 */ /* 0x000fe200078e00ff */
[----:B--2---:R-:W-:-:S04]  /*3fdf0*/  ISETP.GE.U32.AND P0, PT, R18, UR4, PT ;  /* 0x0000000412007c0c */ /* 0x004fc8000bf06070 */
[----:B---3--:R-:W-:-:S13]  /*3fe00*/  ISETP.GE.U32.AND.EX P0, PT, R19, UR5, PT, P0 ;  /* 0x0000000513007c0c */ /* 0x008fda000bf06100 */
[----:B------:R-:W-:Y:S05]  /*3fe10*/  @P0 BRA `(.L_x_806) ;  /* 0x0000000400600947 */ /* 0x000fea0003800000 */
[----:B------:R-:W0:Y:S01]  /*3fe20*/  LDC.64 R12, c[0x0][0x628] ;  /* 0x00018a00ff0c7b82 */ /* 0x000e220000000a00 */
[----:B------:R-:W-:Y:S02]  /*3fe30*/  IMAD.MOV.U32 R8, RZ, RZ, R18 ;  /* 0x000000ffff087224 */ /* 0x000fe400078e0012 */
[----:B------:R-:W-:-:S05]  /*3fe40*/  IMAD.MOV.U32 R9, RZ, RZ, R19 ;  /* 0x000000ffff097224 */ /* 0x000fca00078e0013 */
[----:B------:R-:W1:Y:S08]  /*3fe50*/  LDC R14, c[0x0][0x630] ;  /* 0x00018c00ff0e7b82 */ /* 0x000e700000000800 */
[----:B------:R-:W2:Y:S01]  /*3fe60*/  LDC.64 R16, c[0x0][0x620] ;  /* 0x00018800ff107b82 */ /* 0x000ea20000000a00 */
[----:B0-----:R-:W-:-:S04]  /*3fe70*/  ISETP.NE.U32.AND P0, PT, R12, RZ, PT ;  /* 0x000000ff0c00720c */ /* 0x001fc80003f05070 */
[----:B------:R-:W-:-:S13]  /*3fe80*/  ISETP.NE.AND.EX P0, PT, R13, RZ, PT, P0 ;  /* 0x000000ff0d00720c */ /* 0x000fda0003f05300 */
[----:B-12---:R-:W-:Y:S05]  /*3fe90*/  @!P0 BRA `(.L_x_807) ;  /* 0x0000000000288947 */ /* 0x006fea0003800000 */
[----:B------:R-:W0:Y:S02]  /*3fea0*/  LDC R0, c[0x0][0x634] ;  /* 0x00018d00ff007b82 */ /* 0x000e240000000800 */
[----:B0-----:R-:W-:-:S04]  /*3feb0*/  IADD3 R9, P0, R18, R0, RZ ;  /* 0x0000000012097210 */ /* 0x001fc80007f1e0ff */
        /* <DEDUP_REMOVED lines=8> */
.L_x_807:
[-CC-:B------:R-:W-:Y:S01]  /*3ff40*/  SHF.R.U64 R10, R8, R14.reuse, R9.reuse ;  /* 0x0000000e080a7219 */ /* 0x180fe20000001209 */
[----:B------:R-:W0:Y:S01]  /*3ff50*/  LDC R6, c[0x0][0x618] ;  /* 0x00018600ff067b82 */ /* 0x000e220000000800 */
[----:B------:R-:W-:Y:S01]  /*3ff60*/  SHF.R.U32.HI R0, RZ, R14, R9 ;  /* 0x0000000eff007219 */ /* 0x000fe20000011609 */
[----:B------:R-:W-:Y:S01]  /*3ff70*/  ULDC UR4, c[0x0][0x150] ;  /* 0x0000540000047ab9 */ /* 0x000fe20000000800 */
[----:B------:R-:W-:Y:S01]  /*3ff80*/  IADD3 R3, P0, RZ, -R10, RZ ;  /* 0x8000000aff037210 */ /* 0x000fe20007f1e0ff */
[----:B------:R-:W-:Y:S01]  /*3ff90*/  IMAD.MOV.U32 R4, RZ, RZ, R18 ;  /* 0x000000ffff047224 */ /* 0x000fe200078e0012 */
[----:B------:R-:W-:Y:S01]  /*3ffa0*/  I2FP.F32.U32 R8, R2 ;  /* 0x0000000200087245 */ /* 0x000fe20000201000 */
[----:B------:R-:W-:Y:S01]  /*3ffb0*/  IMAD.MOV.U32 R5, RZ, RZ, R19 ;  /* 0x000000ffff057224 */ /* 0x000fe200078e0013 */
[----:B------:R-:W-:Y:S01]  /*3ffc0*/  IADD3.X R7, RZ, ~R0, RZ, P0, !PT ;  /* 0x80000000ff077210 */ /* 0x000fe200007fe4ff */
[----:B------:R-:W1:Y:S02]  /*3ffd0*/  LDC.64 R20, c[0x0][0x640] ;  /* 0x00019000ff147b82 */ /* 0x000e640000000a00 */
[----:B------:R-:W-:Y:S01]  /*3ffe0*/  FMUL R9, R8, UR4 ;  /* 0x0000000408097c20 */ /* 0x000fe20008400000 */
[----:B------:R-:W-:Y:S01]  /*3fff0*/  IMAD.WIDE.U32 R4, R3, R16, R4 ;  /* 0x0000001003047225 */ /* 0x000fe200078e0004 */
[----:B------:R-:W-:-:S03]  /*40000*/  ULDC UR4, c[0x0][0x154] ;  /* 0x0000550000047ab9 */ /* 0x000fc60000000800 */
[----:B------:R-:W-:Y:S01]  /*40010*/  IMAD R0, R7, R16, RZ ;  /* 0x0000001007007224 */ /* 0x000fe200078e02ff */
[----:B------:R-:W2:Y:S01]  /*40020*/  LDC R13, c[0x0][0x144] ;  /* 0x00005100ff0d7b82 */ /* 0x000ea20000000800 */
[----:B------:R-:W3:Y:S02]  /*40030*/  F2I.U32.TRUNC.NTZ R9, R9 ;  /* 0x0000000900097305 */ /* 0x000ee4000020f000 */
[----:B------:R-:W-:-:S05]  /*40040*/  IMAD R3, R3, R17, R0 ;  /* 0x0000001103037224 */ /* 0x000fca00078e0200 */
[----:B------:R-:W4:Y:S01]  /*40050*/  LDC R12, c[0x0][0x608] ;  /* 0x00018200ff0c7b82 */ /* 0x000f220000000800 */
[----:B------:R-:W-:-:S04]  /*40060*/  IADD3 R3, R5, R3, RZ ;  /* 0x0000000305037210 */ /* 0x000fc80007ffe0ff */
[-C--:B0-----:R-:W-:Y:S02]  /*40070*/  SHF.R.U64 R8, R4, R6.reuse, R3 ;  /* 0x0000000604087219 */ /* 0x081fe40000001203 */
[----:B------:R-:W-:Y:S01]  /*40080*/  I2FP.F32.U32 R4, R11 ;  /* 0x0000000b00047245 */ /* 0x000fe20000201000 */
[----:B------:R-:W0:Y:S01]  /*40090*/  LDC R7, c[0x0][0x658] ;  /* 0x00019600ff077b82 */ /* 0x000e220000000800 */
[----:B-1----:R-:W-:Y:S01]  /*400a0*/  ISETP.NE.U32.AND P0, PT, R20, RZ, PT ;  /* 0x000000ff1400720c */ /* 0x002fe20003f05070 */
[----:B---3--:R-:W-:Y:S01]  /*400b0*/  IMAD.MOV R0, RZ, RZ, -R9 ;  /* 0x000000ffff007224 */ /* 0x008fe200078e0a09 */
[----:B------:R-:W-:Y:S01]  /*400c0*/  SHF.R.U32.HI R3, RZ, R6, R3 ;  /* 0x00000006ff037219 */ /* 0x000fe20000011603 */
[----:B------:R-:W-:Y:S01]  /*400d0*/  FMUL R4, R4, UR4 ;  /* 0x0000000404047c20 */ /* 0x000fe20008400000 */
[----:B------:R-:W-:Y:S01]  /*400e0*/  ISETP.NE.AND.EX P0, PT, R21, RZ, PT, P0 ;  /* 0x000000ff1500720c */ /* 0x000fe20003f05300 */
[----:B------:R-:W-:Y:S02]  /*400f0*/  IMAD.MOV.U32 R6, RZ, RZ, -0x1 ;  /* 0xffffffffff067424 */ /* 0x000fe400078e00ff */
[----:B------:R-:W1:Y:S01]  /*40100*/  LDC R14, c[0x0][0x148] ;  /* 0x00005200ff0e7b82 */ /* 0x000e620000000800 */
[----:B--2---:R-:W-:Y:S01]  /*40110*/  IMAD R18, R13, R0, R2 ;  /* 0x000000000d127224 */ /* 0x004fe200078e0202 */
[----:B------:R-:W-:-:S06]  /*40120*/  MOV R2, 0x1 ;  /* 0x0000000100027802 */ /* 0x000fcc0000000f00 */
[----:B------:R-:W2:Y:S01]  /*40130*/  LDC R16, c[0x0][0x600] ;  /* 0x00018000ff107b82 */ /* 0x000ea20000000800 */
[-CC-:B----4-:R-:W-:Y:S02]  /*40140*/  SHF.R.U64 R13, R8, R12.reuse, R3.reuse ;  /* 0x0000000c080d7219 */ /* 0x190fe40000001203 */
[----:B------:R-:W-:Y:S02]  /*40150*/  SHF.R.U32.HI R0, RZ, R12, R3 ;  /* 0x0000000cff007219 */ /* 0x000fe40000011603 */
[----:B------:R3:W4:Y:S03]  /*40160*/  F2I.U32.TRUNC.NTZ R12, R4 ;  /* 0x00000004000c7305 */ /* 0x000726000020f000 */
[----:B------:R-:W1:Y:S01]  /*40170*/  LDC R17, c[0x0][0x648] ;  /* 0x00019200ff117b82 */ /* 0x000e620000000800 */
[-C--:B0-----:R-:W-:Y:S02]  /*40180*/  SHF.R.U64 R15, R13, R7.reuse, R0 ;  /* 0x000000070d0f7219 */ /* 0x081fe40000001200 */
[----:B------:R-:W-:-:S02]  /*40190*/  SHF.L.U32 R6, R6, R7, RZ ;  /* 0x0000000706067219 */ /* 0x000fc400000006ff */
[-C--:B------:R-:W-:Y:S01]  /*401a0*/  SHF.L.U32 R22, R2, R7.reuse, RZ ;  /* 0x0000000702167219 */ /* 0x080fe200000006ff */
[----:B------:R-:W-:Y:S01]  /*401b0*/  IMAD.MOV.U32 R2, RZ, RZ, R15 ;  /* 0x000000ffff027224 */ /* 0x000fe200078e000f */
[----:B------:R-:W-:Y:S01]  /*401c0*/  SHF.R.U32.HI R3, RZ, R7, R0 ;  /* 0x00000007ff037219 */ /* 0x000fe20000011600 */
[----:B------:R-:W0:Y:S01]  /*401d0*/  LDC R19, c[0x0][0x638] ;  /* 0x00018e00ff137b82 */ /* 0x000e220000000800 */
[----:B------:R-:W-:-:S07]  /*401e0*/  LOP3.LUT R24, RZ, R6, RZ, 0x33, !PT ;  /* 0x00000006ff187212 */ /* 0x000fce00078e33ff */
[----:B------:R-:W0:Y:S01]  /*401f0*/  LDC R23, c[0x0][0x610] ;  /* 0x00018400ff177b82 */ /* 0x000e220000000800 */
[----:B---34-:R-:W-:Y:S05]  /*40200*/  @!P0 BRA `(.L_x_808) ;  /* 0x0000000000288947 */ /* 0x018fea0003800000 */
[----:B------:R-:W3:Y:S02]  /*40210*/  LDC R0, c[0x0][0x64c] ;  /* 0x00019300ff007b82 */ /* 0x000ee40000000800 */
[----:B---3--:R-:W-:-:S05]  /*40220*/  IADD3 R7, P0, R15, R0, RZ ;  /* 0x000000000f077210 */ /* 0x008fca0007f1e0ff */
[----:B------:R-:W-:-:S04]  /*40230*/  IMAD.X R9, RZ, RZ, R3, P0 ;  /* 0x000000ffff097224 */ /* 0x000fc800000e0603 */
[----:B------:R-:W-:-:S04]  /*40240*/  IMAD.WIDE.U32 R2, R9, R20, RZ ;  /* 0x0000001409027225 */ /* 0x000fc800078e00ff */
[----:B------:R-:W-:-:S04]  /*40250*/  IMAD.WIDE.U32 R4, P0, R7, R21, R2 ;  /* 0x0000001507047225 */ /* 0x000fc80007800002 */
[----:B------:R-:W-:Y:S01]  /*40260*/  IMAD.WIDE.U32 R2, R7, R20, RZ ;  /* 0x0000001407027225 */ /* 0x000fe200078e00ff */
[----:B------:R-:W-:-:S03]  /*40270*/  IADD3.X R7, RZ, RZ, RZ, P0, !PT ;  /* 0x000000ffff077210 */ /* 0x000fc600007fe4ff */
[----:B------:R-:W-:Y:S01]  /*40280*/  IMAD.MOV.U32 R6, RZ, RZ, R5 ;  /* 0x000000ffff067224 */ /* 0x000fe200078e0005 */
[----:B------:R-:W-:-:S05]  /*40290*/  IADD3 RZ, P0, R3, R4, RZ ;  /* 0x0000000403ff7210 */ /* 0x000fca0007f1e0ff */
[----:B------:R-:W-:-:S08]  /*402a0*/  IMAD.WIDE.U32.X R2, R9, R21, R6, P0 ;  /* 0x0000001509027225 */ /* 0x000fd000000e0406 */
.L_x_808:
[----:B-1----:R-:W-:Y:S01]  /*402b0*/  SHF.R.U64 R3, R2, R17, R3 ;  /* 0x0000001102037219 */ /* 0x002fe20000001203 */
[----:B------:R-:W-:Y:S01]  /*402c0*/  IMAD.MOV R12, RZ, RZ, -R12 ;  /* 0x000000ffff0c7224 */ /* 0x000fe200078e0a0c */
[----:B------:R-:W-:Y:S01]  /*402d0*/  LOP3.LUT R0, R13, R24, RZ, 0xc0, !PT ;  /* 0x000000180d007212 */ /* 0x000fe200078ec0ff */
[----:B------:R-:W-:Y:S01]  /*402e0*/  IMAD.MOV.U32 R4, RZ, RZ, 0x1 ;  /* 0x00000001ff047424 */ /* 0x000fe200078e00ff */
[----:B--2---:R-:W-:Y:S01]  /*402f0*/  IADD3 R7, R16, -0x1, RZ ;  /* 0xffffffff10077810 */ /* 0x004fe20007ffe0ff */
[----:B------:R-:W-:Y:S02]  /*40300*/  IMAD.MOV R2, RZ, RZ, -R3 ;  /* 0x000000ffff027224 */ /* 0x000fe400078e0a03 */
[----:B------:R-:W-:Y:S01]  /*40310*/  IMAD R5, R22, R3, R0 ;  /* 0x0000000316057224 */ /* 0x000fe200078e0200 */
[----:B------:R-:W-:Y:S01]  /*40320*/  LOP3.LUT R3, R8, R7, RZ, 0xc0, !PT ;  /* 0x0000000708037212 */ /* 0x000fe200078ec0ff */
[----:B------:R-:W-:Y:S02]  /*40330*/  @P4 IMAD R18, R14, R12, R11 ;  /* 0x0000000c0e124224 */ /* 0x000fe400078e020b */
[----:B0-----:R-:W-:-:S02]  /*40340*/  IMAD R0, R2, R19, R15 ;  /* 0x0000001302007224 */ /* 0x001fc400078e020f */
[----:B------:R-:W-:Y:S02]  /*40350*/  IMAD R5, R5, R23, R18 ;  /* 0x0000001705057224 */ /* 0x000fe400078e0212 */
[----:B------:R-:W-:Y:S01]  /*40360*/  IMAD R2, R0, R16, R3 ;  /* 0x0000001000027224 */ /* 0x000fe200078e0203 */
[----:B------:R-:W-:-:S04]  /*40370*/  PRMT R0, R4, 0x7610, R0 ;  /* 0x0000761004007816 */ /* 0x000fc80000000000 */
[----:B------:R-:W-:Y:S02]  /*40380*/  SEL R4, R2, R5, !P4 ;  /* 0x0000000502047207 */ /* 0x000fe40006000000 */
[----:B------:R-:W-:-:S07]  /*40390*/  SEL R5, R5, R2, !P4 ;  /* 0x0000000205057207 */ /* 0x000fce0006000000 */
.L_x_806:
[----:B------:R-:W-:-:S08]  /*403a0*/  NOP ;  /* 0x0000000000007918 */ /* 0x000fd00000000000 */
[----:B------:R-:W0:-:S00]  /*403b0*/  USETMAXREG.DEALLOC.CTAPOOL 0x18 ;  /* 0x00000018000079c8 */ /* 0x000e0000080e0500 */
[----:B------:R-:W-:-:S13]  /*403c0*/  ISETP.NE.AND P0, PT, RZ, UR6, PT ;  /* 0x00000006ff007c0c */ /* 0x000fda000bf05270 */
[----:B------:R-:W-:Y:S05]  /*403d0*/  @P0 EXIT ;  /* 0x000000000000094d */ /* 0x000fea0003800000 */
[----:B0-----:R-:W-:Y:S01]  /*403e0*/  LOP3.LUT P0, RZ, R0, 0xff, RZ, 0xc0, !PT ;  /* 0x000000ff00ff7812 */ /* 0x001fe2000780c0ff */
[----:B------:R-:W-:Y:S01]  /*403f0*/  IMAD.MOV.U32 R6, RZ, RZ, RZ ;  /* 0x000000ffff067224 */ /* 0x000fe200078e00ff */
[----:B------:R-:W-:-:S11]  /*40400*/  MOV R0, 0x1 ;  /* 0x0000000100007802 */ /* 0x000fd60000000f00 */
[----:B------:R-:W-:Y:S05]  /*40410*/  @!P0 BRA `(.L_x_809) ;  /* 0x0000000c004c8947 */ /* 0x000fea0003800000 */
[----:B------:R-:W0:Y:S01]  /*40420*/  LDC R0, c[0x0][0x28c] ;  /* 0x0000a300ff007b82 */ /* 0x000e220000000800 */
[----:B------:R-:W1:Y:S01]  /*40430*/  S2R R2, SR_TID.X ;  /* 0x0000000000027919 */ /* 0x000e620000002100 */
[----:B------:R-:W-:Y:S01]  /*40440*/  ULDC UR8, c[0x0][0xc] ;  /* 0x0000030000087ab9 */ /* 0x000fe20000000800 */
[----:B------:R-:W-:Y:S01]  /*40450*/  ULDC UR9, c[0x0][0x10] ;  /* 0x0000040000097ab9 */ /* 0x000fe20000000800 */
[----:B------:R-:W-:Y:S01]  /*40460*/  ULDC UR5, c[0x0][0x658] ;  /* 0x0001960000057ab9 */ /* 0x000fe20000000800 */
[----:B------:R-:W-:Y:S01]  /*40470*/  UMOV UR6, 0xffffffff ;  /* 0xffffffff00067882 */ /* 0x000fe20000000000 */
[----:B------:R-:W-:Y:S01]  /*40480*/  UMOV UR10, 0x1 ;  /* 0x00000001000a7882 */ /* 0x000fe20000000000 */
[----:B------:R-:W-:Y:S01]  /*40490*/  UIMAD.WIDE.U32 UR8, UR8, UR9, URZ ;  /* 0x00000009080872a5 */ /* 0x000fe2000f8e003f */
[----:B------:R-:W-:Y:S01]  /*404a0*/  BSSY B0, `(.L_x_809) ;  /* 0x00000ca000007945 */ /* 0x000fe20003800000 */
[----:B------:R-:W-:Y:S01]  /*404b0*/  USHF.L.U32 UR6, UR6, UR5, URZ ;  /* 0x0000000506067299 */ /* 0x000fe2000800063f */
[----:B------:R-:W-:Y:S01]  /*404c0*/  MOV R9, 0x1 ;  /* 0x0000000100097802 */ /* 0x000fe20000000f00 */
[----:B------:R-:W-:Y:S01]  /*404d0*/  USHF.L.U32 UR19, UR10, UR5, URZ ;  /* 0x000000050a137299 */ /* 0x000fe2000800063f */
[----:B------:R-:W-:Y:S01]  /*404e0*/  IMAD.MOV.U32 R6, RZ, RZ, RZ ;  /* 0x000000ffff067224 */ /* 0x000fe200078e00ff */
[----:B------:R-:W-:Y:S01]  /*404f0*/  ULDC UR4, c[0x0][0x600] ;  /* 0x0001800000047ab9 */ /* 0x000fe20000000800 */
[----:B------:R-:W-:Y:S01]  /*40500*/  ULDC UR5, c[0x0][0x14] ;  /* 0x0000050000057ab9 */ /* 0x000fe20000000800 */
[----:B------:R-:W-:-:S02]  /*40510*/  ULOP3.LUT UR21, UR7, 0x2, URZ, 0xfc, !UPT ;  /* 0x0000000207157892 */ /* 0x000fc4000f8efc3f */
[----:B------:R-:W-:Y:S02]  /*40520*/  UIMAD.WIDE.U32 UR22, UR8, UR5, URZ ;  /* 0x00000005081672a5 */ /* 0x000fe4000f8e003f */
[----:B------:R-:W-:Y:S02]  /*40530*/  UIMAD UR13, UR9, UR5, URZ ;  /* 0x00000005090d72a4 */ /* 0x000fe4000f8e023f */
[----:B------:R-:W-:Y:S02]  /*40540*/  UIADD3 UR4, UR4, -0x1, URZ ;  /* 0xffffffff04047890 */ /* 0x000fe4000fffe03f */
[----:B------:R-:W-:Y:S01]  /*40550*/  ULOP3.LUT UR18, URZ, UR6, URZ, 0x33, !UPT ;  /* 0x000000063f127292 */ /* 0x000fe2000f8e333f */
[----:B0-----:R-:W-:Y:S01]  /*40560*/  VIADD R0, R0, 0x7f ;  /* 0x0000007f00007836 */ /* 0x001fe20000000000 */
[----:B------:R-:W-:Y:S01]  /*40570*/  UIADD3 UR13, UR23, UR13, URZ ;  /* 0x0000000d170d7290 */ /* 0x000fe2000fffe03f */
[----:B------:R-:W-:-:S03]  /*40580*/  ULDC.64 UR24, c[0x0][0x198] ;  /* 0x0000660000187ab9 */ /* 0x000fc60000000a00 */
[----:B------:R-:W-:-:S04]  /*40590*/  SHF.R.S32.HI R3, RZ, 0x1f, R0 ;  /* 0x0000001fff037819 */ /* 0x000fc80000011400 */
[----:B------:R-:W-:Y:S01]  /*405a0*/  LEA.HI R3, R3, R0, RZ, 0x7 ;  /* 0x0000000003037211 */ /* 0x000fe200078f38ff */
[----:B------:R-:W-:Y:S01]  /*405b0*/  IMAD.MOV.U32 R0, RZ, RZ, 0x1 ;  /* 0x00000001ff007424 */ /* 0x000fe200078e00ff */
[C---:B-1----:R-:W-:Y:S02]  /*405c0*/  LOP3.LUT P3, RZ, R2.reuse, 0x7f, RZ, 0xc0, !PT ;  /* 0x0000007f02ff7812 */ /* 0x042fe4000786c0ff */
[----:B------:R-:W-:Y:S02]  /*405d0*/  LOP3.LUT P0, RZ, R2, 0x1f, RZ, 0xc0, !PT ;  /* 0x0000001f02ff7812 */ /* 0x000fe4000780c0ff */
[----:B------:R-:W-:Y:S02]  /*405e0*/  SHF.R.S32.HI R7, RZ, 0x7, R3 ;  /* 0x00000007ff077819 */ /* 0x000fe40000011403 */
[----:B------:R-:W-:Y:S02]  /*405f0*/  PLOP3.LUT P0, PT, P0, P3, PT, 0x8a, 0x0 ;  /* 0x000000000000781c */ /* 0x000fe40000707172 */
[----:B------:R-:W-:-:S11]  /*40600*/  IADD3 R14, R7, 0x1, RZ ;  /* 0x00000001070e7810 */ /* 0x000fd60007ffe0ff */
.L_x_821:
[----:B------:R-:W-:-:S03]  /*40610*/  UMOV UR5, 0xffffffff ;  /* 0xffffffff00057882 */ /* 0x000fc60000000000 */
[----:B------:R-:W-:Y:S05]  /*40620*/  BRA.DIV UR5, `(.L_x_810) ;  /* 0x0000000e057c7947 */ /* 0x000fea000b800000 */
[----:B------:R-:W-:-:S13]  /*40630*/  ELECT P1, URZ, PT ;  /* 0x00000000003f782f */ /* 0x000fda0003820000 */
.L_x_830:
[----:B------:R-:W0:Y:S01]  /*40640*/  LDC R2, c[0x0][0x28c] ;  /* 0x0000a300ff027b82 */ /* 0x000e220000000800 */
[----:B------:R-:W-:Y:S01]  /*40650*/  BSSY B1, `(.L_x_811) ;  /* 0x0000037000017945 */ /* 0x000fe20003800000 */
[----:B0-----:R-:W-:-:S13]  /*40660*/  ISETP.LT.OR P1, PT, R2, 0x1, !P1 ;  /* 0x000000010200780c */ /* 0x001fda0004f21670 */
[----:B------:R-:W-:Y:S05]  /*40670*/  @P1 BRA `(.L_x_812) ;  /* 0x0000000000d01947 */ /* 0x000fea0003800000 */
[----:B------:R-:W-:Y:S01]  /*40680*/  IMAD R4, R4, 0x180, RZ ;  /* 0x0000018004047824 */ /* 0x000fe200078e02ff */
[----:B------:R-:W-:Y:S01]  /*40690*/  MOV R3, R14 ;  /* 0x0000000e00037202 */ /* 0x000fe20000000f00 */
[----:B------:R-:W-:Y:S02]  /*406a0*/  IMAD.SHL.U32 R5, R5, 0x100, RZ ;  /* 0x0000010005057824 */ /* 0x000fe400078e00ff */
[----:B------:R-:W-:Y:S02]  /*406b0*/  IMAD.MOV.U32 R13, RZ, RZ, RZ ;  /* 0x000000ffff0d7224 */ /* 0x000fe400078e00ff */
[----:B------:R-:W-:Y:S02]  /*406c0*/  IMAD.MOV.U32 R2, RZ, RZ, R0 ;  /* 0x000000ffff027224 */ /* 0x000fe400078e0000 */
[----:B------:R-:W-:-:S07]  /*406d0*/  IMAD.MOV.U32 R8, RZ, RZ, R6 ;  /* 0x000000ffff087224 */ /* 0x000fce00078e0006 */
.L_x_816:
[----:B------:R-:W0:Y:S01]  /*406e0*/  S2R R12, SR_CgaCtaId ;  /* 0x00000000000c7919 */ /* 0x000e220000008800 */
[----:B------:R-:W-:-:S04]  /*406f0*/  MOV R11, 0x400 ;  /* 0x00000400000b7802 */ /* 0x000fc80000000f00 */
[----:B0-----:R-:W-:Y:S02]  /*40700*/  LEA R15, R12, R11, 0x18 ;  /* 0x0000000b0c0f7211 */ /* 0x001fe400078ec0ff */
[----:B------:R-:W-:Y:S01]  /*40710*/  SHF.L.U32 R11, R2, 0x1f, RZ ;  /* 0x0000001f020b7819 */ /* 0x000fe200000006ff */
[----:B------:R-:W0:Y:S01]  /*40720*/  @!P3 LDC R12, c[0x0][0x500] ;  /* 0x00014000ff0cbb82 */ /* 0x000e220000000800 */
[----:B------:R-:W-:-:S04]  /*40730*/  LEA R16, R8, R15, 0x3 ;  /* 0x0000000f08107211 */ /* 0x000fc800078e18ff */
[----:B------:R-:W1:Y:S02]  /*40740*/  SYNCS.PHASECHK.TRANS64.TRYWAIT P1, [R16+URZ+0x10], R11 ;  /* 0x0000100b100075a7 */ /* 0x000e64000802017f */
[----:B-1----:R-:W-:Y:S05]  /*40750*/  @!P1 BRA `(.L_x_813) ;  /* 0x0000000c00509947 */ /* 0x002fea0003800000 */
.L_x_831:
[----:B------:R-:W-:Y:S01]  /*40760*/  UPRMT UR5, UR21, 0x9910, URZ ;  /* 0x0000991015057896 */ /* 0x000fe2000800003f */
[----:B0-----:R0:W-:Y:S03]  /*40770*/  @!P3 SYNCS.ARRIVE.TRANS64 RZ, [R16+URZ], R12 ;  /* 0x0000000c10ffb9a7 */ /* 0x0011e6000800003f */
[----:B------:R-:W-:-:S06]  /*40780*/  UISETP.NE.AND UP0, UPT, UR5, 0x2, UPT ;  /* 0x000000020500788c */ /* 0x000fcc000bf05270 */
[----:B------:R-:W-:-:S13]  /*40790*/  PLOP3.LUT P1, PT, PT, PT, UP0, 0x80, 0x0 ;  /* 0x000000000000781c */ /* 0x000fda0003f2f008 */
[----:B0-----:R-:W-:Y:S05]  /*407a0*/  @P1 BRA `(.L_x_814) ;  /* 0x0000000000041947 */ /* 0x001fea0003800000 */
[----:B------:R-:W-:Y:S01]  /*407b0*/  BPT.TRAP 0x1 ;  /* 0x000000040000795c */ /* 0x000fe20000300000 */
.L_x_814:
[----:B------:R-:W-:Y:S05]  /*407c0*/  @P0 BRA `(.L_x_815) ;  /* 0x0000000000040947 */ /* 0x000fea0003800000 */
[----:B------:R-:W-:Y:S01]  /*407d0*/  BPT.TRAP 0x1 ;  /* 0x000000040000795c */ /* 0x000fe20000300000 */
.L_x_815:
[--C-:B-1----:R-:W-:Y:S01]  /*407e0*/  IMAD R11, R8, 0x8000, R15.reuse ;  /* 0x00008000080b7824 */ /* 0x102fe200078e020f */
[----:B------:R-:W-:Y:S01]  /*407f0*/  R2UR UR9, R16 ;  /* 0x00000000100972ca */ /* 0x000fe200000e0000 */
[C---:B------:R-:W-:Y:S01]  /*40800*/  IMAD R15, R8.reuse, 0xc000, R15 ;  /* 0x0000c000080f7824 */ /* 0x040fe200078e020f */
[----:B------:R-:W-:Y:S01]  /*40810*/  UIADD3 UR14, UP0, UR24, 0xf0, URZ ;  /* 0x000000f0180e7890 */ /* 0x000fe2000ff1e03f */
[----:B------:R-:W-:Y:S01]  /*40820*/  R2UR UR11, R5 ;  /* 0x00000000050b72ca */ /* 0x000fe200000e0000 */
[----:B------:R-:W-:Y:S01]  /*40830*/  UIADD3 UR26, UP1, UR24, 0x1f0, URZ ;  /* 0x000001f0181a7890 */ /* 0x000fe2000ff3e03f */
[----:B------:R-:W-:Y:S01]  /*40840*/  R2UR UR5, R11 ;  /* 0x000000000b0572ca */ /* 0x000fe200000e0000 */
[----:B------:R-:W-:Y:S01]  /*40850*/  UIADD3.X UR15, URZ, UR25, URZ, UP0, !UPT ;  /* 0x000000193f0f7290 */ /* 0x000fe200087fe43f */
[----:B------:R-:W-:Y:S01]  /*40860*/  R2UR UR6, R15 ;  /* 0x000000000f0672ca */ /* 0x000fe200000e0000 */
[----:B------:R-:W-:Y:S01]  /*40870*/  VIADD R8, R8, 0x1 ;  /* 0x0000000108087836 */ /* 0x000fe20000000000 */
[----:B------:R-:W-:Y:S01]  /*40880*/  R2UR UR10, R13 ;  /* 0x000000000d0a72ca */ /* 0x000fe200000e0000 */
[----:B------:R-:W-:Y:S01]  /*40890*/  UIADD3.X UR27, URZ, UR25, URZ, UP1, !UPT ;  /* 0x000000193f1b7290 */ /* 0x000fe20008ffe43f */
[----:B------:R-:W-:Y:S01]  /*408a0*/  R2UR UR12, R10 ;  /* 0x000000000a0c72ca */ /* 0x000fe200000e0000 */
[----:B------:R-:W-:Y:S01]  /*408b0*/  UMOV UR16, 0x0 ;  /* 0x0000000000107882 */ /* 0x000fe20000000000 */
[----:B------:R-:W-:Y:S01]  /*408c0*/  IADD3 R3, R3, -0x1, RZ ;  /* 0xffffffff03037810 */ /* 0x000fe20007ffe0ff */
[----:B------:R-:W-:Y:S01]  /*408d0*/  UMOV UR17, 0x10000000 ;  /* 0x1000000000117882 */ /* 0x000fe20000000000 */
[----:B------:R-:W-:Y:S01]  /*408e0*/  R2UR UR20, R4 ;  /* 0x00000000041472ca */ /* 0x000fe200000e0000 */
[----:B------:R-:W-:Y:S01]  /*408f0*/  VIADD R13, R13, 0x80 ;  /* 0x000000800d0d7836 */ /* 0x000fe20000000000 */
[----:B------:R-:W-:Y:S01]  /*40900*/  ISETP.GT.AND P2, PT, R3, 0x1, PT ;  /* 0x000000010300780c */ /* 0x000fe20003f44270 */
[----:B------:R-:W-:Y:S01]  /*40910*/  UIADD3 UR8, UR5, 0x100, URZ ;  /* 0x0000010005087890 */ /* 0x000fe2000fffe03f */
[----:B------:R-:W-:Y:S01]  /*40920*/  ISETP.NE.AND P1, PT, R8, 0x2, PT ;  /* 0x000000020800780c */ /* 0x000fe20003f25270 */
[----:B------:R-:W-:-:S03]  /*40930*/  UIADD3 UR6, UR6, 0x10100, URZ ;  /* 0x0001010006067890 */ /* 0x000fc6000fffe03f */
[----:B------:R-:W-:Y:S02]  /*40940*/  SEL R11, RZ, 0x1, P1 ;  /* 0x00000001ff0b7807 */ /* 0x000fe40000800000 */
[----:B------:R-:W-:Y:S02]  /*40950*/  SEL R8, R8, RZ, P1 ;  /* 0x000000ff08087207 */ /* 0x000fe40000800000 */
[----:B------:R0:W-:Y:S01]  /*40960*/  UTMALDG.3D [UR8], [UR14], desc[UR16] ;  /* 0x000010080e0075b4 */ /* 0x0001e20008011000 */
[----:B------:R-:W-:Y:S01]  /*40970*/  LOP3.LUT R2, R2, R11, RZ, 0x3c, !PT ;  /* 0x0000000b02027212 */ /* 0x000fe200078e3cff */
[----:B0-----:R-:W-:Y:S01]  /*40980*/  UMOV UR8, UR6 ;  /* 0x0000000600087c82 */ /* 0x001fe20008000000 */
[----:B------:R-:W-:Y:S02]  /*40990*/  UMOV UR11, UR20 ;  /* 0x00000014000b7c82 */ /* 0x000fe40008000000 */
[----:B------:R0:W-:Y:S02]  /*409a0*/  UTMALDG.3D [UR8], [UR26], desc[UR16] ;  /* 0x000010081a0075b4 */ /* 0x0001e40008011000 */
[----:B0-----:R-:W-:Y:S05]  /*409b0*/  @P2 BRA `(.L_x_816) ;  /* 0xfffffffc00482947 */ /* 0x001fea000383ffff */
.L_x_812:
[----:B------:R-:W-:Y:S05]  /*409c0*/  BSYNC B1 ;  /* 0x0000000000017941 */ /* 0x000fea0003800000 */
.L_x_811:
[----:B------:R-:W2:Y:S01]  /*409d0*/  LDL.LU R16, [R1+0x850] ;  /* 0x0008500001107983 */ /* 0x000ea20000300800 */
[----:B------:R-:W-:Y:S01]  /*409e0*/  LOP3.LUT P5, RZ, R9, 0xff, RZ, 0xc0, !PT ;  /* 0x000000ff09ff7812 */ /* 0x000fe200078ac0ff */
[----:B------:R-:W-:Y:S01]  /*409f0*/  IMAD.IADD R6, R7, 0x1, R6 ;  /* 0x0000000107067824 */ /* 0x000fe200078e0206 */
[----:B------:R-:W-:Y:S01]  /*40a00*/  ULDC.64 UR8, c[0x0][0x650] ;  /* 0x0001940000087ab9 */ /* 0x000fe20000000a00 */
[----:B------:R-:W3:Y:S01]  /*40a10*/  LDL.LU R15, [R1+0x854] ;  /* 0x00085400010f7983 */ /* 0x000ee20000300800 */
[----:B------:R-:W-:Y:S01]  /*40a20*/  BSSY B1, `(.L_x_817) ;  /* 0x000006f000017945 */ /* 0x000fe20003800000 */
[----:B------:R-:W-:Y:S01]  /*40a30*/  MOV R5, 0xffffffff ;  /* 0xffffffff00057802 */ /* 0x000fe20000000f00 */
[----:B------:R-:W-:Y:S01]  /*40a40*/  IMAD.MOV.U32 R4, RZ, RZ, -0x1 ;  /* 0xffffffffff047424 */ /* 0x000fe200078e00ff */
[----:B------:R-:W-:Y:S01]  /*40a50*/  SHF.R.U32.HI R2, RZ, 0x1, R6 ;  /* 0x00000001ff027819 */ /* 0x000fe20000011606 */
[----:B------:R-:W-:Y:S01]  /*40a60*/  IMAD.MOV.U32 R10, RZ, RZ, -0x1 ;  /* 0xffffffffff0a7424 */ /* 0x000fe200078e00ff */
[----:B------:R-:W-:-:S02]  /*40a70*/  ISETP.GT.U32.AND P1, PT, R6, 0x1, PT ;  /* 0x000000010600780c */ /* 0x000fc40003f24070 */
[----:B------:R-:W-:Y:S02]  /*40a80*/  LOP3.LUT R2, R2, 0x1, RZ, 0xc0, !PT ;  /* 0x0000000102027812 */ /* 0x000fe400078ec0ff */
[----:B------:R-:W0:Y:S01]  /*40a90*/  @P5 S2R R3, SR_CgaCtaId ;  /* 0x0000000000035919 */ /* 0x000e220000008800 */
[C---:B------:R-:W-:Y:S02]  /*40aa0*/  ISETP.LT.U32.AND P1, PT, R7.reuse, 0x2, P1 ;  /* 0x000000020700780c */ /* 0x040fe40000f21070 */
[----:B------:R-:W-:Y:S02]  /*40ab0*/  ISETP.NE.U32.AND P2, PT, R2, 0x1, PT ;  /* 0x000000010200780c */ /* 0x000fe40003f45070 */
[----:B------:R-:W-:Y:S02]  /*40ac0*/  @P5 MOV R2, 0x400 ;  /* 0x0000040000025802 */ /* 0x000fe40000000f00 */
[----:B------:R-:W-:Y:S02]  /*40ad0*/  ISETP.GT.U32.AND P2, PT, R7, 0x1, !P2 ;  /* 0x000000010700780c */ /* 0x000fe40005744070 */
[----:B------:R-:W-:-:S02]  /*40ae0*/  LOP3.LUT R6, R6, 0x1, RZ, 0xc0, !PT ;  /* 0x0000000106067812 */ /* 0x000fc400078ec0ff */
[----:B------:R-:W-:Y:S02]  /*40af0*/  PRMT R9, RZ, 0x7610, R9 ;  /* 0x00007610ff097816 */ /* 0x000fe40000000009 */
[----:B0-----:R-:W-:Y:S02]  /*40b00*/  @P5 LEA R2, R3, R2, 0x18 ;  /* 0x0000000203025211 */ /* 0x001fe400078ec0ff */
[----:B------:R-:W-:Y:S02]  /*40b10*/  SEL R3, RZ, 0x1, !P1 ;  /* 0x00000001ff037807 */ /* 0x000fe40004800000 */
[----:B------:R0:W-:Y:S02]  /*40b20*/  @P5 SYNCS.ARRIVE.TRANS64.A1T0 RZ, [R2+URZ+0x38], RZ ;  /* 0x000038ff02ff59a7 */ /* 0x0001e4000810003f */
[----:B0-----:R-:W-:-:S04]  /*40b30*/  SEL R2, RZ, 0x1, !P2 ;  /* 0x00000001ff027807 */ /* 0x001fc80005000000 */
[----:B------:R-:W-:Y:S02]  /*40b40*/  LOP3.LUT R0, R2, R0, R3, 0x96, !PT ;  /* 0x0000000002007212 */ /* 0x000fe400078e9603 */
[----:B------:R-:W-:Y:S02]  /*40b50*/  PRMT R2, RZ, 0x7610, R2 ;  /* 0x00007610ff027816 */ /* 0x000fe40000000002 */
[----:B---3--:R-:W-:-:S04]  /*40b60*/  IADD3 R15, P1, R15, UR22, RZ ;  /* 0x000000160f0f7c10 */ /* 0x008fc8000ff3e0ff */
[----:B--2---:R-:W-:Y:S01]  /*40b70*/  IADD3.X R16, R16, UR13, RZ, P1, !PT ;  /* 0x0000000d10107c10 */ /* 0x004fe20008ffe4ff */
[----:B------:R0:W-:Y:S01]  /*40b80*/  STL [R1+0x854], R15 ;  /* 0x0008540f01007387 */ /* 0x0001e20000100800 */
[----:B------:R-:W-:-:S03]  /*40b90*/  ISETP.GE.U32.AND P1, PT, R15, UR8, PT ;  /* 0x000000080f007c0c */ /* 0x000fc6000bf26070 */
[----:B------:R0:W-:Y:S01]  /*40ba0*/  STL [R1+0x850], R16 ;  /* 0x0008501001007387 */ /* 0x0001e20000100800 */
[----:B------:R-:W-:-:S13]  /*40bb0*/  ISETP.GE.U32.AND.EX P1, PT, R16, UR9, PT, P1 ;  /* 0x0000000910007c0c */ /* 0x000fda000bf26110 */
[----:B0-----:R-:W-:Y:S05]  /*40bc0*/  @P1 BRA `(.L_x_818) ;  /* 0x0000000400501947 */ /* 0x001fea0003800000 */
[----:B------:R-:W0:Y:S01]  /*40bd0*/  S2R R8, SR_CTAID.X ;  /* 0x0000000000087919 */ /* 0x000e220000002500 */
[----:B------:R-:W-:Y:S01]  /*40be0*/  ULDC UR5, c[0x0][0x150] ;  /* 0x0000540000057ab9 */ /* 0x000fe20000000800 */
[----:B------:R-:W1:Y:S01]  /*40bf0*/  LDC R3, c[0x0][0x144] ;  /* 0x00005100ff037b82 */ /* 0x000e620000000800 */
[----:B------:R-:W-:Y:S01]  /*40c00*/  ULDC.64 UR8, c[0x0][0x628] ;  /* 0x00018a0000087ab9 */ /* 0x000fe20000000a00 */
[----:B------:R-:W2:Y:S01]  /*40c10*/  S2R R5, SR_CTAID.Y ;  /* 0x0000000000057919 */ /* 0x000ea20000002600 */
[----:B------:R-:W-:Y:S01]  /*40c20*/  ISETP.NE.U32.AND P1, PT, RZ, UR8, PT ;  /* 0x00000008ff007c0c */ /* 0x000fe2000bf25070 */
[----:B------:R-:W-:-:S03]  /*40c30*/  ULDC UR6, c[0x0][0x630] ;  /* 0x00018c0000067ab9 */ /* 0x000fc60000000800 */
[----:B------:R-:W-:Y:S01]  /*40c40*/  ISETP.NE.AND.EX P1, PT, RZ, UR9, PT, P1 ;  /* 0x00000009ff007c0c */ /* 0x000fe2000bf25310 */
[----:B------:R-:W3:Y:S01]  /*40c50*/  LDC R12, c[0x0][0x148] ;  /* 0x00005200ff0c7b82 */ /* 0x000ee20000000800 */
[----:B0-----:R-:W-:Y:S02]  /*40c60*/  I2FP.F32.U32 R2, R8 ;  /* 0x0000000800027245 */ /* 0x001fe40000201000 */
[----:B--2---:R-:W-:-:S03]  /*40c70*/  I2FP.F32.U32 R4, R5 ;  /* 0x0000000500047245 */ /* 0x004fc60000201000 */
[----:B------:R-:W-:Y:S01]  /*40c80*/  FMUL R2, R2, UR5 ;  /* 0x0000000502027c20 */ /* 0x000fe20008400000 */
[----:B------:R-:W-:Y:S02]  /*40c90*/  ULDC UR5, c[0x0][0x154] ;  /* 0x0000550000057ab9 */ /* 0x000fe40000000800 */
[----:B------:R-:W-:-:S03]  /*40ca0*/  FMUL R10, R4, UR5 ;  /* 0x00000005040a7c20 */ /* 0x000fc60008400000 */
[----:B------:R-:W0:Y:S08]  /*40cb0*/  F2I.U32.TRUNC.NTZ R2, R2 ;  /* 0x0000000200027305 */ /* 0x000e30000020f000 */
[----:B------:R-:W2:Y:S01]  /*40cc0*/  F2I.U32.TRUNC.NTZ R10, R10 ;  /* 0x0000000a000a7305 */ /* 0x000ea2000020f000 */
[----:B0-----:R-:W-:Y:S01]  /*40cd0*/  IADD3 R4, -R2, RZ, RZ ;  /* 0x000000ff02047210 */ /* 0x001fe20007ffe1ff */
[----:B------:R-:W-:-:S04]  /*40ce0*/  IMAD.MOV.U32 R2, RZ, RZ, R15 ;  /* 0x000000ffff027224 */ /* 0x000fc800078e000f */
[----:B-1----:R-:W-:Y:S02]  /*40cf0*/  IMAD R8, R3, R4, R8 ;  /* 0x0000000403087224 */ /* 0x002fe400078e0208 */
[----:B--2---:R-:W-:-:S04]  /*40d00*/  IMAD.MOV R3, RZ, RZ, -R10 ;  /* 0x000000ffff037224 */ /* 0x004fc800078e0a0a */
[----:B---3--:R-:W-:Y:S01]  /*40d10*/  @P4 IMAD R8, R12, R3, R5 ;  /* 0x000000030c084224 */ /* 0x008fe200078e0205 */
[----:B------:R-:W-:Y:S01]  /*40d20*/  MOV R3, R16 ;  /* 0x0000001000037202 */ /* 0x000fe20000000f00 */
[----:B------:R-:W-:Y:S06]  /*40d30*/  @!P1 BRA `(.L_x_819) ;  /* 0x0000000000289947 */ /* 0x000fec0003800000 */
[----:B------:R-:W-:Y:S02]  /*40d40*/  ULDC UR5, c[0x0][0x634] ;  /* 0x00018d0000057ab9 */ /* 0x000fe40000000800 */
[----:B------:R-:W-:-:S05]  /*40d50*/  IADD3 R3, P1, R15, UR5, RZ ;  /* 0x000000050f037c10 */ /* 0x000fca000ff3e0ff */
[----:B------:R-:W-:-:S04]  /*40d60*/  IMAD.X R11, RZ, RZ, R16, P1 ;  /* 0x000000ffff0b7224 */ /* 0x000fc800008e0610 */
[----:B------:R-:W-:-:S04]  /*40d70*/  IMAD.WIDE.U32 R4, R11, UR8, RZ ;  /* 0x000000080b047c25 */ /* 0x000fc8000f8e00ff */
[----:B------:R-:W-:-:S04]  /*40d80*/  IMAD.WIDE.U32 R4, P1, R3, UR9, R4 ;  /* 0x0000000903047c25 */ /* 0x000fc8000f820004 */
[----:B------:R-:W-:Y:S01]  /*40d90*/  IMAD.WIDE.U32 R2, R3, UR8, RZ ;  /* 0x0000000803027c25 */ /* 0x000fe2000f8e00ff */
[----:B------:R-:W-:-:S04]  /*40da0*/  MOV R2, R5 ;  /* 0x0000000500027202 */ /* 0x000fc80000000f00 */
[----:B------:R-:W-:Y:S01]  /*40db0*/  IADD3 RZ, P2, R3, R4, RZ ;  /* 0x0000000403ff7210 */ /* 0x000fe20007f5e0ff */
[----:B------:R-:W-:-:S04]  /*40dc0*/  IMAD.X R3, RZ, RZ, RZ, P1 ;  /* 0x000000ffff037224 */ /* 0x000fc800008e06ff */
[----:B------:R-:W-:-:S08]  /*40dd0*/  IMAD.WIDE.U32.X R2, R11, UR9, R2, P2 ;  /* 0x000000090b027c25 */ /* 0x000fd000090e0402 */
.L_x_819:
[--C-:B------:R-:W-:Y:S01]  /*40de0*/  SHF.R.U64 R10, R2, UR6, R3.reuse ;  /* 0x00000006020a7c19 */ /* 0x100fe20008001203 */
[----:B------:R-:W-:Y:S01]  /*40df0*/  ULDC.64 UR8, c[0x0][0x620] ;  /* 0x0001880000087ab9 */ /* 0x000fe20000000a00 */
[----:B------:R-:W-:Y:S01]  /*40e00*/  SHF.R.U32.HI R2, RZ, UR6, R3 ;  /* 0x00000006ff027c19 */ /* 0x000fe20008011603 */
[----:B------:R-:W-:Y:S01]  /*40e10*/  ULDC UR5, c[0x0][0x618] ;  /* 0x0001860000057ab9 */ /* 0x000fe20000000800 */
[----:B------:R-:W-:Y:S02]  /*40e20*/  IADD3 R11, P1, RZ, -R10, RZ ;  /* 0x8000000aff0b7210 */ /* 0x000fe40007f3e0ff */
[----:B------:R-:W-:-:S03]  /*40e30*/  MOV R3, R16 ;  /* 0x0000001000037202 */ /* 0x000fc60000000f00 */
[----:B------:R-:W-:-:S04]  /*40e40*/  IMAD.X R2, RZ, RZ, ~R2, P1 ;  /* 0x000000ffff027224 */ /* 0x000fc800008e0e02 */
[----:B------:R-:W-:-:S04]  /*40e50*/  IMAD R2, R2, UR8, RZ ;  /* 0x0000000802027c24 */ /* 0x000fc8000f8e02ff */
[----:B------:R-:W-:Y:S02]  /*40e60*/  IMAD R5, R11, UR9, R2 ;  /* 0x000000090b057c24 */ /* 0x000fe4000f8e0202 */
[----:B------:R-:W-:-:S04]  /*40e70*/  IMAD.MOV.U32 R2, RZ, RZ, R15 ;  /* 0x000000ffff027224 */ /* 0x000fc800078e000f */
[----:B------:R-:W-:Y:S01]  /*40e80*/  IMAD.WIDE.U32 R2, R11, UR8, R2 ;  /* 0x000000080b027c25 */ /* 0x000fe2000f8e0002 */
[----:B------:R-:W-:Y:S02]  /*40e90*/  ULDC.64 UR8, c[0x0][0x640] ;  /* 0x0001900000087ab9 */ /* 0x000fe40000000a00 */
[----:B------:R-:W-:Y:S01]  /*40ea0*/  ISETP.NE.U32.AND P1, PT, RZ, UR8, PT ;  /* 0x00000008ff007c0c */ /* 0x000fe2000bf25070 */
[----:B------:R-:W-:-:S03]  /*40eb0*/  IMAD.IADD R3, R3, 0x1, R5 ;  /* 0x0000000103037824 */ /* 0x000fc600078e0205 */
[----:B------:R-:W-:Y:S02]  /*40ec0*/  ISETP.NE.AND.EX P1, PT, RZ, UR9, PT, P1 ;  /* 0x00000009ff007c0c */ /* 0x000fe4000bf25310 */
[--C-:B------:R-:W-:Y:S02]  /*40ed0*/  SHF.R.U64 R11, R2, UR5, R3.reuse ;  /* 0x00000005020b7c19 */ /* 0x100fe40008001203 */
[----:B------:R-:W-:Y:S01]  /*40ee0*/  SHF.R.U32.HI R2, RZ, UR5, R3 ;  /* 0x00000005ff027c19 */ /* 0x000fe20008011603 */
[----:B------:R-:W-:-:S03]  /*40ef0*/  ULDC UR5, c[0x0][0x608] ;  /* 0x0001820000057ab9 */ /* 0x000fc60000000800 */
[--C-:B------:R-:W-:Y:S02]  /*40f00*/  SHF.R.U64 R12, R11, UR5, R2.reuse ;  /* 0x000000050b0c7c19 */ /* 0x100fe40008001202 */
[----:B------:R-:W-:Y:S01]  /*40f10*/  SHF.R.U32.HI R3, RZ, UR5, R2 ;  /* 0x00000005ff037c19 */ /* 0x000fe20008011602 */
[----:B------:R-:W-:-:S03]  /*40f20*/  ULDC UR5, c[0x0][0x658] ;  /* 0x0001960000057ab9 */ /* 0x000fc60000000800 */
[--C-:B------:R-:W-:Y:S02]  /*40f30*/  SHF.R.U64 R13, R12, UR5, R3.reuse ;  /* 0x000000050c0d7c19 */ /* 0x100fe40008001203 */
[----:B------:R-:W-:-:S03]  /*40f40*/  SHF.R.U32.HI R15, RZ, UR5, R3 ;  /* 0x00000005ff0f7c19 */ /* 0x000fc60008011603 */
[----:B------:R-:W-:Y:S01]  /*40f50*/  IMAD.MOV.U32 R2, RZ, RZ, R13 ;  /* 0x000000ffff027224 */ /* 0x000fe200078e000d */
        /* <DEDUP_REMOVED lines=12> */
.L_x_820:
[----:B------:R-:W-:Y:S01]  /*41020*/  ULDC UR5, c[0x0][0x648] ;  /* 0x0001920000057ab9 */ /* 0x000fe20000000800 */
[----:B------:R-:W-:Y:S02]  /*41030*/  LOP3.LUT R12, R12, UR18, RZ, 0xc0, !PT ;  /* 0x000000120c0c7c12 */ /* 0x000fe4000f8ec0ff */
[----:B------:R-:W-:Y:S01]  /*41040*/  SHF.R.U64 R3, R2, UR5, R3 ;  /* 0x0000000502037c19 */ /* 0x000fe20008001203 */
[----:B------:R-:W-:-:S04]  /*41050*/  ULDC UR5, c[0x0][0x638] ;  /* 0x00018e0000057ab9 */ /* 0x000fc80000000800 */
[----:B------:R-:W-:Y:S02]  /*41060*/  IMAD.MOV R2, RZ, RZ, -R3 ;  /* 0x000000ffff027224 */ /* 0x000fe400078e0a03 */
[----:B------:R-:W-:Y:S02]  /*41070*/  IMAD R5, R3, UR19, R12 ;  /* 0x0000001303057c24 */ /* 0x000fe4000f8e020c */
[----:B------:R-:W-:Y:S01]  /*41080*/  IMAD R13, R2, UR5, R13 ;  /* 0x00000005020d7c24 */ /* 0x000fe2000f8e020d */
[----:B------:R-:W-:Y:S01]  /*41090*/  ULDC UR5, c[0x0][0x610] ;  /* 0x0001840000057ab9 */ /* 0x000fe20000000800 */
[----:B------:R-:W-:Y:S01]  /*410a0*/  LOP3.LUT R2, R11, UR4, RZ, 0xc0, !PT ;  /* 0x000000040b027c12 */ /* 0x000fe2000f8ec0ff */
[----:B------:R-:W-:Y:S01]  /*410b0*/  IMAD R8, R5, UR5, R8 ;  /* 0x0000000505087c24 */ /* 0x000fe2000f8e0208 */
[----:B------:R-:W-:-:S03]  /*410c0*/  ULDC UR5, c[0x0][0x600] ;  /* 0x0001800000057ab9 */ /* 0x000fc60000000800 */
[----:B------:R-:W-:Y:S02]  /*410d0*/  IMAD R13, R13, UR5, R2 ;  /* 0x000000050d0d7c24 */ /* 0x000fe4000f8e0202 */
[----:B------:R-:W-:-:S03]  /*410e0*/  IMAD.MOV.U32 R2, RZ, RZ, 0x1 ;  /* 0x00000001ff027424 */ /* 0x000fc600078e00ff */
[----:B------:R-:W-:Y:S02]  /*410f0*/  SEL R4, R13, R8, !P4 ;  /* 0x000000080d047207 */ /* 0x000fe40006000000 */
[----:B------:R-:W-:-:S07]  /*41100*/  SEL R5, R8, R13, !P4 ;  /* 0x0000000d08057207 */ /* 0x000fce0006000000 */
.L_x_818:
[----:B------:R-:W-:Y:S05]  /*41110*/  BSYNC B1 ;  /* 0x0000000000017941 */ /* 0x000fea0003800000 */
.L_x_817:
[----:B------:R-:W-:-:S13]  /*41120*/  LOP3.LUT P1, RZ, R2, 0xff, RZ, 0xc0, !PT ;  /* 0x000000ff02ff7812 */ /* 0x000fda000782c0ff */
[----:B------:R-:W-:Y:S05]  /*41130*/  @P1 BRA `(.L_x_821) ;  /* 0xfffffff400341947 */ /* 0x000fea000383ffff */
[----:B------:R-:W-:Y:S05]  /*41140*/  BSYNC B0 ;  /* 0x0000000000007941 */ /* 0x000fea0003800000 */
.L_x_809:
[----:B------:R-:W-:-:S03]  /*41150*/  UMOV UR5, 0xffffffff ;  /* 0xffffffff00057882 */ /* 0x000fc60000000000 */
[----:B------:R-:W-:Y:S05]  /*41160*/  BRA.DIV UR5, `(.L_x_822) ;  /* 0x0000000205e07947 */ /* 0x000fea000b800000 */
[----:B------:R-:W-:-:S13]  /*41170*/  ELECT P0, URZ, PT ;  /* 0x00000000003f782f */ /* 0x000fda0003800000 */
.L_x_834:
[----:B------:R-:W-:Y:S04]  /*41180*/  BSSY B0, `(.L_x_823) ;  /* 0x000001a000007945 */ /* 0x000fe80003800000 */
[----:B------:R-:W-:Y:S05]  /*41190*/  @!P0 BRA `(.L_x_824) ;  /* 0x0000000000608947 */ /* 0x000fea0003800000 */
[----:B------:R-:W-:-:S04]  /*411a0*/  ULOP3.LUT UR5, UR7, 0x2, URZ, 0xfc, !UPT ;  /* 0x0000000207057892 */ /* 0x000fc8000f8efc3f */
[----:B------:R-:W-:-:S06]  /*411b0*/  UISETP.NE.AND UP0, UPT, UR5, 0x3, UPT ;  /* 0x000000030500788c */ /* 0x000fcc000bf05270 */
[----:B------:R-:W-:-:S13]  /*411c0*/  PLOP3.LUT P0, PT, PT, PT, UP0, 0x80, 0x0 ;  /* 0x000000000000781c */ /* 0x000fda0003f0f008 */
[----:B------:R-:W-:Y:S05]  /*411d0*/  @!P0 BRA `(.L_x_825) ;  /* 0x0000000000048947 */ /* 0x000fea0003800000 */
[----:B------:R-:W-:Y:S01]  /*411e0*/  BPT.TRAP 0x1 ;  /* 0x000000040000795c */ /* 0x000fe20000300000 */
.L_x_825:
[----:B------:R-:W0:Y:S01]  /*411f0*/  S2R R3, SR_CgaCtaId ;  /* 0x0000000000037919 */ /* 0x000e220000008800 */
[----:B------:R-:W-:-:S04]  /*41200*/  MOV R2, 0x400 ;  /* 0x0000040000027802 */ /* 0x000fc80000000f00 */
[----:B0-----:R-:W-:Y:S02]  /*41210*/  LEA R3, R3, R2, 0x18 ;  /* 0x0000000203037211 */ /* 0x001fe400078ec0ff */
[----:B------:R-:W-:Y:S02]  /*41220*/  SHF.L.U32 R2, R0, 0x1f, RZ ;  /* 0x0000001f00027819 */ /* 0x000fe400000006ff */
[----:B------:R-:W-:-:S05]  /*41230*/  IADD3 R3, R3, 0x10, RZ ;  /* 0x0000001003037810 */ /* 0x000fca0007ffe0ff */
[----:B------:R-:W-:-:S04]  /*41240*/  IMAD R5, R6, 0x8, R3 ;  /* 0x0000000806057824 */ /* 0x000fc800078e0203 */
[----:B------:R-:W0:Y:S02]  /*41250*/  SYNCS.PHASECHK.TRANS64.TRYWAIT P0, [R5+URZ], R2 ;  /* 0x00000002050075a7 */ /* 0x000e24000800017f */
[----:B0-----:R-:W-:Y:S05]  /*41260*/  @!P0 BRA `(.L_x_826) ;  /* 0x0000000000c48947 */ /* 0x001fea0003800000 */
.L_x_835:
[----:B------:R-:W-:-:S05]  /*41270*/  VIADD R6, R6, 0x1 ;  /* 0x0000000106067836 */ /* 0x000fca0000000000 */
[----:B------:R-:W-:-:S04]  /*41280*/  ISETP.NE.AND P0, PT, R6, 0x2, PT ;  /* 0x000000020600780c */ /* 0x000fc80003f05270 */
[----:B0-----:R-:W-:Y:S02]  /*41290*/  SEL R5, RZ, 0x1, P0 ;  /* 0x00000001ff057807 */ /* 0x001fe40000000000 */
[----:B------:R-:W-:Y:S02]  /*412a0*/  SEL R6, R6, RZ, P0 ;  /* 0x000000ff06067207 */ /* 0x000fe40000000000 */
[----:B------:R-:W-:Y:S02]  /*412b0*/  LOP3.LUT R0, R0, R5, RZ, 0x3c, !PT ;  /* 0x0000000500007212 */ /* 0x000fe400078e3cff */
[----:B------:R-:W-:Y:S02]  /*412c0*/  LEA R3, R6, R3, 0x3 ;  /* 0x0000000306037211 */ /* 0x000fe400078e18ff */
[----:B------:R-:W-:-:S07]  /*412d0*/  SHF.L.U32 R0, R0, 0x1f, RZ ;  /* 0x0000001f00007819 */ /* 0x000fce00000006ff */
.L_x_827:
[----:B0-----:R0:W1:Y:S02]  /*412e0*/  SYNCS.PHASECHK.TRANS64.TRYWAIT P0, [R3+URZ], R0 ;  /* 0x00000000030075a7 */ /* 0x001064000800017f */
[----:B-1----:R-:W-:Y:S05]  /*412f0*/  @!P0 NANOSLEEP.SYNCS 0x989680 ;  /* 0x009896800000895d */ /* 0x002fea0003900000 */
[----:B------:R-:W1:Y:S02]  /*41300*/  @!P0 SYNCS.PHASECHK.TRANS64 P0, [R3+URZ], R0 ;  /* 0x00000000030085a7 */ /* 0x000e64000800007f */
[----:B-1----:R-:W-:Y:S05]  /*41310*/  @!P0 BRA `(.L_x_827) ;  /* 0xfffffffc00f08947 */ /* 0x002fea000383ffff */
.L_x_824:
[----:B------:R-:W-:Y:S05]  /*41320*/  BSYNC B0 ;  /* 0x0000000000007941 */ /* 0x000fea0003800000 */
.L_x_823:
[----:B------:R-:W-:Y:S05]  /*41330*/  EXIT ;  /* 0x000000000000794d */ /* 0x000fea0003800000 */
.L_x_17:
[----:B--2---:R-:W-:-:S04]  /*41340*/  IMAD.U32 R3, RZ, RZ, UR6 ;  /* 0x00000006ff037e24 */ /* 0x004fc8000f8e00ff */
[----:B------:R2:W3:Y:S03]  /*41350*/  SYNCS.PHASECHK.TRANS64.TRYWAIT P0, [R3+URZ], R0 ;  /* 0x00000000030075a7 */ /* 0x0004e6000800017f */
[----:B---3--:R-:W-:Y:S05]  /*41360*/  @!P0 NANOSLEEP.SYNCS 0x989680 ;  /* 0x009896800000895d */ /* 0x008fea0003900000 */
[----:B------:R-:W3:Y:S02]  /*41370*/  @!P0 SYNCS.PHASECHK.TRANS64 P0, [R3+URZ], R0 ;  /* 0x00000000030085a7 */ /* 0x000ee4000800007f */
[----:B---3--:R-:W-:Y:S05]  /*41380*/  @!P0 BRA `(.L_x_17) ;  /* 0xfffffffc00ec8947 */ /* 0x008fea000383ffff */
[----:B------:R-:W-:Y:S05]  /*41390*/  BRA `(.L_x_16) ;  /* 0xfffffc2400cc7947 */ /* 0x000fea000383ffff */
.L_x_23:
[----:B-----5:R2:W-:Y:S02]  /*413a0*/  STL [R1+0x868], R2 ;  /* 0x0008680201007387 */ /* 0x0205e40000100800 */
[----:B--2---:R-:W-:-:S04]  /*413b0*/  IMAD.U32 R2, RZ, RZ, UR18 ;  /* 0x00000012ff027e24 */ /* 0x004fc8000f8e00ff */
[----:B------:R2:W3:Y:S03]  /*413c0*/  SYNCS.PHASECHK.TRANS64.TRYWAIT P0, [R2+URZ], R0 ;  /* 0x00000000020075a7 */ /* 0x0004e6000800017f */
[----:B---3--:R-:W-:Y:S05]  /*413d0*/  @!P0 NANOSLEEP.SYNCS 0x989680 ;  /* 0x009896800000895d */ /* 0x008fea0003900000 */
[----:B------:R2:W3:Y:S02]  /*413e0*/  @!P0 SYNCS.PHASECHK.TRANS64 P0, [R2+URZ], R0 ;  /* 0x00000000020085a7 */ /* 0x0004e4000800007f */
[----:B--2---:R2:W5:Y:S02]  /*413f0*/  LDL.LU R2, [R1+0x868] ;  /* 0x0008680001027983 */ /* 0x0045640000300800 */
[----:B--23--:R-:W-:Y:S05]  /*41400*/  @!P0 BRA `(.L_x_23) ;  /* 0xfffffffc00e48947 */ /* 0x00cfea000383ffff */
[----:B------:R-:W-:Y:S05]  /*41410*/  BRA `(.L_x_22) ;  /* 0xfffffce400447947 */ /* 0x000fea000383ffff */
.L_x_810:
[----:B------:R-:W-:Y:S01]  /*41420*/  BSSY B1, `(.L_x_828) ;  /* 0x0000006000017945 */ /* 0x000fe20003800000 */
[----:B------:R-:W-:-:S07]  /*41430*/  MOV R2, 0xffffffff ;  /* 0xffffffff00027802 */ /* 0x000fce0000000f00 */
[----:B------:R-:W-:Y:S05]  /*41440*/  WARPSYNC.COLLECTIVE R2, `(.L_x_829) ;  /* 0x00000000020c7348 */ /* 0x000fea0003c00000 */
[----:B------:R-:W-:Y:S02]  /*41450*/  ELECT P1, UR62, PT ;  /* 0x00000000003e782f */ /* 0x000fe40003820000 */
[----:B------:R-:W-:Y:S01]  /*41460*/  MOV R2, UR62 ;  /* 0x0000003e00027c02 */ /* 0x000fe20008000f00 */
[----:B------:R-:W-:Y:S10]  /*41470*/  ENDCOLLECTIVE ;  /* 0x000000000000791b */ /* 0x000ff40003800000 */
.L_x_829:
[----:B------:R-:W-:Y:S05]  /*41480*/  BSYNC B1 ;  /* 0x0000000000017941 */ /* 0x000fea0003800000 */
.L_x_828:
[----:B------:R-:W-:Y:S05]  /*41490*/  BRA `(.L_x_830) ;  /* 0xfffffff000687947 */ /* 0x000fea000383ffff */
.L_x_813:
[----:B-1----:R1:W2:Y:S02]  /*414a0*/  SYNCS.PHASECHK.TRANS64.TRYWAIT P1, [R16+URZ+0x10], R11 ;  /* 0x0000100b100075a7 */ /* 0x0022a4000802017f */
[----:B--2---:R-:W-:Y:S05]  /*414b0*/  @!P1 NANOSLEEP.SYNCS 0x989680 ;  /* 0x009896800000995d */ /* 0x004fea0003900000 */
[----:B------:R-:W2:Y:S02]  /*414c0*/  @!P1 SYNCS.PHASECHK.TRANS64 P1, [R16+URZ+0x10], R11 ;  /* 0x0000100b100095a7 */ /* 0x000ea4000802007f */
[----:B--2---:R-:W-:Y:S05]  /*414d0*/  @!P1 BRA `(.L_x_813) ;  /* 0xfffffffc00f09947 */ /* 0x004fea000383ffff */
[----:B------:R-:W-:Y:S05]  /*414e0*/  BRA `(.L_x_831) ;  /* 0xfffffff0009c7947 */ /* 0x000fea000383ffff */
.L_x_822:
[----:B------:R-:W-:Y:S01]  /*414f0*/  BSSY B0, `(.L_x_832) ;  /* 0x0000006000007945 */ /* 0x000fe20003800000 */
[----:B------:R-:W-:-:S07]  /*41500*/  IMAD.MOV.U32 R2, RZ, RZ, -0x1 ;  /* 0xffffffffff027424 */ /* 0x000fce00078e00ff */
[----:B------:R-:W-:Y:S05]  /*41510*/  WARPSYNC.COLLECTIVE R2, `(.L_x_833) ;  /* 0x00000000020c7348 */ /* 0x000fea0003c00000 */
[----:B------:R-:W-:Y:S02]  /*41520*/  ELECT P1, UR62, PT ;  /* 0x00000000003e782f */ /* 0x000fe40003820000 */
[----:B------:R-:W-:Y:S01]  /*41530*/  MOV R2, UR62 ;  /* 0x0000003e00027c02 */ /* 0x000fe20008000f00 */
[----:B------:R-:W-:Y:S10]  /*41540*/  ENDCOLLECTIVE ;  /* 0x000000000000791b */ /* 0x000ff40003800000 */
.L_x_833:
[----:B------:R-:W-:Y:S05]  /*41550*/  BSYNC B0 ;  /* 0x0000000000007941 */ /* 0x000fea0003800000 */
.L_x_832:
[----:B------:R-:W-:Y:S01]  /*41560*/  PLOP3.LUT P0, PT, P1, PT, PT, 0x80, 0x0 ;  /* 0x000000000000781c */ /* 0x000fe20000f0f070 */
[----:B------:R-:W-:-:S12]  /*41570*/  BRA `(.L_x_834) ;  /* 0xfffffffc00007947 */ /* 0x000fd8000383ffff */
.L_x_826:
[----:B0-----:R0:W1:Y:S02]  /*41580*/  SYNCS.PHASECHK.TRANS64.TRYWAIT P0, [R5+URZ], R2 ;  /* 0x00000002050075a7 */ /* 0x001064000800017f */
[----:B-1----:R-:W-:Y:S05]  /*41590*/  @!P0 NANOSLEEP.SYNCS 0x989680 ;  /* 0x009896800000895d */ /* 0x002fea0003900000 */
[----:B------:R-:W1:Y:S02]  /*415a0*/  @!P0 SYNCS.PHASECHK.TRANS64 P0, [R5+URZ], R2 ;  /* 0x00000002050085a7 */ /* 0x000e64000800007f */
[----:B-1----:R-:W-:Y:S05]  /*415b0*/  @!P0 BRA `(.L_x_826) ;  /* 0xfffffffc00f08947 */ /* 0x002fea000383ffff */
[----:B------:R-:W-:Y:S05]  /*415c0*/  BRA `(.L_x_835) ;  /* 0xfffffffc00287947 */ /* 0x000fea000383ffff */
.L_x_836:
[----:B------:R-:W-:-:S00]  /*415d0*/  BRA `(.L_x_836) ;  /* 0xfffffffc00fc7947 */ /* 0x000fc0000383ffff */
[----:B------:R-:W-:-:S00]  /*415e0*/  NOP ;  /* 0x0000000000007918 */ /* 0x000fc00000000000 */
        /* <DEDUP_REMOVED lines=9> */
.L_x_837:


//--------------------- .nv.shared._ZN7cutlass13device_kernelINS_4gemm6kernel13GemmUniversalIN4cute5tupleIJiiiiEEENS1_10collective13CollectiveMmaINS1_37MainloopSm90TmaGmmaWarpSpecializedFP8ILi2ENS5_IJNS4_1CILi1EEESB_SB_EEENS1_35KernelTmaWarpSpecializedCooperativeEEENS5_IJNSA_ILi256EEENSA_ILi384EEENSA_ILi128EEEEEENS_12float_e4m3_tENS5_IJlSB_lEEESJ_SK_NS4_8TiledMMAINS4_8MMA_AtomIJNS4_4SM904GMMA31MMA_64x192x32_F32E4M3E4M3_SS_TNILNSO_7ScaleInE1ELSQ_1EEEEEENS4_6LayoutINS5_IJNSA_ILi2EEESB_SB_EEENS5_IJSB_NSA_ILi0EEESW_EEEEENS5_IJNS4_10UnderscoreESZ_SZ_EEEEENS4_13SM90_TMA_LOADENS4_14ComposedLayoutINS4_7SwizzleILi3ELi4ELi3EEENS4_18smem_ptr_flag_bitsILi8EEENST_INS5_IJNSA_ILi8EEESH_EEENS5_IJSH_SB_EEEEEEEvNS4_8identityES12_S1C_vS1D_EENS_8epilogue10collective6detail29Sm90TmaWarpSpecializedAdapterINS1G_15DefaultEpilogueISJ_SK_SK_NS1F_6thread17LinearCombinationISJ_Li1EffLNS1K_9ScaleType4KindE0ELNS_15FloatRoundStyleE2ESJ_EENS1_15EpilogueDefaultEEEEEvvEEEEvNT_6ParamsE --------------------------
	.section	.nv.shared._ZN7cutlass13device_kernelINS_4gemm6kernel13GemmUniversalIN4cute5tupleIJiiiiEEENS1_10collective13CollectiveMmaINS1_37MainloopSm90TmaGmmaWarpSpecializedFP8ILi2ENS5_IJNS4_1CILi1EEESB_SB_EEENS1_35KernelTmaWarpSpecializedCooperativeEEENS5_IJNSA_ILi256EEENSA_ILi384EEENSA_ILi128EEEEEENS_12float_e4m3_tENS5_IJlSB_lEEESJ_SK_NS4_8TiledMMAINS4_8MMA_AtomIJNS4_4SM904GMMA31MMA_64x192x32_F32E4M3E4M3_SS_TNILNSO_7ScaleInE1ELSQ_1EEEEEENS4_6LayoutINS5_IJNSA_ILi2EEESB_SB_EEENS5_IJSB_NSA_ILi0EEESW_EEEEENS5_IJNS4_10UnderscoreESZ_SZ_EEEEENS4_13SM90_TMA_LOADENS4_14ComposedLayoutINS4_7SwizzleILi3ELi4ELi3EEENS4_18smem_ptr_flag_bitsILi8EEENST_INS5_IJNSA_ILi8EEESH_EEENS5_IJSH_SB_EEEEEEEvNS4_8identityES12_S1C_vS1D_EENS_8epilogue10collective6detail29Sm90TmaWarpSpecializedAdapterINS1G_15DefaultEpilogueISJ_SK_SK_NS1F_6thread17LinearCombinationISJ_Li1EffLNS1K_9ScaleType4KindE0ELNS_15FloatRoundStyleE2ESJ_EENS1_15EpilogueDefaultEEEEEvvEEEEvNT_6ParamsE,"aw",@nobits
	.sectionflags	@""
	.align	16
	.zero		1024


//--------------------- .nv.shared.reserved.0     --------------------------
	.section	.nv.shared.reserved.0,"aw",@nobits
	.weak		__nv_reservedSMEM_offset_0_alias
	.size		__nv_reservedSMEM_offset_0_alias, 0, 0
	.other		__nv_reservedSMEM_offset_0_alias,@"STO_CUDA_RESERVED_SHARED STV_DEFAULT"
__nv_reservedSMEM_offset_0_alias:
	.zero		0


//--------------------- .nv.global                --------------------------
	.section	.nv.global,"aw",@nobits
.nv.global:
	.type		_ZN39_INTERNAL_d36cd832_4_k_cu_367c26dd_32804cute1_E,@object
	.size		_ZN39_INTERNAL_d36cd832_4_k_cu_367c26dd_32804cute1_E,(_ZN39_INTERNAL_d36cd832_4_k_cu_367c26dd_32804cuda3std3__45__cpo6cbeginE - _ZN39_INTERNAL_d36cd832_4_k_cu_367c26dd_32804cute1_E)
_ZN39_INTERNAL_d36cd832_4_k_cu_367c26dd_32804cute1_E:
	.zero		1
	.type		_ZN39_INTERNAL_d36cd832_4_k_cu_367c26dd_32804cuda3std3__45__cpo6cbeginE,@object
	.size		_ZN39_INTERNAL_d36cd832_4_k_cu_367c26dd_32804cuda3std3__45__cpo6cbeginE,(_ZN39_INTERNAL_d36cd832_4_k_cu_367c26dd_32804cuda3std3__48in_placeE - _ZN39_INTERNAL_d36cd832_4_k_cu_367c26dd_32804cuda3std3__45__cpo6cbeginE)
_ZN39_INTERNAL_d36cd832_4_k_cu_367c26dd_32804cuda3std3__45__cpo6cbeginE:
	.zero		1
	.type		_ZN39_INTERNAL_d36cd832_4_k_cu_367c26dd_32804cuda3std3__48in_placeE,@object
	.size		_ZN39_INTERNAL_d36cd832_4_k_cu_367c26dd_32804cuda3std3__48in_placeE,(_ZN39_INTERNAL_d36cd832_4_k_cu_367c26dd_32804cuda3std6ranges3__45__cpo9iter_moveE - _ZN39_INTERNAL_d36cd832_4_k_cu_367c26dd_32804cuda3std3__48in_placeE)
_ZN39_INTERNAL_d36cd832_4_k_cu_367c26dd_32804cuda3std3__48in_placeE:
	.zero		1
	.type		_ZN39_INTERNAL_d36cd832_4_k_cu_367c26dd_32804cuda3std6ranges3__45__cpo9iter_moveE,@object
	.size		_ZN39_INTERNAL_d36cd832_4_k_cu_367c26dd_32804cuda3std6ranges3__45__cpo9iter_moveE,(_ZN39_INTERNAL_d36cd832_4_k_cu_367c26dd_32804cuda3std3__45__cpo5beginE - _ZN39_INTERNAL_d36cd832_4_k_cu_367c26dd_32804cuda3std6ranges3__45__cpo9iter_moveE)
_ZN39_INTERNAL_d36cd832_4_k_cu_367c26dd_32804cuda3std6ranges3__45__cpo9iter_moveE:
	.zero		1
	.type		_ZN39_INTERNAL_d36cd832_4_k_cu_367c26dd_32804cuda3std3__45__cpo5beginE,@object
	.size		_ZN39_INTERNAL_d36cd832_4_k_cu_367c26dd_32804cuda3std3__45__cpo5beginE,(_ZN39_INTERNAL_d36cd832_4_k_cu_367c26dd_32804cuda3std3__441_GLOBAL__N__d36cd832_4_k_cu_367c26dd_32806ignoreE - _ZN39_INTERNAL_d36cd832_4_k_cu_367c26dd_32804cuda3std3__45__cpo5beginE)
_ZN39_INTERNAL_d36cd832_4_k_cu_367c26dd_32804cuda3std3__45__cpo5beginE:
	.zero		1
	.type		_ZN39_INTERNAL_d36cd832_4_k_cu_367c26dd_32804cuda3std3__441_GLOBAL__N__d36cd832_4_k_cu_367c26dd_32806ignoreE,@object
	.size		_ZN39_INTERNAL_d36cd832_4_k_cu_367c26dd_32804cuda3std3__441_GLOBAL__N__d36cd832_4_k_cu_367c26dd_32806ignoreE,(_ZN39_INTERNAL_d36cd832_4_k_cu_367c26dd_32804cute7productE - _ZN39_INTERNAL_d36cd832_4_k_cu_367c26dd_32804cuda3std3__441_GLOBAL__N__d36cd832_4_k_cu_367c26dd_32806ignoreE)
_ZN39_INTERNAL_d36cd832_4_k_cu_367c26dd_32804cuda3std3__441_GLOBAL__N__d36cd832_4_k_cu_367c26dd_32806ignoreE:
	.zero		1
	.type		_ZN39_INTERNAL_d36cd832_4_k_cu_367c26dd_32804cute7productE,@object
	.size		_ZN39_INTERNAL_d36cd832_4_k_cu_367c26dd_32804cute7productE,(_ZN39_INTERNAL_d36cd832_4_k_cu_367c26dd_32804cuda3std3__45__cpo3endE - _ZN39_INTERNAL_d36cd832_4_k_cu_367c26dd_32804cute7productE)
_ZN39_INTERNAL_d36cd832_4_k_cu_367c26dd_32804cute7productE:
	.zero		1
	.type		_ZN39_INTERNAL_d36cd832_4_k_cu_367c26dd_32804cuda3std3__45__cpo3endE,@object
	.size		_ZN39_INTERNAL_d36cd832_4_k_cu_367c26dd_32804cuda3std3__45__cpo3endE,(_ZN39_INTERNAL_d36cd832_4_k_cu_367c26dd_32804cuda3std3__419piecewise_constructE - _ZN39_INTERNAL_d36cd832_4_k_cu_367c26dd_32804cuda3std3__45__cpo3endE)
_ZN39_INTERNAL_d36cd832_4_k_cu_367c26dd_32804cuda3std3__45__cpo3endE:
	.zero		1
	.type		_ZN39_INTERNAL_d36cd832_4_k_cu_367c26dd_32804cuda3std3__419piecewise_constructE,@object
	.size		_ZN39_INTERNAL_d36cd832_4_k_cu_367c26dd_32804cuda3std3__419piecewise_constructE,(_ZN39_INTERNAL_d36cd832_4_k_cu_367c26dd_32804cuda3std3__45__cpo4cendE - _ZN39_INTERNAL_d36cd832_4_k_cu_367c26dd_32804cuda3std3__419piecewise_constructE)
_ZN39_INTERNAL_d36cd832_4_k_cu_367c26dd_32804cuda3std3__419piecewise_constructE:
	.zero		1
	.type		_ZN39_INTERNAL_d36cd832_4_k_cu_367c26dd_32804cuda3std3__45__cpo4cendE,@object
	.size		_ZN39_INTERNAL_d36cd832_4_k_cu_367c26dd_32804cuda3std3__45__cpo4cendE,(_ZN39_INTERNAL_d36cd832_4_k_cu_367c26dd_32804cuda3std6ranges3__45__cpo4swapE - _ZN39_INTERNAL_d36cd832_4_k_cu_367c26dd_32804cuda3std3__45__cpo4cendE)
_ZN39_INTERNAL_d36cd832_4_k_cu_367c26dd_32804cuda3std3__45__cpo4cendE:
	.zero		1
	.type		_ZN39_INTERNAL_d36cd832_4_k_cu_367c26dd_32804cuda3std6ranges3__45__cpo4swapE,@object
	.size		_ZN39_INTERNAL_d36cd832_4_k_cu_367c26dd_32804cuda3std6ranges3__45__cpo4swapE,(.L_7 - _ZN39_INTERNAL_d36cd832_4_k_cu_367c26dd_32804cuda3std6ranges3__45__cpo4swapE)
_ZN39_INTERNAL_d36cd832_4_k_cu_367c26dd_32804cuda3std6ranges3__45__cpo4swapE:
	.zero		1
.L_7:


//--------------------- .nv.constant0._ZN7cutlass13device_kernelINS_4gemm6kernel13GemmUniversalIN4cute5tupleIJiiiiEEENS1_10collective13CollectiveMmaINS1_37MainloopSm90TmaGmmaWarpSpecializedFP8ILi2ENS5_IJNS4_1CILi1EEESB_SB_EEENS1_35KernelTmaWarpSpecializedCooperativeEEENS5_IJNSA_ILi256EEENSA_ILi384EEENSA_ILi128EEEEEENS_12float_e4m3_tENS5_IJlSB_lEEESJ_SK_NS4_8TiledMMAINS4_8MMA_AtomIJNS4_4SM904GMMA31MMA_64x192x32_F32E4M3E4M3_SS_TNILNSO_7ScaleInE1ELSQ_1EEEEEENS4_6LayoutINS5_IJNSA_ILi2EEESB_SB_EEENS5_IJSB_NSA_ILi0EEESW_EEEEENS5_IJNS4_10UnderscoreESZ_SZ_EEEEENS4_13SM90_TMA_LOADENS4_14ComposedLayoutINS4_7SwizzleILi3ELi4ELi3EEENS4_18smem_ptr_flag_bitsILi8EEENST_INS5_IJNSA_ILi8EEESH_EEENS5_IJSH_SB_EEEEEEEvNS4_8identityES12_S1C_vS1D_EENS_8epilogue10collective6detail29Sm90TmaWarpSpecializedAdapterINS1G_15DefaultEpilogueISJ_SK_SK_NS1F_6thread17LinearCombinationISJ_Li1EffLNS1K_9ScaleType4KindE0ELNS_15FloatRoundStyleE2ESJ_EENS1_15EpilogueDefaultEEEEEvvEEEEvNT_6ParamsE --------------------------
	.section	.nv.constant0._ZN7cutlass13device_kernelINS_4gemm6kernel13GemmUniversalIN4cute5tupleIJiiiiEEENS1_10collective13CollectiveMmaINS1_37MainloopSm90TmaGmmaWarpSpecializedFP8ILi2ENS5_IJNS4_1CILi1EEESB_SB_EEENS1_35KernelTmaWarpSpecializedCooperativeEEENS5_IJNSA_ILi256EEENSA_ILi384EEENSA_ILi128EEEEEENS_12float_e4m3_tENS5_IJlSB_lEEESJ_SK_NS4_8TiledMMAINS4_8MMA_AtomIJNS4_4SM904GMMA31MMA_64x192x32_F32E4M3E4M3_SS_TNILNSO_7ScaleInE1ELSQ_1EEEEEENS4_6LayoutINS5_IJNSA_ILi2EEESB_SB_EEENS5_IJSB_NSA_ILi0EEESW_EEEEENS5_IJNS4_10UnderscoreESZ_SZ_EEEEENS4_13SM90_TMA_LOADENS4_14ComposedLayoutINS4_7SwizzleILi3ELi4ELi3EEENS4_18smem_ptr_flag_bitsILi8EEENST_INS5_IJNSA_ILi8EEESH_EEENS5_IJSH_SB_EEEEEEEvNS4_8identityES12_S1C_vS1D_EENS_8epilogue10collective6detail29Sm90TmaWarpSpecializedAdapterINS1G_15DefaultEpilogueISJ_SK_SK_NS1F_6thread17LinearCombinationISJ_Li1EffLNS1K_9ScaleType4KindE0ELNS_15FloatRoundStyleE2ESJ_EENS1_15EpilogueDefaultEEEEEvvEEEEvNT_6ParamsE,"a",@progbits
	.sectionflags	@""
	.align	4
.nv.constant0._ZN7cutlass13device_kernelINS_4gemm6kernel13GemmUniversalIN4cute5tupleIJiiiiEEENS1_10collective13CollectiveMmaINS1_37MainloopSm90TmaGmmaWarpSpecializedFP8ILi2ENS5_IJNS4_1CILi1EEESB_SB_EEENS1_35KernelTmaWarpSpecializedCooperativeEEENS5_IJNSA_ILi256EEENSA_ILi384EEENSA_ILi128EEEEEENS_12float_e4m3_tENS5_IJlSB_lEEESJ_SK_NS4_8TiledMMAINS4_8MMA_AtomIJNS4_4SM904GMMA31MMA_64x192x32_F32E4M3E4M3_SS_TNILNSO_7ScaleInE1ELSQ_1EEEEEENS4_6LayoutINS5_IJNSA_ILi2EEESB_SB_EEENS5_IJSB_NSA_ILi0EEESW_EEEEENS5_IJNS4_10UnderscoreESZ_SZ_EEEEENS4_13SM90_TMA_LOADENS4_14ComposedLayoutINS4_7SwizzleILi3ELi4ELi3EEENS4_18smem_ptr_flag_bitsILi8EEENST_INS5_IJNSA_ILi8EEESH_EEENS5_IJSH_SB_EEEEEEEvNS4_8identityES12_S1C_vS1D_EENS_8epilogue10collective6detail29Sm90TmaWarpSpecializedAdapterINS1G_15DefaultEpilogueISJ_SK_SK_NS1F_6thread17LinearCombinationISJ_Li1EffLNS1K_9ScaleType4KindE0ELNS_15FloatRoundStyleE2ESJ_EENS1_15EpilogueDefaultEEEEEvvEEEEvNT_6ParamsE:
	.zero		1664


//--------------------- SYMBOLS --------------------------

	.type		.nv.reservedSmem.offset0,@object
	.size		.nv.reservedSmem.offset0,0x4
